def attn_fwd(
    Q,
    K,
    V,
    Out,
    Lse,
    sm_scale,
    stride_qz,
    stride_qh,
    stride_qm,
    stride_qk,
    stride_kz,
    stride_kh,
    stride_kn,
    stride_kk,
    stride_vz,
    stride_vh,
    stride_vn,
    stride_vk,
    stride_oz,
    stride_oh,
    stride_om,
    stride_ok,
    seqlen_q,
    seqlen_k,
    BLOCK_M: tl.constexpr,
    BLOCK_N: tl.constexpr,
    HEAD_DIM: tl.constexpr,
    CAUSAL: tl.constexpr,
):
    start_m = tl.program_id(0)
    off_hz = tl.program_id(1)
    q_off = off_hz * stride_qh
    k_off = off_hz * stride_kh
    v_off = off_hz * stride_vh
    offs_m = start_m * BLOCK_M + tl.arange(0, BLOCK_M)
    offs_d = tl.arange(0, HEAD_DIM)
    offs_n = tl.arange(0, BLOCK_N)
    q_ptrs = Q + q_off + offs_m[:, None] * stride_qm + offs_d[None, :] * stride_qk
    k_ptrs = K + k_off + offs_d[:, None] * stride_kk + offs_n[None, :] * stride_kn
    v_ptrs = V + v_off + offs_n[:, None] * stride_vn + offs_d[None, :] * stride_vk
    m_i = tl.full([BLOCK_M], float("-inf"), dtype=tl.float32)
    l_i = tl.zeros([BLOCK_M], dtype=tl.float32) + 1.0
    acc = tl.zeros([BLOCK_M, HEAD_DIM], dtype=tl.float32)
    q = tl.load(q_ptrs)
    acc, l_i, m_i = _attn_fwd_inner(
        acc,
        l_i,
        m_i,
        q,
        k_ptrs,
        v_ptrs,
        sm_scale,
        stride_kn,
        stride_vn,
        start_m,
        seqlen_k,
        BLOCK_M,
        BLOCK_N,
        HEAD_DIM,
        CAUSAL,
    )
    acc = acc / l_i[:, None]
    lse = m_i + tl.math.log2(l_i) / 1.4426950408889634
    o_ptrs = (
        Out
        + off_hz * stride_oh
        + offs_m[:, None] * stride_om
        + offs_d[None, :] * stride_ok
    )
    tl.store(o_ptrs, acc.to(Out.dtype.element_ty))
    tl.store(Lse + off_hz * seqlen_q + offs_m, lse)

# config = {"BLOCK_M": 256, "BLOCK_N": 32, "HEAD_DIM": 256, "arch": "sm_90", "causal": true, "dtype": "fp8e4m3", "num_stages": 2, "num_warps": 8}
# arch = sm_90


// ===== COMPILED SASS (sm_90a) =====

	.target	sm_90a

	.elftype	@"ET_EXEC"


//--------------------- .note.nv.tkinfo           --------------------------
	.section	.note.nv.tkinfo,"",@"SHT_NOTE"
	.sectionflags	@"SHF_NOTE_NV_TKINFO"
	.tkinfo
        /*0018*/ 	.word	0x00000002
        /*0030*/ 	.string	""
        /*0030*/ 	.string	"ptxas"
        /*0030*/ 	.string	"Cuda compilation tools, release 13.0, V13.0.88"
        /*0030*/ 	.string	"Build cuda_13.0.r13.0/compiler.36424714_0"
        /*0030*/ 	.string	"-v  -suppress-debug-info  -lineinfo  -arch sm_90a "



//--------------------- .note.nv.cuinfo           --------------------------
	.section	.note.nv.cuinfo,"",@"SHT_NOTE"
	.sectionflags	@"SHF_NOTE_NV_CUINFO"
        /*0018*/ 	.short	0x0002
        /*001a*/ 	.short	0x005a
        /*001c*/ 	.short	0x0082
	.zero		2


//--------------------- .nv.info                  --------------------------
	.section	.nv.info,"",@"SHT_CUDA_INFO"
	.align	4


	//----- nvinfo : EIATTR_REGCOUNT
	.align		4
        /*0000*/ 	.byte	0x04, 0x2f
        /*0002*/ 	.short	(.L_2 - .L_1)
	.align		4
.L_1:
        /*0004*/ 	.word	index@(attn_fwd)
        /*0008*/ 	.word	0x000000ff


	//----- nvinfo : EIATTR_FRAME_SIZE
	.align		4
.L_2:
        /*000c*/ 	.byte	0x04, 0x11
        /*000e*/ 	.short	(.L_4 - .L_3)
	.align		4
.L_3:
        /*0010*/ 	.word	index@(attn_fwd)
        /*0014*/ 	.word	0x000005c0


	//----- nvinfo : EIATTR_MIN_STACK_SIZE
	.align		4
.L_4:
        /*0018*/ 	.byte	0x04, 0x12
        /*001a*/ 	.short	(.L_6 - .L_5)
	.align		4
.L_5:
        /*001c*/ 	.word	index@(attn_fwd)
        /*0020*/ 	.word	0x000005c0
.L_6:


//--------------------- .nv.compat                --------------------------
	.section	.nv.compat,"",@"SHT_CUDA_COMPAT_INFO"
	.align	4
        /*0000*/ 	.byte	0x02, 0x09, 0x01, 0x00, 0x02, 0x02, 0x04, 0x00, 0x02, 0x05, 0x05, 0x00, 0x03, 0x07, 0x01, 0x01
        /*0010*/ 	.byte	0x02, 0x03, 0x00, 0x00, 0x02, 0x06, 0x01, 0x00, 0x04, 0x0b, 0x08, 0x00, 0x00, 0x00, 0x00, 0x00
        /*0020*/ 	.byte	0x00, 0x00, 0x00, 0x00


//--------------------- .nv.info.attn_fwd         --------------------------
	.section	.nv.info.attn_fwd,"",@"SHT_CUDA_INFO"
	.sectionflags	@""
	.align	4


	//----- nvinfo : EIATTR_CUDA_API_VERSION
	.align		4
        /*0000*/ 	.byte	0x04, 0x37
        /*0002*/ 	.short	(.L_8 - .L_7)
.L_7:
        /*0004*/ 	.word	0x00000082


	//----- nvinfo : EIATTR_KPARAM_INFO
	.align		4
.L_8:
        /*0008*/ 	.byte	0x04, 0x17
        /*000a*/ 	.short	(.L_10 - .L_9)
.L_9:
        /*000c*/ 	.word	0x00000000
        /*0010*/ 	.short	0x0019
        /*0012*/ 	.short	0x0080
        /*0014*/ 	.byte	0x00, 0xf4, 0x21, 0x00


	//----- nvinfo : EIATTR_KPARAM_INFO
	.align		4
.L_10:
        /*0018*/ 	.byte	0x04, 0x17
        /*001a*/ 	.short	(.L_12 - .L_11)
.L_11:
        /*001c*/ 	.word	0x00000000
        /*0020*/ 	.short	0x0018
        /*0022*/ 	.short	0x0078
        /*0024*/ 	.byte	0x00, 0xf4, 0x21, 0x00


	//----- nvinfo : EIATTR_KPARAM_INFO
	.align		4
.L_12:
        /*0028*/ 	.byte	0x04, 0x17
        /*002a*/ 	.short	(.L_14 - .L_13)
.L_13:
        /*002c*/ 	.word	0x00000000
        /*0030*/ 	.short	0x0017
        /*0032*/ 	.short	0x0070
        /*0034*/ 	.byte	0x00, 0xf0, 0x11, 0x00


	//----- nvinfo : EIATTR_KPARAM_INFO
	.align		4
.L_14:
        /*0038*/ 	.byte	0x04, 0x17
        /*003a*/ 	.short	(.L_16 - .L_15)
.L_15:
        /*003c*/ 	.word	0x00000000
        /*0040*/ 	.short	0x0016
        /*0042*/ 	.short	0x006c
        /*0044*/ 	.byte	0x00, 0xf0, 0x11, 0x00


	//----- nvinfo : EIATTR_KPARAM_INFO
	.align		4
.L_16:
        /*0048*/ 	.byte	0x04, 0x17
        /*004a*/ 	.short	(.L_18 - .L_17)
.L_17:
        /*004c*/ 	.word	0x00000000
        /*0050*/ 	.short	0x0015
        /*0052*/ 	.short	0x0068
        /*0054*/ 	.byte	0x00, 0xf0, 0x11, 0x00


	//----- nvinfo : EIATTR_KPARAM_INFO
	.align		4
.L_18:
        /*0058*/ 	.byte	0x04, 0x17
        /*005a*/ 	.short	(.L_20 - .L_19)
.L_19:
        /*005c*/ 	.word	0x00000000
        /*0060*/ 	.short	0x0014
        /*0062*/ 	.short	0x0064
        /*0064*/ 	.byte	0x00, 0xf0, 0x11, 0x00


	//----- nvinfo : EIATTR_KPARAM_INFO
	.align		4
.L_20:
        /*0068*/ 	.byte	0x04, 0x17
        /*006a*/ 	.short	(.L_22 - .L_21)
.L_21:
        /*006c*/ 	.word	0x00000000
        /*0070*/ 	.short	0x0013
        /*0072*/ 	.short	0x0060
        /*0074*/ 	.byte	0x00, 0xf0, 0x11, 0x00


	//----- nvinfo : EIATTR_KPARAM_INFO
	.align		4
.L_22:
        /*0078*/ 	.byte	0x04, 0x17
        /*007a*/ 	.short	(.L_24 - .L_23)
.L_23:
        /*007c*/ 	.word	0x00000000
        /*0080*/ 	.short	0x0012
        /*0082*/ 	.short	0x005c
        /*0084*/ 	.byte	0x00, 0xf0, 0x11, 0x00


	//----- nvinfo : EIATTR_KPARAM_INFO
	.align		4
.L_24:
        /*0088*/ 	.byte	0x04, 0x17
        /*008a*/ 	.short	(.L_26 - .L_25)
.L_25:
        /*008c*/ 	.word	0x00000000
        /*0090*/ 	.short	0x0011
        /*0092*/ 	.short	0x0058
        /*0094*/ 	.byte	0x00, 0xf0, 0x11, 0x00


	//----- nvinfo : EIATTR_KPARAM_INFO
	.align		4
.L_26:
        /*0098*/ 	.byte	0x04, 0x17
        /*009a*/ 	.short	(.L_28 - .L_27)
.L_27:
        /*009c*/ 	.word	0x00000000
        /*00a0*/ 	.short	0x0010
        /*00a2*/ 	.short	0x0054
        /*00a4*/ 	.byte	0x00, 0xf0, 0x11, 0x00


	//----- nvinfo : EIATTR_KPARAM_INFO
	.align		4
.L_28:
        /*00a8*/ 	.byte	0x04, 0x17
        /*00aa*/ 	.short	(.L_30 - .L_29)
.L_29:
        /*00ac*/ 	.word	0x00000000
        /*00b0*/ 	.short	0x000f
        /*00b2*/ 	.short	0x0050
        /*00b4*/ 	.byte	0x00, 0xf0, 0x11, 0x00


	//----- nvinfo : EIATTR_KPARAM_INFO
	.align		4
.L_30:
        /*00b8*/ 	.byte	0x04, 0x17
        /*00ba*/ 	.short	(.L_32 - .L_31)
.L_31:
        /*00bc*/ 	.word	0x00000000
        /*00c0*/ 	.short	0x000e
        /*00c2*/ 	.short	0x004c
        /*00c4*/ 	.byte	0x00, 0xf0, 0x11, 0x00


	//----- nvinfo : EIATTR_KPARAM_INFO
	.align		4
.L_32:
        /*00c8*/ 	.byte	0x04, 0x17
        /*00ca*/ 	.short	(.L_34 - .L_33)
.L_33:
        /*00cc*/ 	.word	0x00000000
        /*00d0*/ 	.short	0x000d
        /*00d2*/ 	.short	0x0048
        /*00d4*/ 	.byte	0x00, 0xf0, 0x11, 0x00


	//----- nvinfo : EIATTR_KPARAM_INFO
	.align		4
.L_34:
        /*00d8*/ 	.byte	0x04, 0x17
        /*00da*/ 	.short	(.L_36 - .L_35)
.L_35:
        /*00dc*/ 	.word	0x00000000
        /*00e0*/ 	.short	0x000c
        /*00e2*/ 	.short	0x0044
        /*00e4*/ 	.byte	0x00, 0xf0, 0x11, 0x00


	//----- nvinfo : EIATTR_KPARAM_INFO
	.align		4
.L_36:
        /*00e8*/ 	.byte	0x04, 0x17
        /*00ea*/ 	.short	(.L_38 - .L_37)
.L_37:
        /*00ec*/ 	.word	0x00000000
        /*00f0*/ 	.short	0x000b
        /*00f2*/ 	.short	0x0040
        /*00f4*/ 	.byte	0x00, 0xf0, 0x11, 0x00


	//----- nvinfo : EIATTR_KPARAM_INFO
	.align		4
.L_38:
        /*00f8*/ 	.byte	0x04, 0x17
        /*00fa*/ 	.short	(.L_40 - .L_39)
.L_39:
        /*00fc*/ 	.word	0x00000000
        /*0100*/ 	.short	0x000a
        /*0102*/ 	.short	0x003c
        /*0104*/ 	.byte	0x00, 0xf0, 0x11, 0x00


	//----- nvinfo : EIATTR_KPARAM_INFO
	.align		4
.L_40:
        /*0108*/ 	.byte	0x04, 0x17
        /*010a*/ 	.short	(.L_42 - .L_41)
.L_41:
        /*010c*/ 	.word	0x00000000
        /*0110*/ 	.short	0x0009
        /*0112*/ 	.short	0x0038
        /*0114*/ 	.byte	0x00, 0xf0, 0x11, 0x00


	//----- nvinfo : EIATTR_KPARAM_INFO
	.align		4
.L_42:
        /*0118*/ 	.byte	0x04, 0x17
        /*011a*/ 	.short	(.L_44 - .L_43)
.L_43:
        /*011c*/ 	.word	0x00000000
        /*0120*/ 	.short	0x0008
        /*0122*/ 	.short	0x0034
        /*0124*/ 	.byte	0x00, 0xf0, 0x11, 0x00


	//----- nvinfo : EIATTR_KPARAM_INFO
	.align		4
.L_44:
        /*0128*/ 	.byte	0x04, 0x17
        /*012a*/ 	.short	(.L_46 - .L_45)
.L_45:
        /*012c*/ 	.word	0x00000000
        /*0130*/ 	.short	0x0007
        /*0132*/ 	.short	0x0030
        /*0134*/ 	.byte	0x00, 0xf0, 0x11, 0x00


	//----- nvinfo : EIATTR_KPARAM_INFO
	.align		4
.L_46:
        /*0138*/ 	.byte	0x04, 0x17
        /*013a*/ 	.short	(.L_48 - .L_47)
.L_47:
        /*013c*/ 	.word	0x00000000
        /*0140*/ 	.short	0x0006
        /*0142*/ 	.short	0x002c
        /*0144*/ 	.byte	0x00, 0xf0, 0x11, 0x00


	//----- nvinfo : EIATTR_KPARAM_INFO
	.align		4
.L_48:
        /*0148*/ 	.byte	0x04, 0x17
        /*014a*/ 	.short	(.L_50 - .L_49)
.L_49:
        /*014c*/ 	.word	0x00000000
        /*0150*/ 	.short	0x0005
        /*0152*/ 	.short	0x0028
        /*0154*/ 	.byte	0x00, 0xf0, 0x11, 0x00


	//----- nvinfo : EIATTR_KPARAM_INFO
	.align		4
.L_50:
        /*0158*/ 	.byte	0x04, 0x17
        /*015a*/ 	.short	(.L_52 - .L_51)
.L_51:
        /*015c*/ 	.word	0x00000000
        /*0160*/ 	.short	0x0004
        /*0162*/ 	.short	0x0020
        /*0164*/ 	.byte	0x00, 0xf4, 0x21, 0x00


	//----- nvinfo : EIATTR_KPARAM_INFO
	.align		4
.L_52:
        /*0168*/ 	.byte	0x04, 0x17
        /*016a*/ 	.short	(.L_54 - .L_53)
.L_53:
        /*016c*/ 	.word	0x00000000
        /*0170*/ 	.short	0x0003
        /*0172*/ 	.short	0x0018
        /*0174*/ 	.byte	0x00, 0xf4, 0x21, 0x00


	//----- nvinfo : EIATTR_KPARAM_INFO
	.align		4
.L_54:
        /*0178*/ 	.byte	0x04, 0x17
        /*017a*/ 	.short	(.L_56 - .L_55)
.L_55:
        /*017c*/ 	.word	0x00000000
        /*0180*/ 	.short	0x0002
        /*0182*/ 	.short	0x0010
        /*0184*/ 	.byte	0x00, 0xf4, 0x21, 0x00


	//----- nvinfo : EIATTR_KPARAM_INFO
	.align		4
.L_56:
        /*0188*/ 	.byte	0x04, 0x17
        /*018a*/ 	.short	(.L_58 - .L_57)
.L_57:
        /*018c*/ 	.word	0x00000000
        /*0190*/ 	.short	0x0001
        /*0192*/ 	.short	0x0008
        /*0194*/ 	.byte	0x00, 0xf4, 0x21, 0x00


	//----- nvinfo : EIATTR_KPARAM_INFO
	.align		4
.L_58:
        /*0198*/ 	.byte	0x04, 0x17
        /*019a*/ 	.short	(.L_60 - .L_59)
.L_59:
        /*019c*/ 	.word	0x00000000
        /*01a0*/ 	.short	0x0000
        /*01a2*/ 	.short	0x0000
        /*01a4*/ 	.byte	0x00, 0xf4, 0x21, 0x00


	//----- nvinfo : EIATTR_SPARSE_MMA_MASK
	.align		4
.L_60:
        /*01a8*/ 	.byte	0x03, 0x50
        /*01aa*/ 	.short	0x0000


	//----- nvinfo : EIATTR_MAXREG_COUNT
	.align		4
        /*01ac*/ 	.byte	0x03, 0x1b
        /*01ae*/ 	.short	0x00ff


	//----- nvinfo : EIATTR_NUM_BARRIERS
	.align		4
        /*01b0*/ 	.byte	0x02, 0x4c
        /*01b2*/ 	.byte	0x01
	.zero		1


	//----- nvinfo : EIATTR_ANNOTATIONS
	.align		4
        /*01b4*/ 	.byte	0x04, 0x55
        /*01b6*/ 	.short	(.L_62 - .L_61)


	//   ....[0]....
.L_61:
        /*01b8*/ 	.word	0x00000001
        /*01bc*/ 	.byte	0x30, 0x20, 0x00, 0x00, 0x01, 0x00, 0x00, 0x00, 0x50, 0x20, 0x00, 0x00, 0x01, 0x00, 0x00, 0x00
        /* <DEDUP_REMOVED lines=480> */
        /*1fcc*/ 	.byte	0x20, 0x4a, 0x01, 0x00, 0x01, 0x00, 0x00, 0x00, 0xb0, 0x4a, 0x01, 0x00


	//----- nvinfo : EIATTR_MERCURY_ISA_VERSION
	.align		4
.L_62:
        /*1fd8*/ 	.byte	0x03, 0x5f
        /*1fda*/ 	.short	0x0101


	//----- nvinfo : EIATTR_COOP_GROUP_MASK_REGIDS
	.align		4
        /*1fdc*/ 	.byte	0x04, 0x29
        /*1fde*/ 	.short	(.L_64 - .L_63)


	//   ....[0]....
.L_63:
        /*1fe0*/ 	.word	0xffffffff


	//   ....[1]....
        /*1fe4*/ 	.word	0xffffffff


	//   ....[2]....
        /*1fe8*/ 	.word	0xffffffff


	//   ....[3]....
        /*1fec*/ 	.word	0xffffffff


	//   ....[4]....
        /*1ff0*/ 	.word	0xffffffff


	//   ....[5]....
        /*1ff4*/ 	.word	0xffffffff


	//   ....[6]....
        /*1ff8*/ 	.word	0xffffffff


	//   ....[7]....
        /*1ffc*/ 	.word	0xffffffff


	//   ....[8]....
        /*2000*/ 	.word	0xffffffff


	//   ....[9]....
        /*2004*/ 	.word	0xffffffff


	//   ....[10]....
        /*2008*/ 	.word	0xffffffff


	//   ....[11]....
        /*200c*/ 	.word	0xffffffff


	//   ....[12]....
        /*2010*/ 	.word	0xffffffff


	//   ....[13]....
        /*2014*/ 	.word	0xffffffff


	//   ....[14]....
        /*2018*/ 	.word	0xffffffff


	//   ....[15]....
        /*201c*/ 	.word	0xffffffff


	//   ....[16]....
        /*2020*/ 	.word	0xffffffff


	//   ....[17]....
        /*2024*/ 	.word	0xffffffff


	//   ....[18]....
        /*2028*/ 	.word	0xffffffff


	//   ....[19]....
        /*202c*/ 	.word	0xffffffff


	//   ....[20]....
        /*2030*/ 	.word	0xffffffff


	//   ....[21]....
        /*2034*/ 	.word	0xffffffff


	//   ....[22]....
        /*2038*/ 	.word	0xffffffff


	//   ....[23]....
        /*203c*/ 	.word	0xffffffff


	//----- nvinfo : EIATTR_COOP_GROUP_INSTR_OFFSETS
	.align		4
.L_64:
        /*2040*/ 	.byte	0x04, 0x28
        /*2042*/ 	.short	(.L_66 - .L_65)


	//   ....[0]....
.L_65:
        /*2044*/ 	.word	0x0000a8f0


	//   ....[1]....
        /*2048*/ 	.word	0x0000a940


	//   ....[2]....
        /*204c*/ 	.word	0x0000a9d0


	//   ....[3]....
        /*2050*/ 	.word	0x0000aa20


	//   ....[4]....
        /*2054*/ 	.word	0x0000b3e0


	//   ....[5]....
        /*2058*/ 	.word	0x0000b4e0


	//   ....[6]....
        /*205c*/ 	.word	0x0000b4f0


	//   ....[7]....
        /*2060*/ 	.word	0x0000b500


	//   ....[8]....
        /*2064*/ 	.word	0x0000b6c0


	//   ....[9]....
        /*2068*/ 	.word	0x0000b6d0


	//   ....[10]....
        /*206c*/ 	.word	0x0000c840


	//   ....[11]....
        /*2070*/ 	.word	0x0000c850


	//   ....[12]....
        /*2074*/ 	.word	0x0000cc50


	//   ....[13]....
        /*2078*/ 	.word	0x0000cc70


	//   ....[14]....
        /*207c*/ 	.word	0x0000cca0


	//   ....[15]....
        /*2080*/ 	.word	0x0000ccc0


	//   ....[16]....
        /*2084*/ 	.word	0x0000d730


	//   ....[17]....
        /*2088*/ 	.word	0x0000d740


	//   ....[18]....
        /*208c*/ 	.word	0x0000d750


	//   ....[19]....
        /*2090*/ 	.word	0x0000d760


	//   ....[20]....
        /*2094*/ 	.word	0x0000d7c0


	//   ....[21]....
        /*2098*/ 	.word	0x0000d7e0


	//   ....[22]....
        /*209c*/ 	.word	0x0000d800


	//   ....[23]....
        /*20a0*/ 	.word	0x0000d810


	//----- nvinfo : EIATTR_EXIT_INSTR_OFFSETS
	.align		4
.L_66:
        /*20a4*/ 	.byte	0x04, 0x1c
        /*20a6*/ 	.short	(.L_68 - .L_67)


	//   ....[0]....
.L_67:
        /*20a8*/ 	.word	0x0001a2e0


	//----- nvinfo : EIATTR_REQNTID
	.align		4
.L_68:
        /*20ac*/ 	.byte	0x04, 0x10
        /*20ae*/ 	.short	(.L_70 - .L_69)
.L_69:
        /*20b0*/ 	.word	0x00000100
        /*20b4*/ 	.word	0x00000001
        /*20b8*/ 	.word	0x00000001


	//----- nvinfo : EIATTR_CBANK_PARAM_SIZE
	.align		4
.L_70:
        /*20bc*/ 	.byte	0x03, 0x19
        /*20be*/ 	.short	0x0088


	//----- nvinfo : EIATTR_PARAM_CBANK
	.align		4
        /*20c0*/ 	.byte	0x04, 0x0a
        /*20c2*/ 	.short	(.L_72 - .L_71)
	.align		4
.L_71:
        /*20c4*/ 	.word	index@(.nv.constant0.attn_fwd)
        /*20c8*/ 	.short	0x0210
        /*20ca*/ 	.short	0x0088


	//----- nvinfo : EIATTR_SW_WAR
	.align		4
.L_72:
        /*20cc*/ 	.byte	0x04, 0x36
        /*20ce*/ 	.short	(.L_74 - .L_73)
.L_73:
        /*20d0*/ 	.word	0x00000008
.L_74:


//--------------------- .nv.callgraph             --------------------------
	.section	.nv.callgraph,"",@"SHT_CUDA_CALLGRAPH"
	.align	4
	.sectionentsize	8
	.align		4
        /*0000*/ 	.word	0x00000000
	.align		4
        /*0004*/ 	.word	0xffffffff
	.align		4
        /*0008*/ 	.word	0x00000000
	.align		4
        /*000c*/ 	.word	0xfffffffe
	.align		4
        /*0010*/ 	.word	0x00000000
	.align		4
        /*0014*/ 	.word	0xfffffffd
	.align		4
        /*0018*/ 	.word	0x00000000
	.align		4
        /*001c*/ 	.word	0xfffffffc


//--------------------- .nv.constant4             --------------------------
	.section	.nv.constant4,"a",@progbits
	.align	8
	.align		8
.nv.constant4:
        /*0000*/ 	.dword	_$_str


//--------------------- .text.attn_fwd            --------------------------
	.section	.text.attn_fwd,"ax",@progbits
	.align	128
        .global         attn_fwd
        .type           attn_fwd,@function
        .size           attn_fwd,(.L_x_3 - attn_fwd)
        .other          attn_fwd,@"STO_CUDA_ENTRY STV_DEFAULT"
attn_fwd:
.text.attn_fwd:
[----:B------:R-:W0:Y:S01]  /*0000*/  LDC R1, c[0x0][0x28] ;  /* 0x00000a00ff017b82 */ /* 0x000e220000000800 */
[----:B------:R-:W1:Y:S07]  /*0010*/  S2R R2, SR_CTAID.X ;  /* 0x0000000000027919 */ /* 0x000e6e0000002500 */
[----:B------:R-:W2:Y:S01]  /*0020*/  S2UR UR4, SR_CTAID.Y ;  /* 0x00000000000479c3 */ /* 0x000ea20000002600 */
[----:B------:R-:W-:Y:S01]  /*0030*/  ULDC.64 UR6, c[0x0][0x240] ;  /* 0x0000900000067ab9 */ /* 0x000fe20000000a00 */
[----:B------:R-:W-:Y:S01]  /*0040*/  ULDC.64 UR50, c[0x0][0x208] ;  /* 0x0000820000327ab9 */ /* 0x000fe20000000a00 */
[----:B------:R-:W1:Y:S01]  /*0050*/  S2R R0, SR_TID.X ;  /* 0x0000000000007919 */ /* 0x000e620000002100 */
[----:B0-----:R-:W-:-:S04]  /*0060*/  VIADD R1, R1, 0xfffffa40 ;  /* 0xfffffa4001017836 */ /* 0x001fc80000000000 */
[----:B------:R-:W0:Y:S08]  /*0070*/  LDC.64 R134, c[0x0][0x210] ;  /* 0x00008400ff867b82 */ /* 0x000e300000000a00 */
[----:B------:R-:W3:Y:S01]  /*0080*/  LDC R122, c[0x0][0x248] ;  /* 0x00009200ff7a7b82 */ /* 0x000ee20000000800 */
[----:B--2---:R-:W-:-:S04]  /*0090*/  UIMAD UR5, UR4, UR6, URZ ;  /* 0x00000006040572a4 */ /* 0x004fc8000f8e023f */
[----:B------:R-:W-:Y:S01]  /*00a0*/  USHF.R.S32.HI UR6, URZ, 0x1f, UR5 ;  /* 0x0000001f3f067899 */ /* 0x000fe20008011405 */
[----:B-1----:R-:W-:-:S05]  /*00b0*/  PRMT R0, R0, 0x6540, R2 ;  /* 0x0000654000007816 */ /* 0x002fca0000000002 */
[----:B------:R-:W-:Y:S02]  /*00c0*/  IMAD R3, R0, UR7, RZ ;  /* 0x0000000700037c24 */ /* 0x000fe4000f8e02ff */
[C---:B---3--:R-:W-:Y:S02]  /*00d0*/  IMAD.SHL.U32 R5, R122.reuse, 0x2, RZ ;  /* 0x000000027a057824 */ /* 0x048fe400078e00ff */
[----:B------:R-:W-:Y:S01]  /*00e0*/  IMAD R7, R122, 0x3, RZ ;  /* 0x000000037a077824 */ /* 0x000fe200078e02ff */
[----:B0-----:R-:W-:Y:S02]  /*00f0*/  IADD3 R134, P0, P1, R3, UR5, R134 ;  /* 0x0000000503867c10 */ /* 0x001fe4000f91e086 */
[----:B------:R-:W-:-:S04]  /*0100*/  SHF.R.S32.HI R0, RZ, 0x1f, R3 ;  /* 0x0000001fff007819 */ /* 0x000fc80000011403 */
[----:B------:R-:W-:Y:S02]  /*0110*/  IADD3.X R135, R0, UR6, R135, P0, P1 ;  /* 0x0000000600877c10 */ /* 0x000fe400087e2487 */
[----:B------:R-:W-:Y:S01]  /*0120*/  IADD3 R2, P0, R134, R122, RZ ;  /* 0x0000007a86027210 */ /* 0x000fe20007f1e0ff */
[C---:B------:R-:W-:Y:S01]  /*0130*/  IMAD.SHL.U32 R9, R122.reuse, 0x4, RZ ;  /* 0x000000047a097824 */ /* 0x040fe200078e00ff */
[-C--:B------:R-:W-:Y:S01]  /*0140*/  IADD3 R4, P1, R5, R134.reuse, RZ ;  /* 0x0000008605047210 */ /* 0x080fe20007f3e0ff */
[C---:B------:R-:W-:Y:S01]  /*0150*/  IMAD R11, R122.reuse, 0x5, RZ ;  /* 0x000000057a0b7824 */ /* 0x040fe200078e02ff */
[CC--:B------:R-:W-:Y:S01]  /*0160*/  LEA.HI.X.SX32 R3, R122.reuse, R135.reuse, 0x1, P0 ;  /* 0x000000877a037211 */ /* 0x0c0fe200000f0eff */
[C---:B------:R-:W-:Y:S01]  /*0170*/  IMAD R13, R122.reuse, 0x6, RZ ;  /* 0x000000067a0d7824 */ /* 0x040fe200078e02ff */
[-C--:B------:R-:W-:Y:S01]  /*0180*/  IADD3 R6, P0, R7, R134.reuse, RZ ;  /* 0x0000008607067210 */ /* 0x080fe20007f1e0ff */
[----:B------:R-:W-:Y:S01]  /*0190*/  IMAD R15, R122, 0x7, RZ ;  /* 0x000000077a0f7824 */ /* 0x000fe200078e02ff */
[----:B------:R-:W-:Y:S01]  /*01a0*/  LEA.HI.X.SX32 R5, R5, R135, 0x1, P1 ;  /* 0x0000008705057211 */ /* 0x000fe200008f0eff */
[----:B------:R0:W2:Y:S01]  /*01b0*/  LDG.E.U8 R103, desc[UR50][R2.64] ;  /* 0x0000003202677981 */ /* 0x0000a2000c1e1100 */
[----:B------:R-:W-:-:S02]  /*01c0*/  IADD3 R8, P1, R9, R134, RZ ;  /* 0x0000008609087210 */ /* 0x000fc40007f3e0ff */
[-C--:B------:R-:W-:Y:S01]  /*01d0*/  LEA.HI.X.SX32 R7, R7, R135.reuse, 0x1, P0 ;  /* 0x0000008707077211 */ /* 0x080fe200000f0eff */
[C---:B------:R-:W-:Y:S01]  /*01e0*/  IMAD.SHL.U32 R17, R122.reuse, 0x8, RZ ;  /* 0x000000087a117824 */ /* 0x040fe200078e00ff */
[-C--:B------:R-:W-:Y:S01]  /*01f0*/  IADD3 R10, P0, R11, R134.reuse, RZ ;  /* 0x000000860b0a7210 */ /* 0x080fe20007f1e0ff */
[----:B------:R1:W3:Y:S01]  /*0200*/  LDG.E.U8 R111, desc[UR50][R4.64] ;  /* 0x00000032046f7981 */ /* 0x0002e2000c1e1100 */
[-C--:B------:R-:W-:Y:S02]  /*0210*/  LEA.HI.X.SX32 R9, R9, R135.reuse, 0x1, P1 ;  /* 0x0000008709097211 */ /* 0x080fe400008f0eff */
[-C--:B------:R-:W-:Y:S01]  /*0220*/  IADD3 R12, P1, R13, R134.reuse, RZ ;  /* 0x000000860d0c7210 */ /* 0x080fe20007f3e0ff */
[----:B------:R-:W-:Y:S01]  /*0230*/  IMAD R19, R122, 0x9, RZ ;  /* 0x000000097a137824 */ /* 0x000fe200078e02ff */
[----:B------:R-:W-:Y:S01]  /*0240*/  LEA.HI.X.SX32 R11, R11, R135, 0x1, P0 ;  /* 0x000000870b0b7211 */ /* 0x000fe200000f0eff */
[----:B------:R4:W3:Y:S01]  /*0250*/  LDG.E.U8 R139, desc[UR50][R6.64] ;  /* 0x00000032068b7981 */ /* 0x0008e2000c1e1100 */
[----:B0-----:R-:W-:-:S02]  /*0260*/  IADD3 R2, P0, R15, R134, RZ ;  /* 0x000000860f027210 */ /* 0x001fc40007f1e0ff */
[-C--:B------:R-:W-:Y:S01]  /*0270*/  LEA.HI.X.SX32 R13, R13, R135.reuse, 0x1, P1 ;  /* 0x000000870d0d7211 */ /* 0x080fe200008f0eff */
[----:B------:R0:W5:Y:S01]  /*0280*/  LDG.E.U8 R65, desc[UR50][R8.64] ;  /* 0x0000003208417981 */ /* 0x000162000c1e1100 */
[-C--:B-1----:R-:W-:Y:S02]  /*0290*/  IADD3 R4, P1, R17, R134.reuse, RZ ;  /* 0x0000008611047210 */ /* 0x082fe40007f3e0ff */
[-C--:B------:R-:W-:Y:S01]  /*02a0*/  LEA.HI.X.SX32 R3, R15, R135.reuse, 0x1, P0 ;  /* 0x000000870f037211 */ /* 0x080fe200000f0eff */
[C---:B------:R-:W-:Y:S01]  /*02b0*/  IMAD R15, R122.reuse, 0xa, RZ ;  /* 0x0000000a7a0f7824 */ /* 0x040fe200078e02ff */
[-C--:B------:R-:W-:Y:S01]  /*02c0*/  LEA.HI.X.SX32 R5, R17, R135.reuse, 0x1, P1 ;  /* 0x0000008711057211 */ /* 0x080fe200008f0eff */
[----:B------:R1:W5:Y:S01]  /*02d0*/  LDG.E.U8 R67, desc[UR50][R10.64] ;  /* 0x000000320a437981 */ /* 0x000362000c1e1100 */
[-C--:B----4-:R-:W-:Y:S01]  /*02e0*/  IADD3 R6, P0, R19, R134.reuse, RZ ;  /* 0x0000008613067210 */ /* 0x090fe20007f1e0ff */
[----:B------:R-:W-:Y:S01]  /*02f0*/  IMAD R17, R122, 0xb, RZ ;  /* 0x0000000b7a117824 */ /* 0x000fe200078e02ff */
[----:B0-----:R-:W-:Y:S01]  /*0300*/  IADD3 R8, P1, R15, R134, RZ ;  /* 0x000000860f087210 */ /* 0x001fe20007f3e0ff */
[----:B------:R0:W4:Y:S01]  /*0310*/  LDG.E.U8 R110, desc[UR50][R12.64] ;  /* 0x000000320c6e7981 */ /* 0x000122000c1e1100 */
[----:B------:R-:W-:-:S03]  /*0320*/  LEA.HI.X.SX32 R7, R19, R135, 0x1, P0 ;  /* 0x0000008713077211 */ /* 0x000fc600000f0eff */
[----:B------:R0:W4:Y:S01]  /*0330*/  LDG.E.U8 R107, desc[UR50][R2.64] ;  /* 0x00000032026b7981 */ /* 0x000122000c1e1100 */
[C---:B-1----:R-:W-:Y:S01]  /*0340*/  IMAD R11, R122.reuse, 0xc, RZ ;  /* 0x0000000c7a0b7824 */ /* 0x042fe200078e02ff */
[-C--:B------:R-:W-:Y:S02]  /*0350*/  IADD3 R140, P0, R17, R134.reuse, RZ ;  /* 0x00000086118c7210 */ /* 0x080fe40007f1e0ff */
[-C--:B------:R-:W-:Y:S01]  /*0360*/  LEA.HI.X.SX32 R9, R15, R135.reuse, 0x1, P1 ;  /* 0x000000870f097211 */ /* 0x080fe200008f0eff */
[C---:B------:R-:W-:Y:S01]  /*0370*/  IMAD R15, R122.reuse, 0xe, RZ ;  /* 0x0000000e7a0f7824 */ /* 0x040fe200078e02ff */
[-C--:B------:R-:W-:Y:S01]  /*0380*/  IADD3 R10, P1, R11, R134.reuse, RZ ;  /* 0x000000860b0a7210 */ /* 0x080fe20007f3e0ff */
[C---:B0-----:R-:W-:Y:S01]  /*0390*/  IMAD R13, R122.reuse, 0xd, RZ ;  /* 0x0000000d7a0d7824 */ /* 0x041fe200078e02ff */
[-C--:B------:R-:W-:Y:S01]  /*03a0*/  LEA.HI.X.SX32 R141, R17, R135.reuse, 0x1, P0 ;  /* 0x00000087118d7211 */ /* 0x080fe200000f0eff */
[----:B------:R0:W2:Y:S01]  /*03b0*/  LDG.E.U8 R112, desc[UR50][R4.64] ;  /* 0x0000003204707981 */ /* 0x0000a2000c1e1100 */
[-C--:B------:R-:W-:Y:S01]  /*03c0*/  LEA.HI.X.SX32 R11, R11, R135.reuse, 0x1, P1 ;  /* 0x000000870b0b7211 */ /* 0x080fe200008f0eff */
[C---:B------:R-:W-:Y:S01]  /*03d0*/  IMAD R17, R122.reuse, 0xf, RZ ;  /* 0x0000000f7a117824 */ /* 0x040fe200078e02ff */
[CC--:B------:R-:W-:Y:S01]  /*03e0*/  IADD3 R2, P0, R13.reuse, R134.reuse, RZ ;  /* 0x000000860d027210 */ /* 0x0c0fe20007f1e0ff */
[----:B------:R1:W2:Y:S03]  /*03f0*/  LDG.E.U8 R143, desc[UR50][R6.64] ;  /* 0x00000032068f7981 */ /* 0x0002a6000c1e1100 */
[----:B------:R-:W-:Y:S01]  /*0400*/  LEA.HI.X.SX32 R3, R13, R135, 0x1, P0 ;  /* 0x000000870d037211 */ /* 0x000fe200000f0eff */
[----:B------:R1:W5:Y:S01]  /*0410*/  LDG.E.U8 R113, desc[UR50][R8.64] ;  /* 0x0000003208717981 */ /* 0x000362000c1e1100 */
[----:B0-----:R-:W-:Y:S01]  /*0420*/  IADD3 R4, P1, R15, R134, RZ ;  /* 0x000000860f047210 */ /* 0x001fe20007f3e0ff */
[----:B------:R-:W-:-:S02]  /*0430*/  IMAD.SHL.U32 R13, R122, 0x80, RZ ;  /* 0x000000807a0d7824 */ /* 0x000fc400078e00ff */
[----:B------:R0:W5:Y:S01]  /*0440*/  LDG.E.U8 R66, desc[UR50][R10.64] ;  /* 0x000000320a427981 */ /* 0x000162000c1e1100 */
[-C--:B------:R-:W-:Y:S01]  /*0450*/  LEA.HI.X.SX32 R5, R15, R135.reuse, 0x1, P1 ;  /* 0x000000870f057211 */ /* 0x080fe200008f0eff */
[C---:B------:R-:W-:Y:S01]  /*0460*/  IMAD R15, R122.reuse, 0x81, RZ ;  /* 0x000000817a0f7824 */ /* 0x040fe200078e02ff */
[-C--:B-1----:R-:W-:Y:S01]  /*0470*/  IADD3 R6, P0, R17, R134.reuse, RZ ;  /* 0x0000008611067210 */ /* 0x082fe20007f1e0ff */
[C---:B------:R-:W-:Y:S01]  /*0480*/  IMAD R19, R122.reuse, 0x83, RZ ;  /* 0x000000837a137824 */ /* 0x040fe200078e02ff */
[-C--:B------:R-:W-:Y:S01]  /*0490*/  IADD3 R8, P1, R13, R134.reuse, RZ ;  /* 0x000000860d087210 */ /* 0x080fe20007f3e0ff */
[----:B------:R1:W5:Y:S01]  /*04a0*/  LDG.E.U8 R71, desc[UR50][R2.64] ;  /* 0x0000003202477981 */ /* 0x000362000c1e1100 */
[-C--:B------:R-:W-:Y:S01]  /*04b0*/  LEA.HI.X.SX32 R7, R17, R135.reuse, 0x1, P0 ;  /* 0x0000008711077211 */ /* 0x080fe200000f0eff */
[----:B------:R-:W-:Y:S01]  /*04c0*/  IMAD R17, R122, 0x82, RZ ;  /* 0x000000827a117824 */ /* 0x000fe200078e02ff */
[----:B------:R-:W-:Y:S01]  /*04d0*/  IADD3 R12, P0, R15, R134, RZ ;  /* 0x000000860f0c7210 */ /* 0x000fe20007f1e0ff */
[----:B------:R1:W5:Y:S01]  /*04e0*/  LDG.E.U8 R69, desc[UR50][R4.64] ;  /* 0x0000003204457981 */ /* 0x000362000c1e1100 */
[----:B------:R-:W-:-:S02]  /*04f0*/  LEA.HI.X.SX32 R9, R13, R135, 0x1, P1 ;  /* 0x000000870d097211 */ /* 0x000fc400008f0eff */
[-C--:B------:R-:W-:Y:S01]  /*0500*/  LEA.HI.X.SX32 R13, R15, R135.reuse, 0x1, P0 ;  /* 0x000000870f0d7211 */ /* 0x080fe200000f0eff */
[C---:B------:R-:W-:Y:S01]  /*0510*/  IMAD R15, R122.reuse, 0x84, RZ ;  /* 0x000000847a0f7824 */ /* 0x040fe200078e02ff */
[-C--:B0-----:R-:W-:Y:S01]  /*0520*/  IADD3 R10, P1, R17, R134.reuse, RZ ;  /* 0x00000086110a7210 */ /* 0x081fe20007f3e0ff */
[----:B------:R0:W5:Y:S01]  /*0530*/  LDG.E.U8 R64, desc[UR50][R6.64] ;  /* 0x0000003206407981 */ /* 0x000162000c1e1100 */
[-C--:B-1----:R-:W-:Y:S02]  /*0540*/  IADD3 R2, P0, R19, R134.reuse, RZ ;  /* 0x0000008613027210 */ /* 0x082fe40007f1e0ff */
[-C--:B------:R-:W-:Y:S01]  /*0550*/  LEA.HI.X.SX32 R11, R17, R135.reuse, 0x1, P1 ;  /* 0x00000087110b7211 */ /* 0x080fe200008f0eff */
[C---:B------:R-:W-:Y:S01]  /*0560*/  IMAD R5, R122.reuse, 0x85, RZ ;  /* 0x000000857a057824 */ /* 0x040fe200078e02ff */
[----:B------:R-:W-:Y:S01]  /*0570*/  IADD3 R136, P1, R15, R134, RZ ;  /* 0x000000860f887210 */ /* 0x000fe20007f3e0ff */
[----:B------:R1:W5:Y:S01]  /*0580*/  LDG.E.U8 R114, desc[UR50][R8.64] ;  /* 0x0000003208727981 */ /* 0x000362000c1e1100 */
[----:B------:R-:W-:Y:S01]  /*0590*/  LEA.HI.X.SX32 R3, R19, R135, 0x1, P0 ;  /* 0x0000008713037211 */ /* 0x000fe200000f0eff */
[----:B0-----:R-:W-:-:S02]  /*05a0*/  IMAD R7, R122, 0x86, RZ ;  /* 0x000000867a077824 */ /* 0x001fc400078e02ff */
[----:B------:R0:W5:Y:S01]  /*05b0*/  LDG.E.U8 R109, desc[UR50][R12.64] ;  /* 0x000000320c6d7981 */ /* 0x000162000c1e1100 */
[-C--:B------:R-:W-:Y:S02]  /*05c0*/  IADD3 R144, P0, R5, R134.reuse, RZ ;  /* 0x0000008605907210 */ /* 0x080fe40007f1e0ff */
[-C--:B------:R-:W-:Y:S01]  /*05d0*/  LEA.HI.X.SX32 R137, R15, R135.reuse, 0x1, P1 ;  /* 0x000000870f897211 */ /* 0x080fe200008f0eff */
[----:B------:R0:W5:Y:S01]  /*05e0*/  LDG.E.U8 R115, desc[UR50][R10.64] ;  /* 0x000000320a737981 */ /* 0x000162000c1e1100 */
[C---:B-1----:R-:W-:Y:S01]  /*05f0*/  IMAD R9, R122.reuse, 0x87, RZ ;  /* 0x000000877a097824 */ /* 0x042fe200078e02ff */
[-C--:B------:R-:W-:Y:S02]  /*0600*/  IADD3 R4, P1, R7, R134.reuse, RZ ;  /* 0x0000008607047210 */ /* 0x080fe40007f3e0ff */
[----:B------:R1:W5:Y:S01]  /*0610*/  LDG.E.U8 R142, desc[UR50][R2.64] ;  /* 0x00000032028e7981 */ /* 0x000362000c1e1100 */
[C---:B0-----:R-:W-:Y:S01]  /*0620*/  IMAD R13, R122.reuse, 0x88, RZ ;  /* 0x000000887a0d7824 */ /* 0x041fe200078e02ff */
[-C--:B------:R-:W-:Y:S01]  /*0630*/  LEA.HI.X.SX32 R145, R5, R135.reuse, 0x1, P0 ;  /* 0x0000008705917211 */ /* 0x080fe200000f0eff */
[C---:B------:R-:W-:Y:S01]  /*0640*/  IMAD R15, R122.reuse, 0x8a, RZ ;  /* 0x0000008a7a0f7824 */ /* 0x040fe200078e02ff */
[-C--:B------:R-:W-:Y:S01]  /*0650*/  IADD3 R6, P0, R9, R134.reuse, RZ ;  /* 0x0000008609067210 */ /* 0x080fe20007f1e0ff */
[C---:B------:R-:W-:Y:S01]  /*0660*/  IMAD R11, R122.reuse, 0x89, RZ ;  /* 0x000000897a0b7824 */ /* 0x040fe200078e02ff */
[-C--:B------:R-:W-:Y:S01]  /*0670*/  LEA.HI.X.SX32 R5, R7, R135.reuse, 0x1, P1 ;  /* 0x0000008707057211 */ /* 0x080fe200008f0eff */
[C---:B------:R-:W-:Y:S01]  /*0680*/  IMAD R17, R122.reuse, 0x8c, RZ ;  /* 0x0000008c7a117824 */ /* 0x040fe200078e02ff */
[-C--:B------:R-:W-:Y:S01]  /*0690*/  IADD3 R8, P1, R13, R134.reuse, RZ ;  /* 0x000000860d087210 */ /* 0x080fe20007f3e0ff */
[----:B------:R-:W-:Y:S01]  /*06a0*/  IMAD R19, R122, 0x8e, RZ ;  /* 0x0000008e7a137824 */ /* 0x000fe200078e02ff */
[----:B------:R-:W-:Y:S01]  /*06b0*/  LEA.HI.X.SX32 R7, R9, R135, 0x1, P0 ;  /* 0x0000008709077211 */ /* 0x000fe200000f0eff */
[----:B------:R0:W5:Y:S01]  /*06c0*/  LDG.E.U8 R105, desc[UR50][R4.64] ;  /* 0x0000003204697981 */ /* 0x000162000c1e1100 */
[----:B-1----:R-:W-:-:S02]  /*06d0*/  IADD3 R2, P0, R11, R134, RZ ;  /* 0x000000860b027210 */ /* 0x002fc40007f1e0ff */
[-C--:B------:R-:W-:Y:S01]  /*06e0*/  LEA.HI.X.SX32 R9, R13, R135.reuse, 0x1, P1 ;  /* 0x000000870d097211 */ /* 0x080fe200008f0eff */
[C---:B------:R-:W-:Y:S01]  /*06f0*/  IMAD R13, R122.reuse, 0x8b, RZ ;  /* 0x0000008b7a0d7824 */ /* 0x040fe200078e02ff */
[-C--:B------:R-:W-:Y:S01]  /*0700*/  IADD3 R10, P1, R15, R134.reuse, RZ ;  /* 0x000000860f0a7210 */ /* 0x080fe20007f3e0ff */
[----:B------:R1:W5:Y:S01]  /*0710*/  LDG.E.U8 R102, desc[UR50][R6.64] ;  /* 0x0000003206667981 */ /* 0x000362000c1e1100 */
[-C--:B------:R-:W-:Y:S02]  /*0720*/  LEA.HI.X.SX32 R3, R11, R135.reuse, 0x1, P0 ;  /* 0x000000870b037211 */ /* 0x080fe400000f0eff */
[----:B------:R-:W-:Y:S01]  /*0730*/  LEA.HI.X.SX32 R11, R15, R135, 0x1, P1 ;  /* 0x000000870f0b7211 */ /* 0x000fe200008f0eff */
[----:B------:R-:W-:Y:S01]  /*0740*/  IMAD R15, R122, 0x8d, RZ ;  /* 0x0000008d7a0f7824 */ /* 0x000fe200078e02ff */
[-C--:B------:R-:W-:Y:S01]  /*0750*/  IADD3 R12, P0, R13, R134.reuse, RZ ;  /* 0x000000860d0c7210 */ /* 0x080fe20007f1e0ff */
[----:B------:R-:W5:Y:S01]  /*0760*/  LDG.E.U8 R136, desc[UR50][R136.64] ;  /* 0x0000003288887981 */ /* 0x000f62000c1e1100 */
[----:B0-----:R-:W-:-:S02]  /*0770*/  IADD3 R4, P1, R17, R134, RZ ;  /* 0x0000008611047210 */ /* 0x001fc40007f3e0ff */
[-C--:B------:R-:W-:Y:S01]  /*0780*/  LEA.HI.X.SX32 R13, R13, R135.reuse, 0x1, P0 ;  /* 0x000000870d0d7211 */ /* 0x080fe200000f0eff */
[----:B------:R-:W5:Y:S01]  /*0790*/  LDG.E.U8 R140, desc[UR50][R140.64] ;  /* 0x000000328c8c7981 */ /* 0x000f62000c1e1100 */
[-C--:B-1----:R-:W-:Y:S02]  /*07a0*/  IADD3 R6, P0, R15, R134.reuse, RZ ;  /* 0x000000860f067210 */ /* 0x082fe40007f1e0ff */
[-C--:B------:R-:W-:Y:S01]  /*07b0*/  LEA.HI.X.SX32 R5, R17, R135.reuse, 0x1, P1 ;  /* 0x0000008711057211 */ /* 0x080fe200008f0eff */
[C---:B------:R-:W-:Y:S01]  /*07c0*/  IMAD R17, R122.reuse, 0x8f, RZ ;  /* 0x0000008f7a117824 */ /* 0x040fe200078e02ff */
[----:B------:R-:W-:Y:S01]  /*07d0*/  LEA.HI.X.SX32 R7, R15, R135, 0x1, P0 ;  /* 0x000000870f077211 */ /* 0x000fe200000f0eff */
[----:B------:R-:W-:Y:S01]  /*07e0*/  IMAD.SHL.U32 R15, R122, 0x10, RZ ;  /* 0x000000107a0f7824 */ /* 0x000fe200078e00ff */
[----:B------:R-:W5:Y:S04]  /*07f0*/  LDG.E.U8 R144, desc[UR50][R144.64] ;  /* 0x0000003290907981 */ /* 0x000f68000c1e1100 */
[----:B------:R0:W5:Y:S01]  /*0800*/  LDG.E.U8 R137, desc[UR50][R8.64] ;  /* 0x0000003208897981 */ /* 0x000162000c1e1100 */
[----:B------:R-:W-:-:S03]  /*0810*/  IADD3 R168, P0, R15, R134, RZ ;  /* 0x000000860fa87210 */ /* 0x000fc60007f1e0ff */
[----:B------:R1:W5:Y:S04]  /*0820*/  LDG.E.U8 R106, desc[UR50][R10.64] ;  /* 0x000000320a6a7981 */ /* 0x000368000c1e1100 */
[----:B------:R1:W5:Y:S01]  /*0830*/  LDG.E.U8 R145, desc[UR50][R2.64] ;  /* 0x0000003202917981 */ /* 0x000362000c1e1100 */
[----:B0-----:R-:W-:-:S03]  /*0840*/  IADD3 R8, P1, R19, R134, RZ ;  /* 0x0000008613087210 */ /* 0x001fc60007f3e0ff */
[----:B------:R0:W5:Y:S01]  /*0850*/  LDG.E.U8 R141, desc[UR50][R12.64] ;  /* 0x000000320c8d7981 */ /* 0x000162000c1e1100 */
[----:B-1----:R-:W-:Y:S01]  /*0860*/  IMAD R11, R122, 0x11, RZ ;  /* 0x000000117a0b7824 */ /* 0x002fe200078e02ff */
[----:B------:R-:W-:Y:S02]  /*0870*/  LEA.HI.X.SX32 R9, R19, R135, 0x1, P1 ;  /* 0x0000008713097211 */ /* 0x000fe400008f0eff */
[----:B------:R1:W5:Y:S01]  /*0880*/  LDG.E.U8 R138, desc[UR50][R4.64] ;  /* 0x00000032048a7981 */ /* 0x000362000c1e1100 */
[----:B------:R-:W-:-:S03]  /*0890*/  IADD3 R2, P2, R17, R134, RZ ;  /* 0x0000008611027210 */ /* 0x000fc60007f5e0ff */
[----:B------:R1:W5:Y:S01]  /*08a0*/  LDG.E.U8 R70, desc[UR50][R6.64] ;  /* 0x0000003206467981 */ /* 0x000362000c1e1100 */
[C---:B0-----:R-:W-:Y:S01]  /*08b0*/  IMAD R13, R122.reuse, 0x12, RZ ;  /* 0x000000127a0d7824 */ /* 0x041fe200078e02ff */
[-C--:B------:R-:W-:Y:S02]  /*08c0*/  LEA.HI.X.SX32 R3, R17, R135.reuse, 0x1, P2 ;  /* 0x0000008711037211 */ /* 0x080fe400010f0eff */
[----:B------:R0:W5:Y:S01]  /*08d0*/  LDG.E.U8 R68, desc[UR50][R8.64] ;  /* 0x0000003208447981 */ /* 0x000162000c1e1100 */
[-C--:B------:R-:W-:Y:S01]  /*08e0*/  IADD3 R166, P1, R11, R134.reuse, RZ ;  /* 0x000000860ba67210 */ /* 0x080fe20007f3e0ff */
[C---:B-1----:R-:W-:Y:S01]  /*08f0*/  IMAD R5, R122.reuse, 0x13, RZ ;  /* 0x000000137a057824 */ /* 0x042fe200078e02ff */
[-C--:B------:R-:W-:Y:S01]  /*0900*/  LEA.HI.X.SX32 R169, R15, R135.reuse, 0x1, P0 ;  /* 0x000000870fa97211 */ /* 0x080fe200000f0eff */
[----:B------:R1:W5:Y:S01]  /*0910*/  LDG.E.U8 R108, desc[UR50][R2.64] ;  /* 0x00000032026c7981 */ /* 0x000362000c1e1100 */
[-C--:B------:R-:W-:Y:S01]  /*0920*/  IADD3 R164, P0, R13, R134.reuse, RZ ;  /* 0x000000860da47210 */ /* 0x080fe20007f1e0ff */
[C---:B------:R-:W-:Y:S01]  /*0930*/  IMAD R7, R122.reuse, 0x14, RZ ;  /* 0x000000147a077824 */ /* 0x040fe200078e02ff */
[-C--:B------:R-:W-:Y:S01]  /*0940*/  LEA.HI.X.SX32 R167, R11, R135.reuse, 0x1, P1 ;  /* 0x000000870ba77211 */ /* 0x080fe200008f0eff */
[C---:B------:R-:W-:Y:S01]  /*0950*/  IMAD R23, R122.reuse, 0x92, RZ ;  /* 0x000000927a177824 */ /* 0x040fe200078e02ff */
[-C--:B------:R-:W-:Y:S01]  /*0960*/  IADD3 R162, P1, R5, R134.reuse, RZ ;  /* 0x0000008605a27210 */ /* 0x080fe20007f3e0ff */
[C---:B0-----:R-:W-:Y:S01]  /*0970*/  IMAD R9, R122.reuse, 0x15, RZ ;  /* 0x000000157a097824 */ /* 0x041fe200078e02ff */
[-C--:B------:R-:W-:Y:S01]  /*0980*/  LEA.HI.X.SX32 R165, R13, R135.reuse, 0x1, P0 ;  /* 0x000000870da57211 */ /* 0x080fe200000f0eff */
[C---:B------:R-:W-:Y:S01]  /*0990*/  IMAD R15, R122.reuse, 0x1c, RZ ;  /* 0x0000001c7a0f7824 */ /* 0x040fe200078e02ff */
[-C--:B------:R-:W-:Y:S01]  /*09a0*/  IADD3 R160, P0, R7, R134.reuse, RZ ;  /* 0x0000008607a07210 */ /* 0x080fe20007f1e0ff */
[C---:B-1----:R-:W-:Y:S01]  /*09b0*/  IMAD R3, R122.reuse, 0x16, RZ ;  /* 0x000000167a037824 */ /* 0x042fe200078e02ff */
[-C--:B------:R-:W-:Y:S01]  /*09c0*/  LEA.HI.X.SX32 R163, R5, R135.reuse, 0x1, P1 ;  /* 0x0000008705a37211 */ /* 0x080fe200008f0eff */
[C---:B------:R-:W-:Y:S01]  /*09d0*/  IMAD R5, R122.reuse, 0x17, RZ ;  /* 0x000000177a057824 */ /* 0x040fe200078e02ff */
[-C--:B------:R-:W-:Y:S01]  /*09e0*/  IADD3 R158, P1, R9, R134.reuse, RZ ;  /* 0x00000086099e7210 */ /* 0x080fe20007f3e0ff */
[C---:B------:R-:W-:Y:S01]  /*09f0*/  IMAD R11, R122.reuse, 0x1a, RZ ;  /* 0x0000001a7a0b7824 */ /* 0x040fe200078e02ff */
        /* <DEDUP_REMOVED lines=18> */
[----:B------:R-:W-:-:S02]  /*0b20*/  IADD3 R8, P0, R11, R134, RZ ;  /* 0x000000860b087210 */ /* 0x000fc40007f1e0ff */
[-C--:B------:R-:W-:Y:S01]  /*0b30*/  LEA.HI.X.SX32 R7, R9, R135.reuse, 0x1, P1 ;  /* 0x0000008709077211 */ /* 0x080fe200008f0eff */
[----:B------:R1:W5:Y:S01]  /*0b40*/  LDG.E.U8 R151, desc[UR50][R4.64] ;  /* 0x0000003204977981 */ /* 0x000362000c1e1100 */
[-C--:B------:R-:W-:Y:S02]  /*0b50*/  IADD3 R10, P1, R13, R134.reuse, RZ ;  /* 0x000000860d0a7210 */ /* 0x080fe40007f3e0ff */
[-C--:B------:R-:W-:Y:S01]  /*0b60*/  LEA.HI.X.SX32 R9, R11, R135.reuse, 0x1, P0 ;  /* 0x000000870b097211 */ /* 0x080fe200000f0eff */
[----:B------:R1:W5:Y:S01]  /*0b70*/  LDG.E.U8 R149, desc[UR50][R6.64] ;  /* 0x0000003206957981 */ /* 0x000362000c1e1100 */
[-C--:B------:R-:W-:Y:S01]  /*0b80*/  IADD3 R12, P0, R15, R134.reuse, RZ ;  /* 0x000000860f0c7210 */ /* 0x080fe20007f1e0ff */
[C---:B0-----:R-:W-:Y:S01]  /*0b90*/  IMAD R3, R122.reuse, 0x1e, RZ ;  /* 0x0000001e7a037824 */ /* 0x041fe200078e02ff */
[-C--:B------:R-:W-:Y:S01]  /*0ba0*/  LEA.HI.X.SX32 R11, R13, R135.reuse, 0x1, P1 ;  /* 0x000000870d0b7211 */ /* 0x080fe200008f0eff */
        /* <DEDUP_REMOVED lines=8> */
[----:B------:R1:W5:Y:S01]  /*0c30*/  LDG.E.U8 R2, desc[UR50][R12.64] ;  /* 0x000000320c027981 */ /* 0x000362000c1e1100 */
[----:B------:R-:W-:Y:S01]  /*0c40*/  LEA.HI.X.SX32 R17, R3, R135, 0x1, P0 ;  /* 0x0000008703117211 */ /* 0x000fe200000f0eff */
[----:B0-----:R-:W-:Y:S01]  /*0c50*/  IMAD R9, R122, 0x91, RZ ;  /* 0x000000917a097824 */ /* 0x001fe200078e02ff */
[-C--:B------:R-:W-:Y:S01]  /*0c60*/  IADD3 R18, P1, R5, R134.reuse, RZ ;  /* 0x0000008605127210 */ /* 0x080fe20007f3e0ff */
[----:B------:R0:W5:Y:S01]  /*0c70*/  LDG.E.U8 R3, desc[UR50][R14.64] ;  /* 0x000000320e037981 */ /* 0x000162000c1e1100 */
[----:B------:R-:W-:-:S02]  /*0c80*/  IADD3 R20, P0, R7, R134, RZ ;  /* 0x0000008607147210 */ /* 0x000fc40007f1e0ff */
[-C--:B------:R-:W-:Y:S01]  /*0c90*/  LEA.HI.X.SX32 R19, R5, R135.reuse, 0x1, P1 ;  /* 0x0000008705137211 */ /* 0x080fe200008f0eff */
[----:B------:R0:W5:Y:S01]  /*0ca0*/  LDG.E.U8 R4, desc[UR50][R16.64] ;  /* 0x0000003210047981 */ /* 0x000162000c1e1100 */
[-C--:B------:R-:W-:Y:S02]  /*0cb0*/  LEA.HI.X.SX32 R21, R7, R135.reuse, 0x1, P0 ;  /* 0x0000008707157211 */ /* 0x080fe400000f0eff */
[-C--:B-1----:R-:W-:Y:S01]  /*0cc0*/  IADD3 R10, P1, R9, R134.reuse, RZ ;  /* 0x00000086090a7210 */ /* 0x082fe20007f3e0ff */
[----:B------:R1:W5:Y:S01]  /*0cd0*/  LDG.E.U8 R5, desc[UR50][R18.64] ;  /* 0x0000003212057981 */ /* 0x000362000c1e1100 */
[-C--:B------:R-:W-:Y:S02]  /*0ce0*/  IADD3 R12, P0, R23, R134.reuse, RZ ;  /* 0x00000086170c7210 */ /* 0x080fe40007f1e0ff */
[-C--:B------:R-:W-:Y:S01]  /*0cf0*/  LEA.HI.X.SX32 R11, R9, R135.reuse, 0x1, P1 ;  /* 0x00000087090b7211 */ /* 0x080fe200008f0eff */
[C---:B------:R-:W-:Y:S01]  /*0d00*/  IMAD R9, R122.reuse, 0x94, RZ ;  /* 0x000000947a097824 */ /* 0x040fe200078e02ff */
[----:B------:R-:W-:Y:S01]  /*0d10*/  LEA.HI.X.SX32 R13, R23, R135, 0x1, P0 ;  /* 0x00000087170d7211 */ /* 0x000fe200000f0eff */
[----:B------:R-:W-:Y:S01]  /*0d20*/  IMAD R23, R122, 0x95, RZ ;  /* 0x000000957a177824 */ /* 0x000fe200078e02ff */
[-C--:B0-----:R-:W-:Y:S01]  /*0d30*/  IADD3 R14, P1, R25, R134.reuse, RZ ;  /* 0x00000086190e7210 */ /* 0x081fe20007f3e0ff */
[----:B------:R0:W5:Y:S01]  /*0d40*/  LDG.E.U8 R6, desc[UR50][R20.64] ;  /* 0x0000003214067981 */ /* 0x000162000c1e1100 */
[----:B------:R-:W-:-:S02]  /*0d50*/  IADD3 R16, P0, R9, R134, RZ ;  /* 0x0000008609107210 */ /* 0x000fc40007f1e0ff */
[-C--:B------:R-:W-:Y:S01]  /*0d60*/  LEA.HI.X.SX32 R15, R25, R135.reuse, 0x1, P1 ;  /* 0x00000087190f7211 */ /* 0x080fe200008f0eff */
[----:B------:R-:W-:Y:S01]  /*0d70*/  IMAD R25, R122, 0x96, RZ ;  /* 0x000000967a197824 */ /* 0x000fe200078e02ff */
[-C--:B-1----:R-:W-:Y:S01]  /*0d80*/  IADD3 R18, P1, R23, R134.reuse, RZ ;  /* 0x0000008617127210 */ /* 0x082fe20007f3e0ff */
[----:B------:R-:W5:Y:S01]  /*0d90*/  LDG.E.U8 R7, desc[UR50][R10.64] ;  /* 0x000000320a077981 */ /* 0x000f62000c1e1100 */
[-C--:B------:R-:W-:Y:S02]  /*0da0*/  LEA.HI.X.SX32 R17, R9, R135.reuse, 0x1, P0 ;  /* 0x0000008709117211 */ /* 0x080fe400000f0eff */
[-C--:B------:R-:W-:Y:S01]  /*0db0*/  LEA.HI.X.SX32 R19, R23, R135.reuse, 0x1, P1 ;  /* 0x0000008717137211 */ /* 0x080fe200008f0eff */
[----:B------:R1:W5:Y:S01]  /*0dc0*/  LDG.E.U8 R9, desc[UR50][R14.64] ;  /* 0x000000320e097981 */ /* 0x000362000c1e1100 */
[-C--:B0-----:R-:W-:Y:S02]  /*0dd0*/  IADD3 R20, P0, R25, R134.reuse, RZ ;  /* 0x0000008619147210 */ /* 0x081fe40007f1e0ff */
[----:B------:R-:W-:Y:S01]  /*0de0*/  IADD3 R22, P1, R27, R134, RZ ;  /* 0x000000861b167210 */ /* 0x000fe20007f3e0ff */
[----:B------:R-:W5:Y:S01]  /*0df0*/  LDG.E.U8 R8, desc[UR50][R12.64] ;  /* 0x000000320c087981 */ /* 0x000f62000c1e1100 */
[----:B------:R-:W-:-:S02]  /*0e00*/  LEA.HI.X.SX32 R21, R25, R135, 0x1, P0 ;  /* 0x0000008719157211 */ /* 0x000fc400000f0eff */
[-C--:B------:R-:W-:Y:S01]  /*0e10*/  LEA.HI.X.SX32 R23, R27, R135.reuse, 0x1, P1 ;  /* 0x000000871b177211 */ /* 0x080fe200008f0eff */
[----:B------:R0:W5:Y:S01]  /*0e20*/  LDG.E.U8 R10, desc[UR50][R16.64] ;  /* 0x00000032100a7981 */ /* 0x000162000c1e1100 */
[-C--:B------:R-:W-:Y:S01]  /*0e30*/  IADD3 R24, P0, R29, R134.reuse, RZ ;  /* 0x000000861d187210 */ /* 0x080fe20007f1e0ff */
[----:B-1----:R-:W-:Y:S01]  /*0e40*/  IMAD R15, R122, 0x9a, RZ ;  /* 0x0000009a7a0f7824 */ /* 0x002fe200078e02ff */
[----:B------:R-:W-:Y:S01]  /*0e50*/  IADD3 R26, P1, R31, R134, RZ ;  /* 0x000000861f1a7210 */ /* 0x000fe20007f3e0ff */
[----:B------:R1:W5:Y:S01]  /*0e60*/  LDG.E.U8 R11, desc[UR50][R18.64] ;  /* 0x00000032120b7981 */ /* 0x000362000c1e1100 */
[----:B------:R-:W-:-:S03]  /*0e70*/  LEA.HI.X.SX32 R25, R29, R135, 0x1, P0 ;  /* 0x000000871d197211 */ /* 0x000fc600000f0eff */
[----:B------:R1:W5:Y:S01]  /*0e80*/  LDG.E.U8 R12, desc[UR50][R20.64] ;  /* 0x00000032140c7981 */ /* 0x000362000c1e1100 */
[C---:B0-----:R-:W-:Y:S01]  /*0e90*/  IMAD R17, R122.reuse, 0x9b, RZ ;  /* 0x0000009b7a117824 */ /* 0x041fe200078e02ff */
[-C--:B------:R-:W-:Y:S02]  /*0ea0*/  LEA.HI.X.SX32 R27, R31, R135.reuse, 0x1, P1 ;  /* 0x000000871f1b7211 */ /* 0x080fe400008f0eff */
[----:B------:R0:W5:Y:S01]  /*0eb0*/  LDG.E.U8 R13, desc[UR50][R22.64] ;  /* 0x00000032160d7981 */ /* 0x000162000c1e1100 */
[-C--:B------:R-:W-:Y:S01]  /*0ec0*/  IADD3 R28, P0, R15, R134.reuse, RZ ;  /* 0x000000860f1c7210 */ /* 0x080fe20007f1e0ff */
[C---:B-1----:R-:W-:Y:S01]  /*0ed0*/  IMAD R19, R122.reuse, 0x9c, RZ ;  /* 0x0000009c7a137824 */ /* 0x042fe200078e02ff */
[----:B------:R-:W-:Y:S01]  /*0ee0*/  IADD3 R30, P1, R17, R134, RZ ;  /* 0x00000086111e7210 */ /* 0x000fe20007f3e0ff */
[C---:B------:R-:W-:Y:S01]  /*0ef0*/  IMAD R35, R122.reuse, 0x9e, RZ ;  /* 0x0000009e7a237824 */ /* 0x040fe200078e02ff */
[----:B------:R1:W5:Y:S01]  /*0f00*/  LDG.E.U8 R14, desc[UR50][R24.64] ;  /* 0x00000032180e7981 */ /* 0x000362000c1e1100 */
[----:B------:R-:W-:Y:S01]  /*0f10*/  IMAD R21, R122, 0x9d, RZ ;  /* 0x0000009d7a157824 */ /* 0x000fe200078e02ff */
[----:B------:R-:W-:-:S02]  /*0f20*/  LEA.HI.X.SX32 R29, R15, R135, 0x1, P0 ;  /* 0x000000870f1d7211 */ /* 0x000fc400000f0eff */
[-C--:B------:R-:W-:Y:S01]  /*0f30*/  LEA.HI.X.SX32 R31, R17, R135.reuse, 0x1, P1 ;  /* 0x00000087111f7211 */ /* 0x080fe200008f0eff */
[C---:B------:R-:W-:Y:S01]  /*0f40*/  IMAD R37, R122.reuse, 0x9f, RZ ;  /* 0x0000009f7a257824 */ /* 0x040fe200078e02ff */
[-C--:B------:R-:W-:Y:S01]  /*0f50*/  IADD3 R32, P0, R19, R134.reuse, RZ ;  /* 0x0000008613207210 */ /* 0x080fe20007f1e0ff */
[----:B------:R1:W5:Y:S01]  /*0f60*/  LDG.E.U8 R16, desc[UR50][R28.64] ;  /* 0x000000321c107981 */ /* 0x000362000c1e1100 */
[-C--:B0-----:R-:W-:Y:S02]  /*0f70*/  IADD3 R22, P1, R21, R134.reuse, RZ ;  /* 0x0000008615167210 */ /* 0x081fe40007f3e0ff */
[-C--:B------:R-:W-:Y:S01]  /*0f80*/  LEA.HI.X.SX32 R33, R19, R135.reuse, 0x1, P0 ;  /* 0x0000008713217211 */ /* 0x080fe200000f0eff */
[----:B------:R0:W5:Y:S01]  /*0f90*/  LDG.E.U8 R15, desc[UR50][R26.64] ;  /* 0x000000321a0f7981 */ /* 0x000162000c1e1100 */
[-C--:B------:R-:W-:Y:S01]  /*0fa0*/  LEA.HI.X.SX32 R23, R21, R135.reuse, 0x1, P1 ;  /* 0x0000008715177211 */ /* 0x080fe200008f0eff */
[C---:B------:R-:W-:Y:S01]  /*0fb0*/  IMAD.SHL.U32 R21, R122.reuse, 0x20, RZ ;  /* 0x000000207a157824 */ /* 0x040fe200078e00ff */
[-C--:B-1----:R-:W-:Y:S01]  /*0fc0*/  IADD3 R24, P0, R35, R134.reuse, RZ ;  /* 0x0000008623187210 */ /* 0x082fe20007f1e0ff */
[----:B------:R1:W5:Y:S01]  /*0fd0*/  LDG.E.U8 R17, desc[UR50][R30.64] ;  /* 0x000000321e117981 */ /* 0x000362000c1e1100 */
[----:B------:R-:W-:Y:S01]  /*0fe0*/  IADD3 R36, P1, R37, R134, RZ ;  /* 0x0000008625247210 */ /* 0x000fe20007f3e0ff */
[----:B------:R-:W-:Y:S01]  /*0ff0*/  IMAD R29, R122, 0x21, RZ ;  /* 0x000000217a1d7824 */ /* 0x000fe200078e02ff */
[-C--:B------:R-:W-:Y:S01]  /*1000*/  LEA.HI.X.SX32 R25, R35, R135.reuse, 0x1, P0 ;  /* 0x0000008723197211 */ /* 0x080fe200000f0eff */
[----:B------:R1:W5:Y:S01]  /*1010*/  LDG.E.U8 R18, desc[UR50][R32.64] ;  /* 0x0000003220127981 */ /* 0x000362000c1e1100 */
[----:B------:R-:W-:-:S02]  /*1020*/  LEA.HI.X.SX32 R37, R37, R135, 0x1, P1 ;  /* 0x0000008725257211 */ /* 0x000fc400008f0eff */
[-C--:B0-----:R-:W-:Y:S01]  /*1030*/  IADD3 R26, P0, R21, R134.reuse, RZ ;  /* 0x00000086151a7210 */ /* 0x081fe20007f1e0ff */
[C---:B------:R-:W-:Y:S01]  /*1040*/  IMAD R39, R122.reuse, 0x25, RZ ;  /* 0x000000257a277824 */ /* 0x040fe200078e02ff */
[-C--:B------:R-:W-:Y:S01]  /*1050*/  IADD3 R28, P1, R29, R134.reuse, RZ ;  /* 0x000000861d1c7210 */ /* 0x080fe20007f3e0ff */
[C---:B-1----:R-:W-:Y:S01]  /*1060*/  IMAD R31, R122.reuse, 0x22, RZ ;  /* 0x000000227a1f7824 */ /* 0x042fe200078e02ff */
[-C--:B------:R-:W-:Y:S01]  /*1070*/  LEA.HI.X.SX32 R27, R21, R135.reuse, 0x1, P0 ;  /* 0x00000087151b7211 */ /* 0x080fe200000f0eff */
[C---:B------:R-:W-:Y:S01]  /*1080*/  IMAD R35, R122.reuse, 0x24, RZ ;  /* 0x000000247a237824 */ /* 0x040fe200078e02ff */
[----:B------:R-:W5:Y:S01]  /*1090*/  LDG.E.U8 R19, desc[UR50][R22.64] ;  /* 0x0000003216137981 */ /* 0x000f62000c1e1100 */
[C---:B------:R-:W-:Y:S01]  /*10a0*/  IMAD R33, R122.reuse, 0x23, RZ ;  /* 0x000000237a217824 */ /* 0x040fe200078e02ff */
[-C--:B------:R-:W-:Y:S02]  /*10b0*/  IADD3 R30, P0, R31, R134.reuse, RZ ;  /* 0x000000861f1e7210 */ /* 0x080fe40007f1e0ff */
[-C--:B------:R-:W-:Y:S01]  /*10c0*/  LEA.HI.X.SX32 R29, R29, R135.reuse, 0x1, P1 ;  /* 0x000000871d1d7211 */ /* 0x080fe200008f0eff */
[----:B------:R0:W5:Y:S01]  /*10d0*/  LDG.E.U8 R21, desc[UR50][R36.64] ;  /* 0x0000003224157981 */ /* 0x000162000c1e1100 */
[-C--:B------:R-:W-:Y:S01]  /*10e0*/  IADD3 R32, P1, R33, R134.reuse, RZ ;  /* 0x0000008621207210 */ /* 0x080fe20007f3e0ff */
[C---:B------:R-:W-:Y:S01]  /*10f0*/  IMAD R41, R122.reuse, 0x26, RZ ;  /* 0x000000267a297824 */ /* 0x040fe200078e02ff */
[-C--:B------:R-:W-:Y:S01]  /*1100*/  LEA.HI.X.SX32 R31, R31, R135.reuse, 0x1, P0 ;  /* 0x000000871f1f7211 */ /* 0x080fe200000f0eff */
[----:B------:R-:W-:Y:S01]  /*1110*/  IMAD R43, R122, 0x27, RZ ;  /* 0x000000277a2b7824 */ /* 0x000fe200078e02ff */
[----:B------:R-:W-:Y:S01]  /*1120*/  IADD3 R34, P0, R35, R134, RZ ;  /* 0x0000008623227210 */ /* 0x000fe20007f1e0ff */
[----:B------:R-:W5:Y:S01]  /*1130*/  LDG.E.U8 R20, desc[UR50][R24.64] ;  /* 0x0000003218147981 */ /* 0x000f62000c1e1100 */
[----:B------:R-:W-:-:S02]  /*1140*/  LEA.HI.X.SX32 R33, R33, R135, 0x1, P1 ;  /* 0x0000008721217211 */ /* 0x000fc400008f0eff */
[-C--:B0-----:R-:W-:Y:S01]  /*1150*/  IADD3 R36, P1, R39, R134.reuse, RZ ;  /* 0x0000008627247210 */ /* 0x081fe20007f3e0ff */
[----:B------:R0:W5:Y:S01]  /*1160*/  LDG.E.U8 R23, desc[UR50][R28.64] ;  /* 0x000000321c177981 */ /* 0x000162000c1e1100 */
[-C--:B------:R-:W-:Y:S02]  /*1170*/  LEA.HI.X.SX32 R35, R35, R135.reuse, 0x1, P0 ;  /* 0x0000008723237211 */ /* 0x080fe400000f0eff */
[-C--:B------:R-:W-:Y:S01]  /*1180*/  IADD3 R38, P0, R41, R134.reuse, RZ ;  /* 0x0000008629267210 */ /* 0x080fe20007f1e0ff */
[----:B------:R-:W5:Y:S01]  /*1190*/  LDG.E.U8 R22, desc[UR50][R26.64] ;  /* 0x000000321a167981 */ /* 0x000f62000c1e1100 */
[-C--:B------:R-:W-:Y:S02]  /*11a0*/  LEA.HI.X.SX32 R37, R39, R135.reuse, 0x1, P1 ;  /* 0x0000008727257211 */ /* 0x080fe400008f0eff */
[----:B------:R-:W-:Y:S01]  /*11b0*/  IADD3 R40, P1, R43, R134, RZ ;  /* 0x000000862b287210 */ /* 0x000fe20007f3e0ff */
[----:B------:R1:W5:Y:S01]  /*11c0*/  LDG.E.U8 R24, desc[UR50][R30.64] ;  /* 0x000000321e187981 */ /* 0x000362000c1e1100 */
[----:B0-----:R-:W-:Y:S01]  /*11d0*/  IMAD R29, R122, 0x28, RZ ;  /* 0x000000287a1d7824 */ /* 0x001fe200078e02ff */
[----:B------:R-:W-:-:S02]  /*11e0*/  LEA.HI.X.SX32 R39, R41, R135, 0x1, P0 ;  /* 0x0000008729277211 */ /* 0x000fc400000f0eff */
[----:B------:R0:W5:Y:S01]  /*11f0*/  LDG.E.U8 R25, desc[UR50][R32.64] ;  /* 0x0000003220197981 */ /* 0x000162000c1e1100 */
[----:B------:R-:W-:-:S03]  /*1200*/  LEA.HI.X.SX32 R41, R43, R135, 0x1, P1 ;  /* 0x000000872b297211 */ /* 0x000fc600008f0eff */
[----:B------:R3:W5:Y:S01]  /*1210*/  LDG.E.U8 R26, desc[UR50][R34.64] ;  /* 0x00000032221a7981 */ /* 0x000762000c1e1100 */
[C---:B-1----:R-:W-:Y:S01]  /*1220*/  IMAD R31, R122.reuse, 0x29, RZ ;  /* 0x000000297a1f7824 */ /* 0x042fe200078e02ff */
[-C--:B------:R-:W-:Y:S02]  /*1230*/  IADD3 R42, P0, R29, R134.reuse, RZ ;  /* 0x000000861d2a7210 */ /* 0x080fe40007f1e0ff */
[----:B------:R1:W5:Y:S01]  /*1240*/  LDG.E.U8 R27, desc[UR50][R36.64] ;  /* 0x00000032241b7981 */ /* 0x000362000c1e1100 */
[C---:B0-----:R-:W-:Y:S01]  /*1250*/  IMAD R33, R122.reuse, 0x2a, RZ ;  /* 0x0000002a7a217824 */ /* 0x041fe200078e02ff */
[-C--:B------:R-:W-:Y:S01]  /*1260*/  IADD3 R44, P1, R31, R134.reuse, RZ ;  /* 0x000000861f2c7210 */ /* 0x080fe20007f3e0ff */
[C---:B------:R-:W-:Y:S01]  /*1270*/  IMAD R49, R122.reuse, 0x2c, RZ ;  /* 0x0000002c7a317824 */ /* 0x040fe200078e02ff */
[----:B------:R0:W5:Y:S01]  /*1280*/  LDG.E.U8 R28, desc[UR50][R38.64] ;  /* 0x00000032261c7981 */ /* 0x000162000c1e1100 */
[C---:B---3--:R-:W-:Y:S01]  /*1290*/  IMAD R35, R122.reuse, 0x2b, RZ ;  /* 0x0000002b7a237824 */ /* 0x048fe200078e02ff */
[-C--:B------:R-:W-:Y:S01]  /*12a0*/  LEA.HI.X.SX32 R43, R29, R135.reuse, 0x1, P0 ;  /* 0x000000871d2b7211 */ /* 0x080fe200000f0eff */
[----:B------:R-:W-:Y:S01]  /*12b0*/  IMAD R51, R122, 0x2d, RZ ;  /* 0x0000002d7a337824 */ /* 0x000fe200078e02ff */
[----:B------:R-:W-:Y:S01]  /*12c0*/  LEA.HI.X.SX32 R45, R31, R135, 0x1, P1 ;  /* 0x000000871f2d7211 */ /* 0x000fe200008f0eff */
[----:B------:R3:W5:Y:S01]  /*12d0*/  LDG.E.U8 R29, desc[UR50][R40.64] ;  /* 0x00000032281d7981 */ /* 0x000762000c1e1100 */
[----:B------:R-:W-:-:S02]  /*12e0*/  IADD3 R46, P0, R33, R134, RZ ;  /* 0x00000086212e7210 */ /* 0x000fc40007f1e0ff */
[-C--:B-1----:R-:W-:Y:S01]  /*12f0*/  IADD3 R36, P1, R35, R134.reuse, RZ ;  /* 0x0000008623247210 */ /* 0x082fe20007f3e0ff */
[----:B------:R1:W5:Y:S01]  /*1300*/  LDG.E.U8 R30, desc[UR50][R42.64] ;  /* 0x000000322a1e7981 */ /* 0x000362000c1e1100 */
[-C--:B------:R-:W-:Y:S02]  /*1310*/  LEA.HI.X.SX32 R47, R33, R135.reuse, 0x1, P0 ;  /* 0x00000087212f7211 */ /* 0x080fe400000f0eff */
[-C--:B------:R-:W-:Y:S01]  /*1320*/  LEA.HI.X.SX32 R37, R35, R135.reuse, 0x1, P1 ;  /* 0x0000008723257211 */ /* 0x080fe200008f0eff */
[C---:B------:R-:W-:Y:S01]  /*1330*/  IMAD R35, R122.reuse, 0x2e, RZ ;  /* 0x0000002e7a237824 */ /* 0x040fe200078e02ff */
[-C--:B0-----:R-:W-:Y:S01]  /*1340*/  IADD3 R38, P0, R49, R134.reuse, RZ ;  /* 0x0000008631267210 */ /* 0x081fe20007f1e0ff */
[----:B------:R0:W5:Y:S01]  /*1350*/  LDG.E.U8 R31, desc[UR50][R44.64] ;  /* 0x000000322c1f7981 */ /* 0x000162000c1e1100 */
[-C--:B---3--:R-:W-:Y:S02]  /*1360*/  IADD3 R40, P1, R51, R134.reuse, RZ ;  /* 0x0000008633287210 */ /* 0x088fe40007f3e0ff */
[-C--:B------:R-:W-:Y:S01]  /*1370*/  LEA.HI.X.SX32 R39, R49, R135.reuse, 0x1, P0 ;  /* 0x0000008731277211 */ /* 0x080fe200000f0eff */
[C---:B------:R-:W-:Y:S01]  /*1380*/  IMAD R49, R122.reuse, 0x2f, RZ ;  /* 0x0000002f7a317824 */ /* 0x040fe200078e02ff */
[-C--:B------:R-:W-:Y:S01]  /*1390*/  LEA.HI.X.SX32 R41, R51, R135.reuse, 0x1, P1 ;  /* 0x0000008733297211 */ /* 0x080fe200008f0eff */
[C---:B------:R-:W-:Y:S01]  /*13a0*/  IMAD R51, R122.reuse, 0xa0, RZ ;  /* 0x000000a07a337824 */ /* 0x040fe200078e02ff */
[-C--:B-1----:R-:W-:Y:S01]  /*13b0*/  IADD3 R42, P0, R35, R134.reuse, RZ ;  /* 0x00000086232a7210 */ /* 0x082fe20007f1e0ff */
[----:B------:R1:W3:Y:S01]  /*13c0*/  LDG.E.U8 R32, desc[UR50][R46.64] ;  /* 0x000000322e207981 */ /* 0x0002e2000c1e1100 */
[C---:B------:R-:W-:Y:S01]  /*13d0*/  IMAD R53, R122.reuse, 0xa1, RZ ;  /* 0x000000a17a357824 */ /* 0x040fe200078e02ff */
[-C--:B0-----:R-:W-:Y:S01]  /*13e0*/  IADD3 R44, P1, R49, R134.reuse, RZ ;  /* 0x00000086312c7210 */ /* 0x081fe20007f3e0ff */
[C---:B------:R-:W-:Y:S01]  /*13f0*/  IMAD R55, R122.reuse, 0xa2, RZ ;  /* 0x000000a27a377824 */ /* 0x040fe200078e02ff */
[----:B------:R-:W-:Y:S01]  /*1400*/  LEA.HI.X.SX32 R43, R35, R135, 0x1, P0 ;  /* 0x00000087232b7211 */ /* 0x000fe200000f0eff */
[----:B------:R-:W-:Y:S01]  /*1410*/  IMAD R57, R122, 0xa3, RZ ;  /* 0x000000a37a397824 */ /* 0x000fe200078e02ff */
[----:B------:R0:W3:Y:S01]  /*1420*/  LDG.E.U8 R35, desc[UR50][R40.64] ;  /* 0x0000003228237981 */ /* 0x0000e2000c1e1100 */
[----:B-1----:R-:W-:-:S03]  /*1430*/  IADD3 R46, P0, R51, R134, RZ ;  /* 0x00000086332e7210 */ /* 0x002fc60007f1e0ff */
[----:B------:R-:W3:Y:S01]  /*1440*/  LDG.E.U8 R33, desc[UR50][R36.64] ;  /* 0x0000003224217981 */ /* 0x000ee2000c1e1100 */
[-C--:B------:R-:W-:Y:S02]  /*1450*/  LEA.HI.X.SX32 R45, R49, R135.reuse, 0x1, P1 ;  /* 0x00000087312d7211 */ /* 0x080fe400008f0eff */
[-C--:B------:R-:W-:Y:S01]  /*1460*/  LEA.HI.X.SX32 R47, R51, R135.reuse, 0x1, P0 ;  /* 0x00000087332f7211 */ /* 0x080fe200000f0eff */
[----:B------:R-:W3:Y:S01]  /*1470*/  LDG.E.U8 R34, desc[UR50][R38.64] ;  /* 0x0000003226227981 */ /* 0x000ee2000c1e1100 */
[-C--:B------:R-:W-:Y:S01]  /*1480*/  IADD3 R48, P1, R53, R134.reuse, RZ ;  /* 0x0000008635307210 */ /* 0x080fe20007f3e0ff */
[C---:B0-----:R-:W-:Y:S01]  /*1490*/  IMAD R41, R122.reuse, 0xa4, RZ ;  /* 0x000000a47a297824 */ /* 0x041fe200078e02ff */
[----:B------:R-:W-:Y:S01]  /*14a0*/  IADD3 R50, P0, R55, R134, RZ ;  /* 0x0000008637327210 */ /* 0x000fe20007f1e0ff */
[----:B------:R-:W-:Y:S01]  /*14b0*/  IMAD R61, R122, 0xa8, RZ ;  /* 0x000000a87a3d7824 */ /* 0x000fe200078e02ff */
[-C--:B------:R-:W-:Y:S01]  /*14c0*/  LEA.HI.X.SX32 R49, R53, R135.reuse, 0x1, P1 ;  /* 0x0000008735317211 */ /* 0x080fe200008f0eff */
[----:B------:R0:W3:Y:S01]  /*14d0*/  LDG.E.U8 R36, desc[UR50][R42.64] ;  /* 0x000000322a247981 */ /* 0x0000e2000c1e1100 */
[----:B------:R-:W-:-:S02]  /*14e0*/  LEA.HI.X.SX32 R51, R55, R135, 0x1, P0 ;  /* 0x0000008737337211 */ /* 0x000fc400000f0eff */
[-C--:B------:R-:W-:Y:S01]  /*14f0*/  IADD3 R52, P1, R57, R134.reuse, RZ ;  /* 0x0000008639347210 */ /* 0x080fe20007f3e0ff */
[----:B------:R1:W3:Y:S01]  /*1500*/  LDG.E.U8 R37, desc[UR50][R44.64] ;  /* 0x000000322c257981 */ /* 0x0002e2000c1e1100 */
[----:B------:R-:W-:-:S03]  /*1510*/  IADD3 R54, P0, R41, R134, RZ ;  /* 0x0000008629367210 */ /* 0x000fc60007f1e0ff */
[----:B------:R4:W3:Y:S01]  /*1520*/  LDG.E.U8 R38, desc[UR50][R46.64] ;  /* 0x000000322e267981 */ /* 0x0008e2000c1e1100 */
[----:B0-----:R-:W-:-:S03]  /*1530*/  IMAD R43, R122, 0xa5, RZ ;  /* 0x000000a57a2b7824 */ /* 0x001fc600078e02ff */
[----:B------:R0:W3:Y:S01]  /*1540*/  LDG.E.U8 R39, desc[UR50][R48.64] ;  /* 0x0000003230277981 */ /* 0x0000e2000c1e1100 */
[C---:B-1----:R-:W-:Y:S01]  /*1550*/  IMAD R45, R122.reuse, 0xa6, RZ ;  /* 0x000000a67a2d7824 */ /* 0x042fe200078e02ff */
[-C--:B------:R-:W-:Y:S02]  /*1560*/  LEA.HI.X.SX32 R53, R57, R135.reuse, 0x1, P1 ;  /* 0x0000008739357211 */ /* 0x080fe400008f0eff */
[----:B------:R1:W3:Y:S01]  /*1570*/  LDG.E.U8 R40, desc[UR50][R50.64] ;  /* 0x0000003232287981 */ /* 0x0002e2000c1e1100 */
[-C--:B------:R-:W-:Y:S01]  /*1580*/  LEA.HI.X.SX32 R55, R41, R135.reuse, 0x1, P0 ;  /* 0x0000008729377211 */ /* 0x080fe200000f0eff */
[C---:B----4-:R-:W-:Y:S01]  /*1590*/  IMAD R47, R122.reuse, 0xa7, RZ ;  /* 0x000000a77a2f7824 */ /* 0x050fe200078e02ff */
[-C--:B------:R-:W-:Y:S01]  /*15a0*/  IADD3 R56, P1, R43, R134.reuse, RZ ;  /* 0x000000862b387210 */ /* 0x080fe20007f3e0ff */
[----:B------:R-:W-:Y:S01]  /*15b0*/  IMAD R63, R122, 0xa9, RZ ;  /* 0x000000a97a3f7824 */ /* 0x000fe200078e02ff */
[----:B------:R-:W-:Y:S01]  /*15c0*/  IADD3 R58, P0, R45, R134, RZ ;  /* 0x000000862d3a7210 */ /* 0x000fe20007f1e0ff */
[----:B------:R4:W3:Y:S01]  /*15d0*/  LDG.E.U8 R41, desc[UR50][R52.64] ;  /* 0x0000003234297981 */ /* 0x0008e2000c1e1100 */
[----:B------:R-:W-:-:S02]  /*15e0*/  LEA.HI.X.SX32 R57, R43, R135, 0x1, P1 ;  /* 0x000000872b397211 */ /* 0x000fc400008f0eff */
[-C--:B------:R-:W-:Y:S01]  /*15f0*/  LEA.HI.X.SX32 R59, R45, R135.reuse, 0x1, P0 ;  /* 0x000000872d3b7211 */ /* 0x080fe200000f0eff */
[----:B------:R2:W3:Y:S01]  /*1600*/  LDG.E.U8 R42, desc[UR50][R54.64] ;  /* 0x00000032362a7981 */ /* 0x0004e2000c1e1100 */
[-C--:B0-----:R-:W-:Y:S02]  /*1610*/  IADD3 R48, P1, R47, R134.reuse, RZ ;  /* 0x000000862f307210 */ /* 0x081fe40007f3e0ff */
[-C--:B-1----:R-:W-:Y:S01]  /*1620*/  IADD3 R50, P0, R61, R134.reuse, RZ ;  /* 0x000000863d327210 */ /* 0x082fe20007f1e0ff */
[----:B------:R0:W3:Y:S01]  /*1630*/  LDG.E.U8 R43, desc[UR50][R56.64] ;  /* 0x00000032382b7981 */ /* 0x0000e2000c1e1100 */
[-C--:B------:R-:W-:Y:S01]  /*1640*/  LEA.HI.X.SX32 R49, R47, R135.reuse, 0x1, P1 ;  /* 0x000000872f317211 */ /* 0x080fe200008f0eff */
[C---:B------:R-:W-:Y:S01]  /*1650*/  IMAD R47, R122.reuse, 0xaa, RZ ;  /* 0x000000aa7a2f7824 */ /* 0x040fe200078e02ff */
[----:B------:R-:W-:Y:S01]  /*1660*/  LEA.HI.X.SX32 R51, R61, R135, 0x1, P0 ;  /* 0x000000873d337211 */ /* 0x000fe200000f0eff */
[----:B------:R-:W-:Y:S01]  /*1670*/  IMAD R61, R122, 0xab, RZ ;  /* 0x000000ab7a3d7824 */ /* 0x000fe200078e02ff */
[-C--:B----4-:R-:W-:Y:S01]  /*1680*/  IADD3 R52, P1, R63, R134.reuse, RZ ;  /* 0x000000863f347210 */ /* 0x090fe20007f3e0ff */
[----:B------:R1:W4:Y:S01]  /*1690*/  LDG.E.U8 R44, desc[UR50][R58.64] ;  /* 0x000000323a2c7981 */ /* 0x000322000c1e1100 */
[----:B--2---:R-:W-:-:S02]  /*16a0*/  IADD3 R54, P0, R47, R134, RZ ;  /* 0x000000862f367210 */ /* 0x004fc40007f1e0ff */
[-C--:B------:R-:W-:Y:S01]  /*16b0*/  LEA.HI.X.SX32 R53, R63, R135.reuse, 0x1, P1 ;  /* 0x000000873f357211 */ /* 0x080fe200008f0eff */
[C---:B------:R-:W-:Y:S01]  /*16c0*/  IMAD R63, R122.reuse, 0xac, RZ ;  /* 0x000000ac7a3f7824 */ /* 0x040fe200078e02ff */
[-C--:B0-----:R-:W-:Y:S01]  /*16d0*/  IADD3 R56, P1, R61, R134.reuse, RZ ;  /* 0x000000863d387210 */ /* 0x081fe20007f3e0ff */
[C---:B------:R-:W-:Y:S01]  /*16e0*/  IMAD R77, R122.reuse, 0xaf, RZ ;  /* 0x000000af7a4d7824 */ /* 0x040fe200078e02ff */
[-C--:B------:R-:W-:Y:S01]  /*16f0*/  LEA.HI.X.SX32 R55, R47, R135.reuse, 0x1, P0 ;  /* 0x000000872f377211 */ /* 0x080fe200000f0eff */
[----:B------:R-:W4:Y:S01]  /*1700*/  LDG.E.U8 R45, desc[UR50][R48.64] ;  /* 0x00000032302d7981 */ /* 0x000f22000c1e1100 */
[-C--:B------:R-:W-:Y:S01]  /*1710*/  LEA.HI.X.SX32 R57, R61, R135.reuse, 0x1, P1 ;  /* 0x000000873d397211 */ /* 0x080fe200008f0eff */
[C---:B-1----:R-:W-:Y:S01]  /*1720*/  IMAD R59, R122.reuse, 0xad, RZ ;  /* 0x000000ad7a3b7824 */ /* 0x042fe200078e02ff */
[C---:B------:R-:W-:Y:S01]  /*1730*/  IADD3 R62, P0, R63.reuse, R134, RZ ;  /* 0x000000863f3e7210 */ /* 0x040fe20007f1e0ff */
[----:B------:R-:W-:Y:S01]  /*1740*/  IMAD R61, R122, 0xae, RZ ;  /* 0x000000ae7a3d7824 */ /* 0x000fe200078e02ff */
[----:B------:R0:W2:Y:S02]  /*1750*/  LDG.E.U8 R47, desc[UR50][R52.64] ;  /* 0x00000032342f7981 */ /* 0x0000a4000c1e1100 */
[----:B------:R-:W-:-:S02]  /*1760*/  LEA.HI.X.SX32 R63, R63, R135, 0x1, P0 ;  /* 0x000000873f3f7211 */ /* 0x000fc400000f0eff */
[-C--:B------:R-:W-:Y:S01]  /*1770*/  IADD3 R72, P1, R59, R134.reuse, RZ ;  /* 0x000000863b487210 */ /* 0x080fe20007f3e0ff */
[----:B------:R1:W2:Y:S01]  /*1780*/  LDG.E.U8 R48, desc[UR50][R54.64] ;  /* 0x0000003236307981 */ /* 0x0002a2000c1e1100 */
[----:B------:R-:W-:-:S03]  /*1790*/  IADD3 R74, P0, R61, R134, RZ ;  /* 0x000000863d4a7210 */ /* 0x000fc60007f1e0ff */
[----:B------:R1:W2:Y:S01]  /*17a0*/  LDG.E.U8 R49, desc[UR50][R56.64] ;  /* 0x0000003238317981 */ /* 0x0002a2000c1e1100 */
[C---:B0-----:R-:W-:Y:S01]  /*17b0*/  IMAD R53, R122.reuse, 0x30, RZ ;  /* 0x000000307a357824 */ /* 0x041fe200078e02ff */
[-C--:B------:R-:W-:Y:S02]  /*17c0*/  LEA.HI.X.SX32 R73, R59, R135.reuse, 0x1, P1 ;  /* 0x000000873b497211 */ /* 0x080fe400008f0eff */
[-C--:B------:R-:W-:Y:S01]  /*17d0*/  LEA.HI.X.SX32 R75, R61, R135.reuse, 0x1, P0 ;  /* 0x000000873d4b7211 */ /* 0x080fe200000f0eff */
[----:B------:R-:W2:Y:S01]  /*17e0*/  LDG.E.U8 R46, desc[UR50][R50.64] ;  /* 0x00000032322e7981 */ /* 0x000ea2000c1e1100 */
[-C--:B------:R-:W-:Y:S01]  /*17f0*/  IADD3 R76, P1, R77, R134.reuse, RZ ;  /* 0x000000864d4c7210 */ /* 0x080fe20007f3e0ff */
[C---:B-1----:R-:W-:Y:S01]  /*1800*/  IMAD R55, R122.reuse, 0x31, RZ ;  /* 0x000000317a377824 */ /* 0x042fe200078e02ff */
[-C--:B------:R-:W-:Y:S01]  /*1810*/  IADD3 R58, P0, R53, R134.reuse, RZ ;  /* 0x00000086353a7210 */ /* 0x080fe20007f1e0ff */
[C---:B------:R-:W-:Y:S01]  /*1820*/  IMAD R79, R122.reuse, 0x33, RZ ;  /* 0x000000337a4f7824 */ /* 0x040fe200078e02ff */
[----:B------:R-:W3:Y:S01]  /*1830*/  LDG.E.U8 R156, desc[UR50][R156.64] ;  /* 0x000000329c9c7981 */ /* 0x000ee2000c1e1100 */
[C---:B------:R-:W-:Y:S01]  /*1840*/  IMAD R57, R122.reuse, 0x32, RZ ;  /* 0x000000327a397824 */ /* 0x040fe200078e02ff */
[-C--:B------:R-:W-:Y:S01]  /*1850*/  LEA.HI.X.SX32 R77, R77, R135.reuse, 0x1, P1 ;  /* 0x000000874d4d7211 */ /* 0x080fe200008f0eff */
[C---:B------:R-:W-:Y:S01]  /*1860*/  IMAD R81, R122.reuse, 0x34, RZ ;  /* 0x000000347a517824 */ /* 0x040fe200078e02ff */
[----:B------:R-:W-:Y:S01]  /*1870*/  LEA.HI.X.SX32 R59, R53, R135, 0x1, P0 ;  /* 0x00000087353b7211 */ /* 0x000fe200000f0eff */
[----:B------:R0:W2:Y:S01]  /*1880*/  LDG.E.U8 R50, desc[UR50][R62.64] ;  /* 0x000000323e327981 */ /* 0x0000a2000c1e1100 */
[----:B------:R-:W-:Y:S01]  /*1890*/  IADD3 R60, P1, R55, R134, RZ ;  /* 0x00000086373c7210 */ /* 0x000fe20007f3e0ff */
[----:B------:R-:W-:-:S02]  /*18a0*/  IMAD R83, R122, 0x35, RZ ;  /* 0x000000357a537824 */ /* 0x000fc400078e02ff */
[----:B------:R1:W2:Y:S01]  /*18b0*/  LDG.E.U8 R51, desc[UR50][R72.64] ;  /* 0x0000003248337981 */ /* 0x0002a2000c1e1100 */
[----:B------:R-:W-:-:S03]  /*18c0*/  LEA.HI.X.SX32 R61, R55, R135, 0x1, P1 ;  /* 0x00000087373d7211 */ /* 0x000fc600008f0eff */
[----:B------:R1:W2:Y:S01]  /*18d0*/  LDG.E.U8 R52, desc[UR50][R74.64] ;  /* 0x000000324a347981 */ /* 0x0002a2000c1e1100 */
[----:B0-----:R-:W-:-:S03]  /*18e0*/  IADD3 R62, P0, R57, R134, RZ ;  /* 0x00000086393e7210 */ /* 0x001fc60007f1e0ff */
[----:B------:R0:W2:Y:S01]  /*18f0*/  LDG.E.U8 R53, desc[UR50][R76.64] ;  /* 0x000000324c357981 */ /* 0x0000a2000c1e1100 */
[-C--:B------:R-:W-:Y:S02]  /*1900*/  LEA.HI.X.SX32 R63, R57, R135.reuse, 0x1, P0 ;  /* 0x00000087393f7211 */ /* 0x080fe400000f0eff */
[-C--:B-1----:R-:W-:Y:S01]  /*1910*/  IADD3 R72, P1, R79, R134.reuse, RZ ;  /* 0x000000864f487210 */ /* 0x082fe20007f3e0ff */
[----:B------:R1:W2:Y:S01]  /*1920*/  LDG.E.U8 R55, desc[UR50][R60.64] ;  /* 0x000000323c377981 */ /* 0x0002a2000c1e1100 */
[-C--:B------:R-:W-:Y:S02]  /*1930*/  IADD3 R74, P0, R81, R134.reuse, RZ ;  /* 0x00000086514a7210 */ /* 0x080fe40007f1e0ff */
[-C--:B------:R-:W-:Y:S01]  /*1940*/  LEA.HI.X.SX32 R73, R79, R135.reuse, 0x1, P1 ;  /* 0x000000874f497211 */ /* 0x080fe200008f0eff */
[C---:B------:R-:W-:Y:S01]  /*1950*/  IMAD R79, R122.reuse, 0x36, RZ ;  /* 0x000000367a4f7824 */ /* 0x040fe200078e02ff */
[-C--:B------:R-:W-:Y:S01]  /*1960*/  LEA.HI.X.SX32 R75, R81, R135.reuse, 0x1, P0 ;  /* 0x00000087514b7211 */ /* 0x080fe200000f0eff */
[C---:B------:R-:W-:Y:S01]  /*1970*/  IMAD R81, R122.reuse, 0x37, RZ ;  /* 0x000000377a517824 */ /* 0x040fe200078e02ff */
[-C--:B0-----:R-:W-:Y:S01]  /*1980*/  IADD3 R76, P1, R83, R134.reuse, RZ ;  /* 0x00000086534c7210 */ /* 0x081fe20007f3e0ff */
[----:B------:R0:W2:Y:S01]  /*1990*/  LDG.E.U8 R56, desc[UR50][R62.64] ;  /* 0x000000323e387981 */ /* 0x0000a2000c1e1100 */
[-C--:B------:R-:W-:Y:S01]  /*19a0*/  IADD3 R78, P0, R79, R134.reuse, RZ ;  /* 0x000000864f4e7210 */ /* 0x080fe20007f1e0ff */
[----:B-1----:R-:W-:Y:S01]  /*19b0*/  IMAD R61, R122, 0x38, RZ ;  /* 0x000000387a3d7824 */ /* 0x002fe200078e02ff */
[----:B------:R-:W-:Y:S01]  /*19c0*/  LEA.HI.X.SX32 R77, R83, R135, 0x1, P1 ;  /* 0x00000087534d7211 */ /* 0x000fe200008f0eff */
[----:B------:R-:W2:Y:S01]  /*19d0*/  LDG.E.U8 R54, desc[UR50][R58.64] ;  /* 0x000000323a367981 */ /* 0x000ea2000c1e1100 */
[----:B------:R-:W-:-:S03]  /*19e0*/  IADD3 R80, P1, R81, R134, RZ ;  /* 0x0000008651507210 */ /* 0x000fc60007f3e0ff */
[----:B------:R1:W2:Y:S01]  /*19f0*/  LDG.E.U8 R57, desc[UR50][R72.64] ;  /* 0x0000003248397981 */ /* 0x0002a2000c1e1100 */
[C---:B0-----:R-:W-:Y:S01]  /*1a00*/  IMAD R63, R122.reuse, 0x39, RZ ;  /* 0x000000397a3f7824 */ /* 0x041fe200078e02ff */
[-C--:B------:R-:W-:Y:S01]  /*1a10*/  LEA.HI.X.SX32 R79, R79, R135.reuse, 0x1, P0 ;  /* 0x000000874f4f7211 */ /* 0x080fe200000f0eff */
[C---:B------:R-:W-:Y:S01]  /*1a20*/  IMAD R89, R122.reuse, 0x3c, RZ ;  /* 0x0000003c7a597824 */ /* 0x040fe200078e02ff */
[-C--:B------:R-:W-:Y:S01]  /*1a30*/  LEA.HI.X.SX32 R81, R81, R135.reuse, 0x1, P1 ;  /* 0x0000008751517211 */ /* 0x080fe200008f0eff */
[----:B------:R0:W2:Y:S01]  /*1a40*/  LDG.E.U8 R58, desc[UR50][R74.64] ;  /* 0x000000324a3a7981 */ /* 0x0000a2000c1e1100 */
[-C--:B------:R-:W-:Y:S02]  /*1a50*/  IADD3 R82, P0, R61, R134.reuse, RZ ;  /* 0x000000863d527210 */ /* 0x080fe40007f1e0ff */
[----:B------:R-:W-:Y:S01]  /*1a60*/  IADD3 R84, P1, R63, R134, RZ ;  /* 0x000000863f547210 */ /* 0x000fe20007f3e0ff */
[----:B-1----:R-:W-:Y:S01]  /*1a70*/  IMAD R73, R122, 0x3a, RZ ;  /* 0x0000003a7a497824 */ /* 0x002fe200078e02ff */
[----:B------:R1:W2:Y:S01]  /*1a80*/  LDG.E.U8 R59, desc[UR50][R76.64] ;  /* 0x000000324c3b7981 */ /* 0x0002a2000c1e1100 */
[----:B------:R-:W-:-:S03]  /*1a90*/  LEA.HI.X.SX32 R83, R61, R135, 0x1, P0 ;  /* 0x000000873d537211 */ /* 0x000fc600000f0eff */
[----:B------:R1:W2:Y:S01]  /*1aa0*/  LDG.E.U8 R60, desc[UR50][R78.64] ;  /* 0x000000324e3c7981 */ /* 0x0002a2000c1e1100 */
[----:B0-----:R-:W-:Y:S01]  /*1ab0*/  IMAD R75, R122, 0x3b, RZ ;  /* 0x0000003b7a4b7824 */ /* 0x001fe200078e02ff */
[----:B------:R-:W-:Y:S02]  /*1ac0*/  LEA.HI.X.SX32 R85, R63, R135, 0x1, P1 ;  /* 0x000000873f557211 */ /* 0x000fe400008f0eff */
[-C--:B------:R-:W-:Y:S01]  /*1ad0*/  IADD3 R86, P0, R73, R134.reuse, RZ ;  /* 0x0000008649567210 */ /* 0x080fe20007f1e0ff */
[----:B------:R0:W2:Y:S01]  /*1ae0*/  LDG.E.U8 R61, desc[UR50][R80.64] ;  /* 0x00000032503d7981 */ /* 0x0000a2000c1e1100 */
[----:B-1----:R-:W-:-:S03]  /*1af0*/  IADD3 R76, P1, R75, R134, RZ ;  /* 0x000000864b4c7210 */ /* 0x002fc60007f3e0ff */
[----:B------:R1:W2:Y:S01]  /*1b00*/  LDG.E.U8 R62, desc[UR50][R82.64] ;  /* 0x00000032523e7981 */ /* 0x0002a2000c1e1100 */
[C---:B------:R-:W-:Y:S01]  /*1b10*/  IMAD R79, R122.reuse, 0x3d, RZ ;  /* 0x0000003d7a4f7824 */ /* 0x040fe200078e02ff */
[-C--:B------:R-:W-:Y:S02]  /*1b20*/  LEA.HI.X.SX32 R87, R73, R135.reuse, 0x1, P0 ;  /* 0x0000008749577211 */ /* 0x080fe400000f0eff */
[-C--:B------:R-:W-:Y:S01]  /*1b30*/  LEA.HI.X.SX32 R77, R75, R135.reuse, 0x1, P1 ;  /* 0x000000874b4d7211 */ /* 0x080fe200008f0eff */
[C---:B------:R-:W-:Y:S01]  /*1b40*/  IMAD R75, R122.reuse, 0x3e, RZ ;  /* 0x0000003e7a4b7824 */ /* 0x040fe200078e02ff */
[-C--:B------:R-:W-:Y:S01]  /*1b50*/  IADD3 R88, P0, R89, R134.reuse, RZ ;  /* 0x0000008659587210 */ /* 0x080fe20007f1e0ff */
[----:B0-----:R-:W-:Y:S01]  /*1b60*/  IMAD R81, R122, 0x3f, RZ ;  /* 0x0000003f7a517824 */ /* 0x001fe200078e02ff */
[----:B------:R-:W-:Y:S01]  /*1b70*/  IADD3 R90, P1, R79, R134, RZ ;  /* 0x000000864f5a7210 */ /* 0x000fe20007f3e0ff */
[----:B------:R0:W2:Y:S01]  /*1b80*/  LDG.E.U8 R63, desc[UR50][R84.64] ;  /* 0x00000032543f7981 */ /* 0x0000a2000c1e1100 */
[----:B------:R-:W-:-:S02]  /*1b90*/  LEA.HI.X.SX32 R89, R89, R135, 0x1, P0 ;  /* 0x0000008759597211 */ /* 0x000fc400000f0eff */
[-C--:B------:R-:W-:Y:S01]  /*1ba0*/  LEA.HI.X.SX32 R91, R79, R135.reuse, 0x1, P1 ;  /* 0x000000874f5b7211 */ /* 0x080fe200008f0eff */
[C---:B------:R-:W-:Y:S01]  /*1bb0*/  IMAD R79, R122.reuse, 0xb0, RZ ;  /* 0x000000b07a4f7824 */ /* 0x040fe200078e02ff */
[CC--:B------:R-:W-:Y:S01]  /*1bc0*/  IADD3 R92, P0, R75.reuse, R134.reuse, RZ ;  /* 0x000000864b5c7210 */ /* 0x0c0fe20007f1e0ff */
[----:B------:R-:W2:Y:S03]  /*1bd0*/  LDG.E.U8 R73, desc[UR50][R76.64] ;  /* 0x000000324c497981 */ /* 0x000ea6000c1e1100 */
[-C--:B------:R-:W-:Y:S01]  /*1be0*/  LEA.HI.X.SX32 R93, R75, R135.reuse, 0x1, P0 ;  /* 0x000000874b5d7211 */ /* 0x080fe200000f0eff */
[C---:B-1----:R-:W-:Y:S01]  /*1bf0*/  IMAD R83, R122.reuse, 0xb1, RZ ;  /* 0x000000b17a537824 */ /* 0x042fe200078e02ff */
[-C--:B------:R-:W-:Y:S01]  /*1c00*/  IADD3 R78, P0, R79, R134.reuse, RZ ;  /* 0x000000864f4e7210 */ /* 0x080fe20007f1e0ff */
[----:B0-----:R-:W-:Y:S01]  /*1c10*/  IMAD R85, R122, 0xb2, RZ ;  /* 0x000000b27a557824 */ /* 0x001fe200078e02ff */
[----:B------:R-:W-:Y:S01]  /*1c20*/  IADD3 R80, P1, R81, R134, RZ ;  /* 0x0000008651507210 */ /* 0x000fe20007f3e0ff */
[----:B------:R0:W2:Y:S01]  /*1c30*/  LDG.E.U8 R74, desc[UR50][R88.64] ;  /* 0x00000032584a7981 */ /* 0x0000a2000c1e1100 */
[----:B------:R-:W-:-:S03]  /*1c40*/  LEA.HI.X.SX32 R79, R79, R135, 0x1, P0 ;  /* 0x000000874f4f7211 */ /* 0x000fc600000f0eff */
[----:B------:R-:W2:Y:S01]  /*1c50*/  LDG.E.U8 R76, desc[UR50][R92.64] ;  /* 0x000000325c4c7981 */ /* 0x000ea2000c1e1100 */
[-C--:B------:R-:W-:Y:S02]  /*1c60*/  LEA.HI.X.SX32 R81, R81, R135.reuse, 0x1, P1 ;  /* 0x0000008751517211 */ /* 0x080fe400008f0eff */
[-C--:B------:R-:W-:Y:S01]  /*1c70*/  IADD3 R82, P1, R83, R134.reuse, RZ ;  /* 0x0000008653527210 */ /* 0x080fe20007f3e0ff */
[----:B------:R1:W2:Y:S01]  /*1c80*/  LDG.E.U8 R72, desc[UR50][R86.64] ;  /* 0x0000003256487981 */ /* 0x0002a2000c1e1100 */
[----:B0-----:R-:W-:Y:S01]  /*1c90*/  IADD3 R88, P0, R85, R134, RZ ;  /* 0x0000008655587210 */ /* 0x001fe20007f1e0ff */
[----:B------:R-:W-:Y:S02]  /*1ca0*/  IMAD R95, R122, 0xb4, RZ ;  /* 0x000000b47a5f7824 */ /* 0x000fe400078e02ff */
[----:B------:R0:W2:Y:S04]  /*1cb0*/  LDG.E.U8 R75, desc[UR50][R90.64] ;  /* 0x000000325a4b7981 */ /* 0x0000a8000c1e1100 */
[----:B------:R-:W5:Y:S01]  /*1cc0*/  LDG.E.U8 R92, desc[UR50][R78.64] ;  /* 0x000000324e5c7981 */ /* 0x000f62000c1e1100 */
[----:B------:R-:W-:-:S02]  /*1cd0*/  LEA.HI.X.SX32 R83, R83, R135, 0x1, P1 ;  /* 0x0000008753537211 */ /* 0x000fc400008f0eff */
[----:B------:R-:W-:Y:S01]  /*1ce0*/  LEA.HI.X.SX32 R89, R85, R135, 0x1, P0 ;  /* 0x0000008755597211 */ /* 0x000fe200000f0eff */
[----:B------:R0:W2:Y:S04]  /*1cf0*/  LDG.E.U8 R77, desc[UR50][R80.64] ;  /* 0x00000032504d7981 */ /* 0x0000a8000c1e1100 */
[----:B------:R-:W4:Y:S04]  /*1d00*/  LDG.E.U8 R98, desc[UR50][R82.64] ;  /* 0x0000003252627981 */ /* 0x000f28000c1e1100 */
[----:B------:R0:W3:Y:S01]  /*1d10*/  LDG.E.U8 R88, desc[UR50][R88.64] ;  /* 0x0000003258587981 */ /* 0x0000e2000c1e1100 */
[----:B-1----:R-:W-:-:S02]  /*1d20*/  IMAD R87, R122, 0xb3, RZ ;  /* 0x000000b37a577824 */ /* 0x002fc400078e02ff */
[C---:B------:R-:W-:Y:S01]  /*1d30*/  IMAD R85, R122.reuse, 0xb5, RZ ;  /* 0x000000b57a557824 */ /* 0x040fe200078e02ff */
[----:B------:R-:W2:Y:S02]  /*1d40*/  LDG.E.U8 R158, desc[UR50][R158.64] ;  /* 0x000000329e9e7981 */ /* 0x000ea4000c1e1100 */
[-C--:B0-----:R-:W-:Y:S01]  /*1d50*/  IADD3 R90, P1, R87, R134.reuse, RZ ;  /* 0x00000086575a7210 */ /* 0x081fe20007f3e0ff */
        /* <DEDUP_REMOVED lines=8> */
[----:B------:R0:W2:Y:S01]  /*1de0*/  LDG.E.U8 R97, desc[UR50][R90.64] ;  /* 0x000000325a617981 */ /* 0x0000a2000c1e1100 */
[----:B------:R-:W-:-:S02]  /*1df0*/  IADD3 R80, P0, R81, R134, RZ ;  /* 0x0000008651507210 */ /* 0x000fc40007f1e0ff */
[-C--:B------:R-:W-:Y:S01]  /*1e00*/  LEA.HI.X.SX32 R85, R85, R135.reuse, 0x1, P1 ;  /* 0x0000008755557211 */ /* 0x080fe200008f0eff */
[C---:B------:R-:W-:Y:S01]  /*1e10*/  IMAD R89, R122.reuse, 0xb9, RZ ;  /* 0x000000b97a597824 */ /* 0x040fe200078e02ff */
[-C--:B------:R-:W-:Y:S01]  /*1e20*/  IADD3 R82, P1, R79, R134.reuse, RZ ;  /* 0x000000864f527210 */ /* 0x080fe20007f3e0ff */
[----:B------:R1:W2:Y:S01]  /*1e30*/  LDG.E.U8 R96, desc[UR50][R86.64] ;  /* 0x0000003256607981 */ /* 0x0002a2000c1e1100 */
[-C--:B------:R-:W-:Y:S02]  /*1e40*/  LEA.HI.X.SX32 R81, R81, R135.reuse, 0x1, P0 ;  /* 0x0000008751517211 */ /* 0x080fe400000f0eff */
[----:B------:R-:W-:Y:S01]  /*1e50*/  IADD3 R78, P0, R93, R134, RZ ;  /* 0x000000865d4e7210 */ /* 0x000fe20007f1e0ff */
[----:B------:R-:W2:Y:S01]  /*1e60*/  LDG.E.U8 R95, desc[UR50][R84.64] ;  /* 0x00000032545f7981 */ /* 0x000ea2000c1e1100 */
[-C--:B------:R-:W-:Y:S02]  /*1e70*/  LEA.HI.X.SX32 R83, R79, R135.reuse, 0x1, P1 ;  /* 0x000000874f537211 */ /* 0x080fe400008f0eff */
[----:B------:R-:W-:Y:S01]  /*1e80*/  LEA.HI.X.SX32 R79, R93, R135, 0x1, P0 ;  /* 0x000000875d4f7211 */ /* 0x000fe200000f0eff */
[----:B------:R1:W2:Y:S01]  /*1e90*/  LDG.E.U8 R94, desc[UR50][R80.64] ;  /* 0x00000032505e7981 */ /* 0x0002a2000c1e1100 */
[----:B0-----:R-:W-:-:S03]  /*1ea0*/  IMAD R91, R122, 0xba, RZ ;  /* 0x000000ba7a5b7824 */ /* 0x001fc600078e02ff */
[----:B------:R0:W2:Y:S01]  /*1eb0*/  LDG.E.U8 R93, desc[UR50][R82.64] ;  /* 0x00000032525d7981 */ /* 0x0000a2000c1e1100 */
[C---:B-1----:R-:W-:Y:S02]  /*1ec0*/  IMAD R87, R122.reuse, 0xbb, RZ ;  /* 0x000000bb7a577824 */ /* 0x042fe400078e02ff */
[C---:B------:R-:W-:Y:S01]  /*1ed0*/  IMAD R101, R122.reuse, 0xdb, RZ ;  /* 0x000000db7a657824 */ /* 0x040fe200078e02ff */
[----:B------:R-:W2:Y:S01]  /*1ee0*/  LDG.E.U8 R162, desc[UR50][R162.64] ;  /* 0x00000032a2a27981 */ /* 0x000ea2000c1e1100 */
[CC--:B------:R-:W-:Y:S01]  /*1ef0*/  IADD3 R80, P1, R89.reuse, R134.reuse, RZ ;  /* 0x0000008659507210 */ /* 0x0c0fe20007f3e0ff */
[C---:B------:R-:W-:Y:S02]  /*1f00*/  IMAD R85, R122.reuse, 0xbc, RZ ;  /* 0x000000bc7a557824 */ /* 0x040fe400078e02ff */
[----:B------:R-:W2:Y:S01]  /*1f10*/  LDG.E.U8 R160, desc[UR50][R160.64] ;  /* 0x00000032a0a07981 */ /* 0x000ea2000c1e1100 */
[-C--:B------:R-:W-:Y:S02]  /*1f20*/  LEA.HI.X.SX32 R81, R89, R135.reuse, 0x1, P1 ;  /* 0x0000008759517211 */ /* 0x080fe400008f0eff */
[C---:B0-----:R-:W-:Y:S01]  /*1f30*/  IADD3 R82, P0, R91.reuse, R134, RZ ;  /* 0x000000865b527210 */ /* 0x041fe20007f1e0ff */
[----:B------:R-:W-:Y:S01]  /*1f40*/  IMAD R117, R122, 0xde, RZ ;  /* 0x000000de7a757824 */ /* 0x000fe200078e02ff */
[----:B------:R-:W2:Y:S02]  /*1f50*/  LDG.E.U8 R164, desc[UR50][R164.64] ;  /* 0x00000032a4a47981 */ /* 0x000ea4000c1e1100 */
[----:B------:R-:W-:-:S02]  /*1f60*/  LEA.HI.X.SX32 R83, R91, R135, 0x1, P0 ;  /* 0x000000875b537211 */ /* 0x000fc400000f0eff */
[----:B------:R0:W2:Y:S01]  /*1f70*/  LDG.E.U8 R90, desc[UR50][R80.64] ;  /* 0x00000032505a7981 */ /* 0x0000a2000c1e1100 */
[C---:B------:R-:W-:Y:S02]  /*1f80*/  IMAD R119, R122.reuse, 0xdf, RZ ;  /* 0x000000df7a777824 */ /* 0x040fe400078e02ff */
[C---:B------:R-:W-:Y:S01]  /*1f90*/  IMAD R121, R122.reuse, 0x63, RZ ;  /* 0x000000637a797824 */ /* 0x040fe200078e02ff */
[----:B------:R-:W2:Y:S01]  /*1fa0*/  LDG.E.U8 R168, desc[UR50][R168.64] ;  /* 0x00000032a8a87981 */ /* 0x000ea2000c1e1100 */
[C---:B------:R-:W-:Y:S02]  /*1fb0*/  IMAD R123, R122.reuse, 0x64, RZ ;  /* 0x000000647a7b7824 */ /* 0x040fe400078e02ff */
[C---:B------:R-:W-:Y:S01]  /*1fc0*/  IMAD R125, R122.reuse, 0x66, RZ ;  /* 0x000000667a7d7824 */ /* 0x040fe200078e02ff */
[----:B------:R-:W2:Y:S01]  /*1fd0*/  LDG.E.U8 R166, desc[UR50][R166.64] ;  /* 0x00000032a6a67981 */ /* 0x000ea2000c1e1100 */
[----:B0-----:R-:W-:Y:S01]  /*1fe0*/  IADD3 R80, P0, R85, R134, RZ ;  /* 0x0000008655507210 */ /* 0x001fe20007f1e0ff */
[----:B------:R-:W-:-:S02]  /*1ff0*/  IMAD R127, R122, 0x68, RZ ;  /* 0x000000687a7f7824 */ /* 0x000fc400078e02ff */
[----:B------:R-:W2:Y:S01]  /*2000*/  LDG.E.U8 R104, desc[UR50][R134.64] ;  /* 0x0000003286687981 */ /* 0x000ea2000c1e1100 */
[----:B------:R-:W-:-:S05]  /*2010*/  LEA.HI.X.SX32 R81, R85, R135, 0x1, P0 ;  /* 0x0000008755517211 */ /* 0x000fca00000f0eff */
[----:B------:R-:W2:Y:S04]  /*2020*/  LDG.E.U8 R84, desc[UR50][R80.64] ;  /* 0x0000003250547981 */ /* 0x000ea8000c1e1100 */
[----:B-----5:R0:W-:Y:S04]  /*2030*/  STL [R1+0x70], R92 ;  /* 0x0000705c01007387 */ /* 0x0201e80000100800 */
[----:B0-----:R0:W5:Y:S04]  /*2040*/  LDG.E.U8 R92, desc[UR50][R78.64] ;  /* 0x000000324e5c7981 */ /* 0x001168000c1e1100 */
[----:B----4-:R-:W-:Y:S01]  /*2050*/  STL [R1+0x6c], R98 ;  /* 0x00006c6201007387 */ /* 0x010fe20000100800 */
[----:B0-----:R-:W-:-:S03]  /*2060*/  IADD3 R78, P1, R87, R134, RZ ;  /* 0x00000086574e7210 */ /* 0x001fc60007f3e0ff */
[----:B---3--:R0:W-:Y:S01]  /*2070*/  STL [R1+0x68], R88 ;  /* 0x0000685801007387 */ /* 0x0081e20000100800 */
[----:B------:R-:W-:-:S05]  /*2080*/  LEA.HI.X.SX32 R79, R87, R135, 0x1, P1 ;  /* 0x00000087574f7211 */ /* 0x000fca00008f0eff */
[----:B------:R1:W3:Y:S04]  /*2090*/  LDG.E.U8 R86, desc[UR50][R78.64] ;  /* 0x000000324e567981 */ /* 0x0002e8000c1e1100 */
[----:B0-----:R0:W4:Y:S01]  /*20a0*/  LDG.E.U8 R88, desc[UR50][R82.64] ;  /* 0x0000003252587981 */ /* 0x001122000c1e1100 */
[C---:B------:R-:W-:Y:S02]  /*20b0*/  IMAD R89, R122.reuse, 0xbd, RZ ;  /* 0x000000bd7a597824 */ /* 0x040fe400078e02ff */
[C---:B------:R-:W-:Y:S02]  /*20c0*/  IMAD R87, R122.reuse, 0xbe, RZ ;  /* 0x000000be7a577824 */ /* 0x040fe400078e02ff */
[----:B------:R-:W-:-:S03]  /*20d0*/  IMAD R91, R122, 0xbf, RZ ;  /* 0x000000bf7a5b7824 */ /* 0x000fc600078e02ff */
[-C--:B-1----:R-:W-:Y:S02]  /*20e0*/  IADD3 R78, P0, R87, R134.reuse, RZ ;  /* 0x00000086574e7210 */ /* 0x082fe40007f1e0ff */
[-C--:B0-----:R-:W-:Y:S01]  /*20f0*/  IADD3 R82, P1, R89, R134.reuse, RZ ;  /* 0x0000008659527210 */ /* 0x081fe20007f3e0ff */
[C---:B------:R-:W-:Y:S01]  /*2100*/  IMAD.SHL.U32 R85, R122.reuse, 0x40, RZ ;  /* 0x000000407a557824 */ /* 0x040fe200078e00ff */
[-C--:B------:R-:W-:Y:S02]  /*2110*/  LEA.HI.X.SX32 R79, R87, R135.reuse, 0x1, P0 ;  /* 0x00000087574f7211 */ /* 0x080fe400000f0eff */
[----:B------:R-:W-:Y:S01]  /*2120*/  LEA.HI.X.SX32 R83, R89, R135, 0x1, P1 ;  /* 0x0000008759537211 */ /* 0x000fe200008f0eff */
[C---:B------:R-:W-:Y:S01]  /*2130*/  IMAD R87, R122.reuse, 0x41, RZ ;  /* 0x000000417a577824 */ /* 0x040fe200078e02ff */
[----:B------:R-:W-:Y:S01]  /*2140*/  IADD3 R80, P1, R91, R134, RZ ;  /* 0x000000865b507210 */ /* 0x000fe20007f3e0ff */
[----:B------:R0:W3:Y:S01]  /*2150*/  LDG.E.U8 R251, desc[UR50][R78.64] ;  /* 0x000000324efb7981 */ /* 0x0000e2000c1e1100 */
[----:B------:R-:W-:-:S02]  /*2160*/  IMAD R89, R122, 0x42, RZ ;  /* 0x000000427a597824 */ /* 0x000fc400078e02ff */
[----:B------:R-:W-:Y:S01]  /*2170*/  LEA.HI.X.SX32 R81, R91, R135, 0x1, P1 ;  /* 0x000000875b517211 */ /* 0x000fe200008f0eff */
[----:B------:R1:W3:Y:S04]  /*2180*/  LDG.E.U8 R252, desc[UR50][R82.64] ;  /* 0x0000003252fc7981 */ /* 0x0002e8000c1e1100 */
[----:B--2---:R-:W-:Y:S01]  /*2190*/  STL [R1+0x64], R97 ;  /* 0x0000646101007387 */ /* 0x004fe20000100800 */
[----:B0-----:R-:W-:-:S03]  /*21a0*/  IADD3 R78, P1, R87, R134, RZ ;  /* 0x00000086574e7210 */ /* 0x001fc60007f3e0ff */
[----:B------:R0:W2:Y:S01]  /*21b0*/  LDG.E.U8 R250, desc[UR50][R80.64] ;  /* 0x0000003250fa7981 */ /* 0x0000a2000c1e1100 */
[-C--:B-1----:R-:W-:Y:S02]  /*21c0*/  IADD3 R82, P0, R85, R134.reuse, RZ ;  /* 0x0000008655527210 */ /* 0x082fe40007f1e0ff */
[-C--:B------:R-:W-:Y:S02]  /*21d0*/  LEA.HI.X.SX32 R79, R87, R135.reuse, 0x1, P1 ;  /* 0x00000087574f7211 */ /* 0x080fe400008f0eff */
[-C--:B------:R-:W-:Y:S01]  /*21e0*/  LEA.HI.X.SX32 R83, R85, R135.reuse, 0x1, P0 ;  /* 0x0000008755537211 */ /* 0x080fe200000f0eff */
[C---:B------:R-:W-:Y:S01]  /*21f0*/  IMAD R85, R122.reuse, 0x43, RZ ;  /* 0x000000437a557824 */ /* 0x040fe200078e02ff */
[----:B------:R-:W-:Y:S01]  /*2200*/  STL [R1+0x60], R96 ;  /* 0x0000606001007387 */ /* 0x000fe20000100800 */
[----:B------:R-:W-:Y:S01]  /*2210*/  IMAD R87, R122, 0x44, RZ ;  /* 0x000000447a577824 */ /* 0x000fe200078e02ff */
[C---:B0-----:R-:W-:Y:S02]  /*2220*/  IADD3 R80, P0, R89.reuse, R134, RZ ;  /* 0x0000008659507210 */ /* 0x041fe40007f1e0ff */
[----:B------:R-:W-:Y:S02]  /*2230*/  STL [R1+0x5c], R95 ;  /* 0x00005c5f01007387 */ /* 0x000fe40000100800 */
[----:B------:R-:W-:-:S02]  /*2240*/  LEA.HI.X.SX32 R81, R89, R135, 0x1, P0 ;  /* 0x0000008759517211 */ /* 0x000fc400000f0eff */
[----:B------:R0:W-:Y:S01]  /*2250*/  STL [R1+0x58], R94 ;  /* 0x0000585e01007387 */ /* 0x0001e20000100800 */
[----:B------:R-:W-:-:S03]  /*2260*/  IMAD R89, R122, 0x45, RZ ;  /* 0x000000457a597824 */ /* 0x000fc600078e02ff */
[----:B------:R1:W-:Y:S04]  /*2270*/  STL [R1+0x54], R93 ;  /* 0x0000545d01007387 */ /* 0x0003e80000100800 */
[----:B0-----:R0:W2:Y:S04]  /*2280*/  LDG.E.U8 R94, desc[UR50][R82.64] ;  /* 0x00000032525e7981 */ /* 0x0010a8000c1e1100 */
[----:B-1----:R1:W2:Y:S01]  /*2290*/  LDG.E.U8 R93, desc[UR50][R78.64] ;  /* 0x000000324e5d7981 */ /* 0x0022a2000c1e1100 */
[-C--:B0-----:R-:W-:Y:S02]  /*22a0*/  IADD3 R82, P1, R85, R134.reuse, RZ ;  /* 0x0000008655527210 */ /* 0x081fe40007f3e0ff */
[----:B-1----:R-:W-:-:S02]  /*22b0*/  IADD3 R78, P0, R87, R134, RZ ;  /* 0x00000086574e7210 */ /* 0x002fc40007f1e0ff */
[-C--:B------:R-:W-:Y:S01]  /*22c0*/  LEA.HI.X.SX32 R83, R85, R135.reuse, 0x1, P1 ;  /* 0x0000008755537211 */ /* 0x080fe200008f0eff */
[C---:B------:R-:W-:Y:S01]  /*22d0*/  IMAD R85, R122.reuse, 0x46, RZ ;  /* 0x000000467a557824 */ /* 0x040fe200078e02ff */
[----:B------:R-:W-:Y:S01]  /*22e0*/  LEA.HI.X.SX32 R79, R87, R135, 0x1, P0 ;  /* 0x00000087574f7211 */ /* 0x000fe200000f0eff */
[----:B------:R-:W-:Y:S02]  /*22f0*/  IMAD R87, R122, 0x47, RZ ;  /* 0x000000477a577824 */ /* 0x000fe400078e02ff */
[----:B------:R0:W2:Y:S02]  /*2300*/  LDG.E.U8 R91, desc[UR50][R82.64] ;  /* 0x00000032525b7981 */ /* 0x0000a4000c1e1100 */
[----:B0-----:R-:W-:-:S04]  /*2310*/  IADD3 R82, P0, R85, R134, RZ ;  /* 0x0000008655527210 */ /* 0x001fc80007f1e0ff */
[----:B------:R-:W-:Y:S01]  /*2320*/  LEA.HI.X.SX32 R83, R85, R135, 0x1, P0 ;  /* 0x0000008755537211 */ /* 0x000fe200000f0eff */
[----:B-----5:R0:W-:Y:S04]  /*2330*/  STL [R1+0x10], R92 ;  /* 0x0000105c01007387 */ /* 0x0201e80000100800 */
[----:B------:R1:W-:Y:S04]  /*2340*/  STL [R1+0xc], R90 ;  /* 0x00000c5a01007387 */ /* 0x0003e80000100800 */
[----:B0-----:R0:W5:Y:S04]  /*2350*/  LDG.E.U8 R92, desc[UR50][R80.64] ;  /* 0x00000032505c7981 */ /* 0x001168000c1e1100 */
[----:B-1----:R1:W5:Y:S01]  /*2360*/  LDG.E.U8 R90, desc[UR50][R78.64] ;  /* 0x000000324e5a7981 */ /* 0x002362000c1e1100 */
[----:B0-----:R-:W-:-:S04]  /*2370*/  IADD3 R80, P1, R89, R134, RZ ;  /* 0x0000008659507210 */ /* 0x001fc80007f3e0ff */
[-C--:B------:R-:W-:Y:S02]  /*2380*/  LEA.HI.X.SX32 R81, R89, R135.reuse, 0x1, P1 ;  /* 0x0000008759517211 */ /* 0x080fe400008f0eff */
[C---:B-1----:R-:W-:Y:S01]  /*2390*/  IADD3 R78, P1, R87.reuse, R134, RZ ;  /* 0x00000086574e7210 */ /* 0x042fe20007f3e0ff */
[----:B----4-:R0:W-:Y:S03]  /*23a0*/  STL [R1+0x8], R88 ;  /* 0x0000085801007387 */ /* 0x0101e60000100800 */
[----:B------:R-:W-:Y:S01]  /*23b0*/  LEA.HI.X.SX32 R79, R87, R135, 0x1, P1 ;  /* 0x00000087574f7211 */ /* 0x000fe200008f0eff */
[----:B---3--:R1:W-:Y:S04]  /*23c0*/  STL [R1+0x4], R86 ;  /* 0x0000045601007387 */ /* 0x0083e80000100800 */
[----:B------:R3:W-:Y:S04]  /*23d0*/  STL [R1], R84 ;  /* 0x0000005401007387 */ /* 0x0007e80000100800 */
[----:B0-----:R0:W4:Y:S04]  /*23e0*/  LDG.E.U8 R88, desc[UR50][R80.64] ;  /* 0x0000003250587981 */ /* 0x001128000c1e1100 */
[----:B-1----:R1:W4:Y:S04]  /*23f0*/  LDG.E.U8 R86, desc[UR50][R82.64] ;  /* 0x0000003252567981 */ /* 0x002328000c1e1100 */
[----:B---3--:R3:W4:Y:S01]  /*2400*/  LDG.E.U8 R84, desc[UR50][R78.64] ;  /* 0x000000324e547981 */ /* 0x008722000c1e1100 */
[----:B------:R-:W-:-:S02]  /*2410*/  IMAD R89, R122, 0x48, RZ ;  /* 0x000000487a597824 */ /* 0x000fc400078e02ff */
[C---:B------:R-:W-:Y:S02]  /*2420*/  IMAD R85, R122.reuse, 0x49, RZ ;  /* 0x000000497a557824 */ /* 0x040fe400078e02ff */
[C---:B------:R-:W-:Y:S01]  /*2430*/  IMAD R87, R122.reuse, 0x4a, RZ ;  /* 0x0000004a7a577824 */ /* 0x040fe200078e02ff */
[-C--:B0-----:R-:W-:Y:S02]  /*2440*/  IADD3 R80, P0, R89, R134.reuse, RZ ;  /* 0x0000008659507210 */ /* 0x081fe40007f1e0ff */
[-C--:B-1----:R-:W-:Y:S02]  /*2450*/  IADD3 R82, P1, R85, R134.reuse, RZ ;  /* 0x0000008655527210 */ /* 0x082fe40007f3e0ff */
[-C--:B------:R-:W-:Y:S01]  /*2460*/  LEA.HI.X.SX32 R81, R89, R135.reuse, 0x1, P0 ;  /* 0x0000008759517211 */ /* 0x080fe200000f0eff */
[C---:B------:R-:W-:Y:S01]  /*2470*/  IMAD R89, R122.reuse, 0x4b, RZ ;  /* 0x0000004b7a597824 */ /* 0x040fe200078e02ff */
[----:B------:R-:W-:Y:S01]  /*2480*/  LEA.HI.X.SX32 R83, R85, R135, 0x1, P1 ;  /* 0x0000008755537211 */ /* 0x000fe200008f0eff */
[----:B------:R-:W-:Y:S01]  /*2490*/  IMAD R85, R122, 0x4c, RZ ;  /* 0x0000004c7a557824 */ /* 0x000fe200078e02ff */
[----:B---3--:R-:W-:-:S04]  /*24a0*/  IADD3 R78, P0, R87, R134, RZ ;  /* 0x00000086574e7210 */ /* 0x008fc80007f1e0ff */
[----:B------:R-:W-:Y:S01]  /*24b0*/  LEA.HI.X.SX32 R79, R87, R135, 0x1, P0 ;  /* 0x00000087574f7211 */ /* 0x000fe200000f0eff */
[----:B------:R-:W-:Y:S01]  /*24c0*/  IMAD R87, R122, 0x4d, RZ ;  /* 0x0000004d7a577824 */ /* 0x000fe200078e02ff */
[----:B--2---:R0:W-:Y:S04]  /*24d0*/  STL [R1+0x50], R94 ;  /* 0x0000505e01007387 */ /* 0x0041e80000100800 */
[----:B------:R1:W-:Y:S04]  /*24e0*/  STL [R1+0x4c], R93 ;  /* 0x00004c5d01007387 */ /* 0x0003e80000100800 */
[----:B0-----:R0:W2:Y:S04]  /*24f0*/  LDG.E.U8 R94, desc[UR50][R80.64] ;  /* 0x00000032505e7981 */ /* 0x0010a8000c1e1100 */
[----:B-1----:R1:W3:Y:S01]  /*2500*/  LDG.E.U8 R93, desc[UR50][R82.64] ;  /* 0x00000032525d7981 */ /* 0x0022e2000c1e1100 */
[----:B0-----:R-:W-:-:S02]  /*2510*/  IADD3 R80, P1, R89, R134, RZ ;  /* 0x0000008659507210 */ /* 0x001fc40007f3e0ff */
[-C--:B-1----:R-:W-:Y:S02]  /*2520*/  IADD3 R82, P0, R85, R134.reuse, RZ ;  /* 0x0000008655527210 */ /* 0x082fe40007f1e0ff */
[-C--:B------:R-:W-:Y:S01]  /*2530*/  LEA.HI.X.SX32 R81, R89, R135.reuse, 0x1, P1 ;  /* 0x0000008759517211 */ /* 0x080fe200008f0eff */
[C---:B------:R-:W-:Y:S01]  /*2540*/  IMAD R89, R122.reuse, 0x4e, RZ ;  /* 0x0000004e7a597824 */ /* 0x040fe200078e02ff */
[----:B------:R-:W-:Y:S01]  /*2550*/  LEA.HI.X.SX32 R83, R85, R135, 0x1, P0 ;  /* 0x0000008755537211 */ /* 0x000fe200000f0eff */
[----:B------:R-:W-:Y:S01]  /*2560*/  IMAD R85, R122, 0x4f, RZ ;  /* 0x0000004f7a557824 */ /* 0x000fe200078e02ff */
[----:B-----5:R0:W-:Y:S04]  /*2570*/  STL [R1+0x48], R92 ;  /* 0x0000485c01007387 */ /* 0x0201e80000100800 */
[----:B------:R1:W-:Y:S04]  /*2580*/  STL [R1+0x44], R91 ;  /* 0x0000445b01007387 */ /* 0x0003e80000100800 */
[----:B0-----:R0:W5:Y:S04]  /*2590*/  LDG.E.U8 R92, desc[UR50][R78.64] ;  /* 0x000000324e5c7981 */ /* 0x001168000c1e1100 */
[----:B-1----:R1:W5:Y:S01]  /*25a0*/  LDG.E.U8 R91, desc[UR50][R80.64] ;  /* 0x00000032505b7981 */ /* 0x002362000c1e1100 */
[----:B0-----:R-:W-:-:S03]  /*25b0*/  IADD3 R78, P1, R87, R134, RZ ;  /* 0x00000086574e7210 */ /* 0x001fc60007f3e0ff */
[----:B------:R0:W-:Y:S01]  /*25c0*/  STL [R1+0x40], R90 ;  /* 0x0000405a01007387 */ /* 0x0001e20000100800 */
[----:B-1----:R-:W-:Y:S02]  /*25d0*/  IADD3 R80, P0, R89, R134, RZ ;  /* 0x0000008659507210 */ /* 0x002fe40007f1e0ff */
[-C--:B------:R-:W-:Y:S01]  /*25e0*/  LEA.HI.X.SX32 R79, R87, R135.reuse, 0x1, P1 ;  /* 0x00000087574f7211 */ /* 0x080fe200008f0eff */
[----:B0-----:R0:W5:Y:S01]  /*25f0*/  LDG.E.U8 R90, desc[UR50][R82.64] ;  /* 0x00000032525a7981 */ /* 0x001162000c1e1100 */
[----:B------:R-:W-:-:S03]  /*2600*/  LEA.HI.X.SX32 R81, R89, R135, 0x1, P0 ;  /* 0x0000008759517211 */ /* 0x000fc600000f0eff */
[----:B----4-:R1:W-:Y:S01]  /*2610*/  STL [R1+0x3c], R88 ;  /* 0x00003c5801007387 */ /* 0x0103e20000100800 */
[----:B0-----:R-:W-:-:S03]  /*2620*/  IADD3 R82, P1, R85, R134, RZ ;  /* 0x0000008655527210 */ /* 0x001fc60007f3e0ff */
[----:B------:R0:W-:Y:S01]  /*2630*/  STL [R1+0x38], R86 ;  /* 0x0000385601007387 */ /* 0x0001e20000100800 */
[----:B------:R-:W-:-:S03]  /*2640*/  LEA.HI.X.SX32 R83, R85, R135, 0x1, P1 ;  /* 0x0000008755537211 */ /* 0x000fc600008f0eff */
[----:B-1----:R1:W4:Y:S04]  /*2650*/  LDG.E.U8 R88, desc[UR50][R78.64] ;  /* 0x000000324e587981 */ /* 0x002328000c1e1100 */
[----:B------:R1:W-:Y:S04]  /*2660*/  STL [R1+0x34], R84 ;  /* 0x0000345401007387 */ /* 0x0003e80000100800 */
[----:B0-----:R0:W4:Y:S04]  /*2670*/  LDG.E.U8 R86, desc[UR50][R80.64] ;  /* 0x0000003250567981 */ /* 0x001128000c1e1100 */
[----:B-1----:R1:W4:Y:S01]  /*2680*/  LDG.E.U8 R84, desc[UR50][R82.64] ;  /* 0x0000003252547981 */ /* 0x002322000c1e1100 */
[----:B------:R-:W-:-:S02]  /*2690*/  IMAD R87, R122, 0xc0, RZ ;  /* 0x000000c07a577824 */ /* 0x000fc400078e02ff */
[C---:B------:R-:W-:Y:S02]  /*26a0*/  IMAD R89, R122.reuse, 0xc1, RZ ;  /* 0x000000c17a597824 */ /* 0x040fe400078e02ff */
[C---:B------:R-:W-:Y:S01]  /*26b0*/  IMAD R85, R122.reuse, 0xc2, RZ ;  /* 0x000000c27a557824 */ /* 0x040fe200078e02ff */
[-C--:B------:R-:W-:Y:S02]  /*26c0*/  IADD3 R78, P0, R87, R134.reuse, RZ ;  /* 0x00000086574e7210 */ /* 0x080fe40007f1e0ff */
[-C--:B0-----:R-:W-:Y:S02]  /*26d0*/  IADD3 R80, P1, R89, R134.reuse, RZ ;  /* 0x0000008659507210 */ /* 0x081fe40007f3e0ff */
[-C--:B------:R-:W-:Y:S01]  /*26e0*/  LEA.HI.X.SX32 R79, R87, R135.reuse, 0x1, P0 ;  /* 0x00000087574f7211 */ /* 0x080fe200000f0eff */
[C---:B------:R-:W-:Y:S01]  /*26f0*/  IMAD R87, R122.reuse, 0xc3, RZ ;  /* 0x000000c37a577824 */ /* 0x040fe200078e02ff */
[----:B-1----:R-:W-:Y:S02]  /*2700*/  IADD3 R82, P0, R85, R134, RZ ;  /* 0x0000008655527210 */ /* 0x002fe40007f1e0ff */
[-C--:B------:R-:W-:Y:S01]  /*2710*/  LEA.HI.X.SX32 R81, R89, R135.reuse, 0x1, P1 ;  /* 0x0000008759517211 */ /* 0x080fe200008f0eff */
[C---:B------:R-:W-:Y:S01]  /*2720*/  IMAD R89, R122.reuse, 0xc4, RZ ;  /* 0x000000c47a597824 */ /* 0x040fe200078e02ff */
[----:B------:R0:W4:Y:S01]  /*2730*/  LDG.E.U8 R249, desc[UR50][R78.64] ;  /* 0x000000324ef97981 */ /* 0x000122000c1e1100 */
[----:B------:R-:W-:Y:S01]  /*2740*/  LEA.HI.X.SX32 R83, R85, R135, 0x1, P0 ;  /* 0x0000008755537211 */ /* 0x000fe200000f0eff */
[----:B------:R-:W-:-:S02]  /*2750*/  IMAD R85, R122, 0xc5, RZ ;  /* 0x000000c57a557824 */ /* 0x000fc400078e02ff */
[----:B------:R1:W4:Y:S04]  /*2760*/  LDG.E.U8 R248, desc[UR50][R80.64] ;  /* 0x0000003250f87981 */ /* 0x000328000c1e1100 */
[----:B------:R2:W4:Y:S01]  /*2770*/  LDG.E.U8 R247, desc[UR50][R82.64] ;  /* 0x0000003252f77981 */ /* 0x000522000c1e1100 */
[-C--:B0-----:R-:W-:Y:S02]  /*2780*/  IADD3 R78, P1, R87, R134.reuse, RZ ;  /* 0x00000086574e7210 */ /* 0x081fe40007f3e0ff */
[-C--:B-1----:R-:W-:Y:S02]  /*2790*/  IADD3 R80, P0, R89, R134.reuse, RZ ;  /* 0x0000008659507210 */ /* 0x082fe40007f1e0ff */
[----:B------:R-:W-:Y:S01]  /*27a0*/  LEA.HI.X.SX32 R79, R87, R135, 0x1, P1 ;  /* 0x00000087574f7211 */ /* 0x000fe200008f0eff */
[----:B------:R-:W-:Y:S01]  /*27b0*/  IMAD R87, R122, 0xc6, RZ ;  /* 0x000000c67a577824 */ /* 0x000fe200078e02ff */
[----:B--2---:R-:W-:-:S02]  /*27c0*/  IADD3 R82, P1, R85, R134, RZ ;  /* 0x0000008655527210 */ /* 0x004fc40007f3e0ff */
[-C--:B------:R-:W-:Y:S01]  /*27d0*/  LEA.HI.X.SX32 R81, R89, R135.reuse, 0x1, P0 ;  /* 0x0000008759517211 */ /* 0x080fe200000f0eff */
[C---:B------:R-:W-:Y:S01]  /*27e0*/  IMAD R89, R122.reuse, 0xc7, RZ ;  /* 0x000000c77a597824 */ /* 0x040fe200078e02ff */
[----:B------:R0:W2:Y:S01]  /*27f0*/  LDG.E.U8 R246, desc[UR50][R78.64] ;  /* 0x000000324ef67981 */ /* 0x0000a2000c1e1100 */
[----:B------:R-:W-:Y:S01]  /*2800*/  LEA.HI.X.SX32 R83, R85, R135, 0x1, P1 ;  /* 0x0000008755537211 */ /* 0x000fe200008f0eff */
[----:B------:R-:W-:Y:S02]  /*2810*/  IMAD R85, R122, 0xc8, RZ ;  /* 0x000000c87a557824 */ /* 0x000fe400078e02ff */
[----:B------:R1:W2:Y:S04]  /*2820*/  LDG.E.U8 R245, desc[UR50][R80.64] ;  /* 0x0000003250f57981 */ /* 0x0002a8000c1e1100 */
[----:B------:R3:W2:Y:S01]  /*2830*/  LDG.E.U8 R244, desc[UR50][R82.64] ;  /* 0x0000003252f47981 */ /* 0x0006a2000c1e1100 */
[----:B0-----:R-:W-:-:S02]  /*2840*/  IADD3 R78, P0, R87, R134, RZ ;  /* 0x00000086574e7210 */ /* 0x001fc40007f1e0ff */
[-C--:B-1----:R-:W-:Y:S02]  /*2850*/  IADD3 R80, P1, R89, R134.reuse, RZ ;  /* 0x0000008659507210 */ /* 0x082fe40007f3e0ff */
[-C--:B------:R-:W-:Y:S01]  /*2860*/  LEA.HI.X.SX32 R79, R87, R135.reuse, 0x1, P0 ;  /* 0x00000087574f7211 */ /* 0x080fe200000f0eff */
[C---:B------:R-:W-:Y:S01]  /*2870*/  IMAD R87, R122.reuse, 0xc9, RZ ;  /* 0x000000c97a577824 */ /* 0x040fe200078e02ff */
[----:B------:R-:W-:Y:S02]  /*2880*/  IADD3 R210, P0, R85, R134, RZ ;  /* 0x0000008655d27210 */ /* 0x000fe40007f1e0ff */
[-C--:B------:R-:W-:Y:S01]  /*2890*/  LEA.HI.X.SX32 R81, R89, R135.reuse, 0x1, P1 ;  /* 0x0000008759517211 */ /* 0x080fe200008f0eff */
[C---:B------:R-:W-:Y:S01]  /*28a0*/  IMAD R89, R122.reuse, 0xca, RZ ;  /* 0x000000ca7a597824 */ /* 0x040fe200078e02ff */
[----:B------:R0:W2:Y:S01]  /*28b0*/  LDG.E.U8 R243, desc[UR50][R78.64] ;  /* 0x000000324ef37981 */ /* 0x0000a2000c1e1100 */
[----:B------:R-:W-:Y:S01]  /*28c0*/  LEA.HI.X.SX32 R211, R85, R135, 0x1, P0 ;  /* 0x0000008755d37211 */ /* 0x000fe200000f0eff */
[----:B------:R-:W-:-:S02]  /*28d0*/  IMAD R85, R122, 0xcb, RZ ;  /* 0x000000cb7a557824 */ /* 0x000fc400078e02ff */
[-C--:B------:R-:W-:Y:S01]  /*28e0*/  IADD3 R194, P0, R89, R134.reuse, RZ ;  /* 0x0000008659c27210 */ /* 0x080fe20007f1e0ff */
[----:B---3--:R-:W-:Y:S01]  /*28f0*/  IMAD R83, R122, 0xcc, RZ ;  /* 0x000000cc7a537824 */ /* 0x008fe200078e02ff */
[----:B------:R1:W3:Y:S01]  /*2900*/  LDG.E.U8 R242, desc[UR50][R80.64] ;  /* 0x0000003250f27981 */ /* 0x0002e2000c1e1100 */
[----:B0-----:R-:W-:-:S03]  /*2910*/  IADD3 R78, P1, R87, R134, RZ ;  /* 0x00000086574e7210 */ /* 0x001fc60007f3e0ff */
[----:B------:R-:W-:Y:S01]  /*2920*/  STL [R1+0x30], R94 ;  /* 0x0000305e01007387 */ /* 0x000fe20000100800 */
[-C--:B------:R-:W-:Y:S02]  /*2930*/  LEA.HI.X.SX32 R195, R89, R135.reuse, 0x1, P0 ;  /* 0x0000008759c37211 */ /* 0x080fe400000f0eff */
[-C--:B------:R-:W-:Y:S01]  /*2940*/  LEA.HI.X.SX32 R79, R87, R135.reuse, 0x1, P1 ;  /* 0x00000087574f7211 */ /* 0x080fe200008f0eff */
[C---:B------:R-:W-:Y:S01]  /*2950*/  IMAD R87, R122.reuse, 0xcd, RZ ;  /* 0x000000cd7a577824 */ /* 0x040fe200078e02ff */
[-C--:B------:R-:W-:Y:S01]  /*2960*/  IADD3 R192, P1, R85, R134.reuse, RZ ;  /* 0x0000008655c07210 */ /* 0x080fe20007f3e0ff */
[C---:B-1----:R-:W-:Y:S01]  /*2970*/  IMAD R81, R122.reuse, 0xce, RZ ;  /* 0x000000ce7a517824 */ /* 0x042fe200078e02ff */
[-C--:B------:R-:W-:Y:S01]  /*2980*/  IADD3 R190, P0, R83, R134.reuse, RZ ;  /* 0x0000008653be7210 */ /* 0x080fe20007f1e0ff */
[----:B------:R0:W3:Y:S01]  /*2990*/  LDG.E.U8 R209, desc[UR50][R78.64] ;  /* 0x000000324ed17981 */ /* 0x0000e2000c1e1100 */
[-C--:B------:R-:W-:Y:S01]  /*29a0*/  LEA.HI.X.SX32 R193, R85, R135.reuse, 0x1, P1 ;  /* 0x0000008755c17211 */ /* 0x080fe200008f0eff */
[C---:B------:R-:W-:Y:S01]  /*29b0*/  IMAD R89, R122.reuse, 0xcf, RZ ;  /* 0x000000cf7a597824 */ /* 0x040fe200078e02ff */
[----:B------:R-:W-:Y:S01]  /*29c0*/  LEA.HI.X.SX32 R191, R83, R135, 0x1, P0 ;  /* 0x0000008753bf7211 */ /* 0x000fe200000f0eff */
[----:B------:R-:W-:Y:S01]  /*29d0*/  IMAD R85, R122, 0x50, RZ ;  /* 0x000000507a557824 */ /* 0x000fe200078e02ff */
[-C--:B------:R-:W-:Y:S01]  /*29e0*/  IADD3 R82, P0, R81, R134.reuse, RZ ;  /* 0x0000008651527210 */ /* 0x080fe20007f1e0ff */
[----:B------:R1:W-:Y:S01]  /*29f0*/  STL [R1+0x2c], R93 ;  /* 0x00002c5d01007387 */ /* 0x0003e20000100800 */
[----:B0-----:R-:W-:-:S03]  /*2a00*/  IADD3 R78, P1, R87, R134, RZ ;  /* 0x00000086574e7210 */ /* 0x001fc60007f3e0ff */
[----:B------:R-:W3:Y:S01]  /*2a10*/  LDG.E.U8 R210, desc[UR50][R210.64] ;  /* 0x00000032d2d27981 */ /* 0x000ee2000c1e1100 */
[-C--:B------:R-:W-:Y:S02]  /*2a20*/  LEA.HI.X.SX32 R83, R81, R135.reuse, 0x1, P0 ;  /* 0x0000008751537211 */ /* 0x080fe400000f0eff */
[-C--:B------:R-:W-:Y:S01]  /*2a30*/  LEA.HI.X.SX32 R79, R87, R135.reuse, 0x1, P1 ;  /* 0x00000087574f7211 */ /* 0x080fe200008f0eff */
[C---:B------:R-:W-:Y:S01]  /*2a40*/  IMAD R87, R122.reuse, 0x51, RZ ;  /* 0x000000517a577824 */ /* 0x040fe200078e02ff */
[-C--:B------:R-:W-:Y:S01]  /*2a50*/  IADD3 R80, P1, R89, R134.reuse, RZ ;  /* 0x0000008659507210 */ /* 0x080fe20007f3e0ff */
[C---:B------:R-:W-:Y:S01]  /*2a60*/  IMAD R95, R122.reuse, 0xd5, RZ ;  /* 0x000000d57a5f7824 */ /* 0x040fe200078e02ff */
[-C--:B------:R-:W-:Y:S01]  /*2a70*/  IADD3 R240, P0, R85, R134.reuse, RZ ;  /* 0x0000008655f07210 */ /* 0x080fe20007f1e0ff */
[----:B------:R-:W3:Y:S01]  /*2a80*/  LDG.E.U8 R78, desc[UR50][R78.64] ;  /* 0x000000324e4e7981 */ /* 0x000ee2000c1e1100 */
[-C--:B------:R-:W-:Y:S01]  /*2a90*/  LEA.HI.X.SX32 R81, R89, R135.reuse, 0x1, P1 ;  /* 0x0000008759517211 */ /* 0x080fe200008f0eff */
[C---:B------:R-:W-:Y:S01]  /*2aa0*/  IMAD R89, R122.reuse, 0x52, RZ ;  /* 0x000000527a597824 */ /* 0x040fe200078e02ff */
[-C--:B------:R-:W-:Y:S01]  /*2ab0*/  IADD3 R238, P1, R87, R134.reuse, RZ ;  /* 0x0000008657ee7210 */ /* 0x080fe20007f3e0ff */
[C---:B------:R-:W-:Y:S01]  /*2ac0*/  IMAD R97, R122.reuse, 0xd9, RZ ;  /* 0x000000d97a617824 */ /* 0x040fe200078e02ff */
[-C--:B------:R-:W-:Y:S01]  /*2ad0*/  LEA.HI.X.SX32 R241, R85, R135.reuse, 0x1, P0 ;  /* 0x0000008755f17211 */ /* 0x080fe200000f0eff */
[C---:B------:R-:W-:Y:S01]  /*2ae0*/  IMAD R85, R122.reuse, 0x53, RZ ;  /* 0x000000537a557824 */ /* 0x040fe200078e02ff */
[----:B------:R-:W-:Y:S01]  /*2af0*/  LEA.HI.X.SX32 R239, R87, R135, 0x1, P1 ;  /* 0x0000008757ef7211 */ /* 0x000fe200008f0eff */
[----:B------:R-:W-:Y:S01]  /*2b00*/  IMAD R87, R122, 0x54, RZ ;  /* 0x000000547a577824 */ /* 0x000fe200078e02ff */
[-C--:B------:R-:W-:Y:S01]  /*2b10*/  IADD3 R236, P0, R89, R134.reuse, RZ ;  /* 0x0000008659ec7210 */ /* 0x080fe20007f1e0ff */
[----:B------:R0:W3:Y:S01]  /*2b20*/  LDG.E.U8 R79, desc[UR50][R82.64] ;  /* 0x00000032524f7981 */ /* 0x0000e2000c1e1100 */
[----:B------:R-:W-:-:S02]  /*2b30*/  IADD3 R234, P1, R85, R134, RZ ;  /* 0x0000008655ea7210 */ /* 0x000fc40007f3e0ff */
[-C--:B------:R-:W-:Y:S01]  /*2b40*/  LEA.HI.X.SX32 R237, R89, R135.reuse, 0x1, P0 ;  /* 0x0000008759ed7211 */ /* 0x080fe200000f0eff */
[----:B------:R0:W3:Y:S01]  /*2b50*/  LDG.E.U8 R80, desc[UR50][R80.64] ;  /* 0x0000003250507981 */ /* 0x0000e2000c1e1100 */
[-C--:B------:R-:W-:Y:S01]  /*2b60*/  IADD3 R232, P0, R87, R134.reuse, RZ ;  /* 0x0000008657e87210 */ /* 0x080fe20007f1e0ff */
[C---:B-1----:R-:W-:Y:S02]  /*2b70*/  IMAD R93, R122.reuse, 0xd4, RZ ;  /* 0x000000d47a5d7824 */ /* 0x042fe400078e02ff */
[C---:B------:R-:W-:Y:S01]  /*2b80*/  IMAD R129, R122.reuse, 0xef, RZ ;  /* 0x000000ef7a817824 */ /* 0x040fe200078e02ff */
[----:B------:R-:W3:Y:S01]  /*2b90*/  LDG.E.U8 R190, desc[UR50][R190.64] ;  /* 0x00000032bebe7981 */ /* 0x000ee2000c1e1100 */
[C---:B0-----:R-:W-:Y:S01]  /*2ba0*/  IMAD R83, R122.reuse, 0x55, RZ ;  /* 0x000000557a537824 */ /* 0x041fe200078e02ff */
[----:B------:R-:W-:Y:S01]  /*2bb0*/  LEA.HI.X.SX32 R235, R85, R135, 0x1, P1 ;  /* 0x0000008755eb7211 */ /* 0x000fe200008f0eff */
[C---:B------:R-:W-:Y:S01]  /*2bc0*/  IMAD R85, R122.reuse, 0x57, RZ ;  /* 0x000000577a557824 */ /* 0x040fe200078e02ff */
[----:B------:R-:W3:Y:S01]  /*2bd0*/  LDG.E.U8 R192, desc[UR50][R192.64] ;  /* 0x00000032c0c07981 */ /* 0x000ee2000c1e1100 */
[----:B------:R-:W-:Y:S01]  /*2be0*/  IMAD R81, R122, 0x56, RZ ;  /* 0x000000567a517824 */ /* 0x000fe200078e02ff */
[----:B------:R-:W-:-:S02]  /*2bf0*/  IADD3 R230, P1, R83, R134, RZ ;  /* 0x0000008653e67210 */ /* 0x000fc40007f3e0ff */
[-C--:B------:R-:W-:Y:S01]  /*2c00*/  LEA.HI.X.SX32 R233, R87, R135.reuse, 0x1, P0 ;  /* 0x0000008757e97211 */ /* 0x080fe200000f0eff */
[C---:B------:R-:W-:Y:S01]  /*2c10*/  IMAD R89, R122.reuse, 0xd2, RZ ;  /* 0x000000d27a597824 */ /* 0x040fe200078e02ff */
[-C--:B------:R-:W-:Y:S01]  /*2c20*/  IADD3 R228, P0, R81, R134.reuse, RZ ;  /* 0x0000008651e47210 */ /* 0x080fe20007f1e0ff */
[C---:B------:R-:W-:Y:S01]  /*2c30*/  IMAD R131, R122.reuse, 0x78, RZ ;  /* 0x000000787a837824 */ /* 0x040fe200078e02ff */
[-C--:B------:R-:W-:Y:S01]  /*2c40*/  LEA.HI.X.SX32 R231, R83, R135.reuse, 0x1, P1 ;  /* 0x0000008753e77211 */ /* 0x080fe200008f0eff */
[C---:B------:R-:W-:Y:S01]  /*2c50*/  IMAD R83, R122.reuse, 0x58, RZ ;  /* 0x000000587a537824 */ /* 0x040fe200078e02ff */
[-C--:B------:R-:W-:Y:S01]  /*2c60*/  IADD3 R226, P1, R85, R134.reuse, RZ ;  /* 0x0000008655e27210 */ /* 0x080fe20007f3e0ff */
[----:B------:R-:W3:Y:S01]  /*2c70*/  LDG.E.U8 R194, desc[UR50][R194.64] ;  /* 0x00000032c2c27981 */ /* 0x000ee2000c1e1100 */
[-C--:B------:R-:W-:Y:S01]  /*2c80*/  LEA.HI.X.SX32 R229, R81, R135.reuse, 0x1, P0 ;  /* 0x0000008751e57211 */ /* 0x080fe200000f0eff */
[C---:B------:R-:W-:Y:S01]  /*2c90*/  IMAD R81, R122.reuse, 0x59, RZ ;  /* 0x000000597a517824 */ /* 0x040fe200078e02ff */
        /* <DEDUP_REMOVED lines=9> */
[----:B------:R-:W3:Y:S01]  /*2d30*/  LDG.E.U8 R238, desc[UR50][R238.64] ;  /* 0x00000032eeee7981 */ /* 0x000ee2000c1e1100 */
[-C--:B------:R-:W-:Y:S01]  /*2d40*/  LEA.HI.X.SX32 R223, R81, R135.reuse, 0x1, P1 ;  /* 0x0000008751df7211 */ /* 0x080fe200008f0eff */
[C---:B------:R-:W-:Y:S01]  /*2d50*/  IMAD R81, R122.reuse, 0x5c, RZ ;  /* 0x0000005c7a517824 */ /* 0x040fe200078e02ff */
[----:B------:R-:W-:Y:S01]  /*2d60*/  LEA.HI.X.SX32 R221, R85, R135, 0x1, P0 ;  /* 0x0000008755dd7211 */ /* 0x000fe200000f0eff */
[----:B------:R-:W-:Y:S01]  /*2d70*/  IMAD R85, R122, 0x5d, RZ ;  /* 0x0000005d7a557824 */ /* 0x000fe200078e02ff */
[-C--:B------:R-:W-:Y:S01]  /*2d80*/  IADD3 R218, P1, R83, R134.reuse, RZ ;  /* 0x0000008653da7210 */ /* 0x080fe20007f3e0ff */
[----:B------:R-:W3:Y:S01]  /*2d90*/  LDG.E.U8 R234, desc[UR50][R234.64] ;  /* 0x00000032eaea7981 */ /* 0x000ee2000c1e1100 */
[----:B------:R-:W-:-:S02]  /*2da0*/  IADD3 R216, P0, R81, R134, RZ ;  /* 0x0000008651d87210 */ /* 0x000fc40007f1e0ff */
        /* <DEDUP_REMOVED lines=8> */
[C---:B------:R-:W-:Y:S01]  /*2e30*/  IADD3 R212, P0, R83.reuse, R134, RZ ;  /* 0x0000008653d47210 */ /* 0x040fe20007f1e0ff */
[----:B------:R-:W3:Y:S03]  /*2e40*/  LDG.E.U8 R230, desc[UR50][R230.64] ;  /* 0x00000032e6e67981 */ /* 0x000ee6000c1e1100 */
[----:B------:R-:W-:Y:S01]  /*2e50*/  LEA.HI.X.SX32 R213, R83, R135, 0x1, P0 ;  /* 0x0000008753d57211 */ /* 0x000fe200000f0eff */
[C---:B------:R-:W-:Y:S01]  /*2e60*/  IMAD R83, R122.reuse, 0xd1, RZ ;  /* 0x000000d17a537824 */ /* 0x040fe200078e02ff */
[----:B------:R-:W3:Y:S04]  /*2e70*/  LDG.E.U8 R214, desc[UR50][R214.64] ;  /* 0x00000032d6d67981 */ /* 0x000ee8000c1e1100 */
[----:B------:R-:W3:Y:S04]  /*2e80*/  LDG.E.U8 R228, desc[UR50][R228.64] ;  /* 0x00000032e4e47981 */ /* 0x000ee8000c1e1100 */
[----:B------:R-:W3:Y:S04]  /*2e90*/  LDG.E.U8 R226, desc[UR50][R226.64] ;  /* 0x00000032e2e27981 */ /* 0x000ee8000c1e1100 */
[----:B-----5:R-:W-:Y:S04]  /*2ea0*/  STL [R1+0x28], R92 ;  /* 0x0000285c01007387 */ /* 0x020fe80000100800 */
[----:B------:R0:W-:Y:S04]  /*2eb0*/  STL [R1+0x24], R91 ;  /* 0x0000245b01007387 */ /* 0x0001e80000100800 */
[----:B------:R-:W5:Y:S04]  /*2ec0*/  LDG.E.U8 R224, desc[UR50][R224.64] ;  /* 0x00000032e0e07981 */ /* 0x000f68000c1e1100 */
[----:B------:R-:W5:Y:S04]  /*2ed0*/  LDG.E.U8 R212, desc[UR50][R212.64] ;  /* 0x00000032d4d47981 */ /* 0x000f68000c1e1100 */
[----:B------:R-:W5:Y:S04]  /*2ee0*/  LDG.E.U8 R222, desc[UR50][R222.64] ;  /* 0x00000032dede7981 */ /* 0x000f68000c1e1100 */
[----:B------:R-:W5:Y:S04]  /*2ef0*/  LDG.E.U8 R220, desc[UR50][R220.64] ;  /* 0x00000032dcdc7981 */ /* 0x000f68000c1e1100 */
[----:B------:R-:W-:Y:S01]  /*2f00*/  STL [R1+0x20], R90 ;  /* 0x0000205a01007387 */ /* 0x000fe20000100800 */
[----:B0-----:R-:W-:-:S03]  /*2f10*/  IMAD R91, R122, 0xd3, RZ ;  /* 0x000000d37a5b7824 */ /* 0x001fc600078e02ff */
[----:B------:R-:W5:Y:S04]  /*2f20*/  LDG.E.U8 R218, desc[UR50][R218.64] ;  /* 0x00000032dada7981 */ /* 0x000f68000c1e1100 */
[----:B------:R-:W5:Y:S04]  /*2f30*/  LDG.E.U8 R216, desc[UR50][R216.64] ;  /* 0x00000032d8d87981 */ /* 0x000f68000c1e1100 */
[----:B----4-:R-:W-:Y:S01]  /*2f40*/  STL [R1+0x1c], R88 ;  /* 0x00001c5801007387 */ /* 0x010fe20000100800 */
[----:B------:R-:W-:Y:S02]  /*2f50*/  PRMT R111, R111, 0x3340, R139 ;  /* 0x000033406f6f7816 */ /* 0x000fe4000000008b */
[----:B------:R-:W-:Y:S01]  /*2f60*/  PRMT R107, R110, 0x3340, R107 ;  /* 0x000033406e6b7816 */ /* 0x000fe2000000006b */
[----:B------:R-:W4:Y:S04]  /*2f70*/  LDG.E.U8 R236, desc[UR50][R236.64] ;  /* 0x00000032ecec7981 */ /* 0x000f28000c1e1100 */
[----:B------:R0:W-:Y:S04]  /*2f80*/  STL [R1+0x18], R86 ;  /* 0x0000185601007387 */ /* 0x0001e80000100800 */
[----:B------:R1:W-:Y:S01]  /*2f90*/  STL [R1+0x14], R84 ;  /* 0x0000145401007387 */ /* 0x0003e20000100800 */
[----:B0-----:R-:W-:-:S03]  /*2fa0*/  IADD3 R86, P1, R81, R134, RZ ;  /* 0x0000008651567210 */ /* 0x001fc60007f3e0ff */
[----:B------:R-:W2:Y:S01]  /*2fb0*/  LDL.LU R241, [R1+0x18] ;  /* 0x0000180001f17983 */ /* 0x000ea20000300800 */
[----:B-1----:R-:W-:-:S03]  /*2fc0*/  IADD3 R84, P0, R85, R134, RZ ;  /* 0x0000008655547210 */ /* 0x002fc60007f1e0ff */
[----:B------:R-:W2:Y:S01]  /*2fd0*/  LDL.LU R239, [R1+0x14] ;  /* 0x0000140001ef7983 */ /* 0x000ea20000300800 */
[-C--:B------:R-:W-:Y:S02]  /*2fe0*/  LEA.HI.X.SX32 R87, R81, R135.reuse, 0x1, P1 ;  /* 0x0000008751577211 */ /* 0x080fe400008f0eff */
[----:B------:R-:W-:Y:S01]  /*2ff0*/  LEA.HI.X.SX32 R85, R85, R135, 0x1, P0 ;  /* 0x0000008755557211 */ /* 0x000fe200000f0eff */
[----:B------:R-:W3:Y:S01]  /*3000*/  LDL.LU R235, [R1+0x20] ;  /* 0x0000200001eb7983 */ /* 0x000ee20000300800 */
[----:B------:R-:W-:-:S03]  /*3010*/  IADD3 R82, P1, R83, R134, RZ ;  /* 0x0000008653527210 */ /* 0x000fc60007f3e0ff */
[----:B------:R0:W5:Y:S01]  /*3020*/  LDG.E.U8 R211, desc[UR50][R86.64] ;  /* 0x0000003256d37981 */ /* 0x000162000c1e1100 */
[----:B------:R-:W-:-:S03]  /*3030*/  LEA.HI.X.SX32 R83, R83, R135, 0x1, P1 ;  /* 0x0000008753537211 */ /* 0x000fc600008f0eff */
[----:B------:R1:W5:Y:S04]  /*3040*/  LDG.E.U8 R81, desc[UR50][R84.64] ;  /* 0x0000003254517981 */ /* 0x000368000c1e1100 */
[----:B------:R-:W5:Y:S01]  /*3050*/  LDG.E.U8 R82, desc[UR50][R82.64] ;  /* 0x0000003252527981 */ /* 0x000f62000c1e1100 */
[-C--:B0-----:R-:W-:Y:S01]  /*3060*/  IADD3 R86, P0, R89, R134.reuse, RZ ;  /* 0x0000008659567210 */ /* 0x081fe20007f1e0ff */
[C---:B------:R-:W-:Y:S02]  /*3070*/  IMAD R215, R122.reuse, 0xfe, RZ ;  /* 0x000000fe7ad77824 */ /* 0x040fe400078e02ff */
[----:B------:R-:W3:Y:S01]  /*3080*/  LDL.LU R233, [R1+0x1c] ;  /* 0x00001c0001e97983 */ /* 0x000ee20000300800 */
[-C--:B-1----:R-:W-:Y:S02]  /*3090*/  IADD3 R84, P1, R91, R134.reuse, RZ ;  /* 0x000000865b547210 */ /* 0x082fe40007f3e0ff */
[-C--:B------:R-:W-:Y:S01]  /*30a0*/  LEA.HI.X.SX32 R87, R89, R135.reuse, 0x1, P0 ;  /* 0x0000008759577211 */ /* 0x080fe200000f0eff */
[----:B------:R-:W4:Y:S01]  /*30b0*/  LDL.LU R231, [R1+0x28] ;  /* 0x0000280001e77983 */ /* 0x000f220000300800 */
[-C--:B------:R-:W-:Y:S01]  /*30c0*/  LEA.HI.X.SX32 R85, R91, R135.reuse, 0x1, P1 ;  /* 0x000000875b557211 */ /* 0x080fe200008f0eff */
[C---:B------:R-:W-:Y:S01]  /*30d0*/  IMAD R91, R122.reuse, 0xd6, RZ ;  /* 0x000000d67a5b7824 */ /* 0x040fe200078e02ff */
[CC--:B------:R-:W-:Y:S01]  /*30e0*/  IADD3 R88, P0, R93.reuse, R134.reuse, RZ ;  /* 0x000000865d587210 */ /* 0x0c0fe20007f1e0ff */
[----:B------:R0:W5:Y:S03]  /*30f0*/  LDG.E.U8 R83, desc[UR50][R86.64] ;  /* 0x0000003256537981 */ /* 0x000166000c1e1100 */
[----:B------:R-:W-:Y:S01]  /*3100*/  LEA.HI.X.SX32 R89, R93, R135, 0x1, P0 ;  /* 0x000000875d597211 */ /* 0x000fe200000f0eff */
[----:B------:R-:W-:Y:S01]  /*3110*/  IMAD R93, R122, 0xd7, RZ ;  /* 0x000000d77a5d7824 */ /* 0x000fe200078e02ff */
[-C--:B------:R-:W-:Y:S01]  /*3120*/  IADD3 R90, P0, R91, R134.reuse, RZ ;  /* 0x000000865b5a7210 */ /* 0x080fe20007f1e0ff */
[----:B------:R-:W5:Y:S01]  /*3130*/  LDG.E.U8 R84, desc[UR50][R84.64] ;  /* 0x0000003254547981 */ /* 0x000f62000c1e1100 */
[----:B0-----:R-:W-:-:S03]  /*3140*/  IADD3 R86, P1, R95, R134, RZ ;  /* 0x000000865f567210 */ /* 0x001fc60007f3e0ff */
[----:B------:R-:W4:Y:S01]  /*3150*/  LDL.LU R229, [R1+0x24] ;  /* 0x0000240001e57983 */ /* 0x000f220000300800 */
[-C--:B------:R-:W-:Y:S02]  /*3160*/  LEA.HI.X.SX32 R91, R91, R135.reuse, 0x1, P0 ;  /* 0x000000875b5b7211 */ /* 0x080fe400000f0eff */
[----:B------:R-:W-:Y:S01]  /*3170*/  LEA.HI.X.SX32 R87, R95, R135, 0x1, P1 ;  /* 0x000000875f577211 */ /* 0x000fe200008f0eff */
[C---:B------:R-:W-:Y:S01]  /*3180*/  IMAD R95, R122.reuse, 0xd8, RZ ;  /* 0x000000d87a5f7824 */ /* 0x040fe200078e02ff */
[----:B------:R0:W5:Y:S04]  /*3190*/  LDG.E.U8 R85, desc[UR50][R88.64] ;  /* 0x0000003258557981 */ /* 0x000168000c1e1100 */
[----:B------:R-:W5:Y:S01]  /*31a0*/  LDG.E.U8 R86, desc[UR50][R86.64] ;  /* 0x0000003256567981 */ /* 0x000f62000c1e1100 */
[----:B------:R-:W-:Y:S01]  /*31b0*/  IADD3 R92, P0, R95, R134, RZ ;  /* 0x000000865f5c7210 */ /* 0x000fe20007f1e0ff */
[----:B------:R-:W-:-:S02]  /*31c0*/  IMAD R213, R122, 0xff, RZ ;  /* 0x000000ff7ad57824 */ /* 0x000fc400078e02ff */
[----:B------:R-:W3:Y:S01]  /*31d0*/  LDL.LU R227, [R1+0x30] ;  /* 0x0000300001e37983 */ /* 0x000ee20000300800 */
[----:B0-----:R-:W-:-:S03]  /*31e0*/  IADD3 R88, P1, R93, R134, RZ ;  /* 0x000000865d587210 */ /* 0x001fc60007f3e0ff */
[----:B------:R-:W3:Y:S01]  /*31f0*/  LDL.LU R225, [R1+0x2c] ;  /* 0x00002c0001e17983 */ /* 0x000ee20000300800 */
[----:B------:R-:W-:-:S03]  /*3200*/  LEA.HI.X.SX32 R89, R93, R135, 0x1, P1 ;  /* 0x000000875d597211 */ /* 0x000fc600008f0eff */
[----:B------:R0:W5:Y:S01]  /*3210*/  LDG.E.U8 R87, desc[UR50][R90.64] ;  /* 0x000000325a577981 */ /* 0x000162000c1e1100 */
[-C--:B------:R-:W-:Y:S02]  /*3220*/  LEA.HI.X.SX32 R93, R95, R135.reuse, 0x1, P0 ;  /* 0x000000875f5d7211 */ /* 0x080fe400000f0eff */
[-C--:B------:R-:W-:Y:S01]  /*3230*/  IADD3 R94, P0, R99, R134.reuse, RZ ;  /* 0x00000086635e7210 */ /* 0x080fe20007f1e0ff */
[----:B------:R-:W5:Y:S04]  /*3240*/  LDG.E.U8 R88, desc[UR50][R88.64] ;  /* 0x0000003258587981 */ /* 0x000f68000c1e1100 */
[----:B------:R-:W4:Y:S01]  /*3250*/  LDL.LU R223, [R1+0x38] ;  /* 0x0000380001df7983 */ /* 0x000f220000300800 */
[----:B0-----:R-:W-:Y:S02]  /*3260*/  IADD3 R90, P1, R97, R134, RZ ;  /* 0x00000086615a7210 */ /* 0x001fe40007f3e0ff */
[-C--:B------:R-:W-:Y:S01]  /*3270*/  LEA.HI.X.SX32 R95, R99, R135.reuse, 0x1, P0 ;  /* 0x00000087635f7211 */ /* 0x080fe200000f0eff */
[----:B------:R-:W4:Y:S01]  /*3280*/  LDL.LU R221, [R1+0x34] ;  /* 0x0000340001dd7983 */ /* 0x000f220000300800 */
[----:B------:R-:W-:Y:S01]  /*3290*/  LEA.HI.X.SX32 R91, R97, R135, 0x1, P1 ;  /* 0x00000087615b7211 */ /* 0x000fe200008f0eff */
[----:B------:R-:W-:-:S02]  /*32a0*/  IMAD R97, R122, 0xdc, RZ ;  /* 0x000000dc7a617824 */ /* 0x000fc400078e02ff */
[----:B------:R0:W5:Y:S01]  /*32b0*/  LDG.E.U8 R89, desc[UR50][R92.64] ;  /* 0x000000325c597981 */ /* 0x000162000c1e1100 */
[----:B------:R-:W-:Y:S02]  /*32c0*/  IMAD R99, R122, 0xdd, RZ ;  /* 0x000000dd7a637824 */ /* 0x000fe400078e02ff */
[-C--:B------:R-:W-:Y:S01]  /*32d0*/  IADD3 R96, P0, R97, R134.reuse, RZ ;  /* 0x0000008661607210 */ /* 0x080fe20007f1e0ff */
[----:B------:R-:W5:Y:S04]  /*32e0*/  LDG.E.U8 R90, desc[UR50][R90.64] ;  /* 0x000000325a5a7981 */ /* 0x000f68000c1e1100 */
[----:B------:R-:W3:Y:S01]  /*32f0*/  LDL.LU R219, [R1+0x40] ;  /* 0x0000400001db7983 */ /* 0x000ee20000300800 */
[----:B0-----:R-:W-:Y:S02]  /*3300*/  IADD3 R92, P1, R101, R134, RZ ;  /* 0x00000086655c7210 */ /* 0x001fe40007f3e0ff */
[-C--:B------:R-:W-:Y:S01]  /*3310*/  LEA.HI.X.SX32 R97, R97, R135.reuse, 0x1, P0 ;  /* 0x0000008761617211 */ /* 0x080fe200000f0eff */
[----:B------:R-:W3:Y:S01]  /*3320*/  LDL.LU R217, [R1+0x3c] ;  /* 0x00003c0001d97983 */ /* 0x000ee20000300800 */
[----:B------:R-:W-:-:S03]  /*3330*/  LEA.HI.X.SX32 R93, R101, R135, 0x1, P1 ;  /* 0x00000087655d7211 */ /* 0x000fc600008f0eff */
[----:B------:R0:W5:Y:S01]  /*3340*/  LDG.E.U8 R91, desc[UR50][R94.64] ;  /* 0x000000325e5b7981 */ /* 0x000162000c1e1100 */
[-C--:B------:R-:W-:Y:S01]  /*3350*/  IADD3 R98, P0, R117, R134.reuse, RZ ;  /* 0x0000008675627210 */ /* 0x080fe20007f1e0ff */
[----:B------:R-:W-:Y:S02]  /*3360*/  IMAD R101, R122, 0x60, RZ ;  /* 0x000000607a657824 */ /* 0x000fe400078e02ff */
[----:B------:R-:W5:Y:S01]  /*3370*/  LDG.E.U8 R92, desc[UR50][R92.64] ;  /* 0x000000325c5c7981 */ /* 0x000f62000c1e1100 */
[----:B0-----:R-:W-:-:S04]  /*3380*/  IADD3 R94, P1, R99, R134, RZ ;  /* 0x00000086635e7210 */ /* 0x001fc80007f3e0ff */
[-C--:B------:R-:W-:Y:S01]  /*3390*/  LEA.HI.X.SX32 R95, R99, R135.reuse, 0x1, P1 ;  /* 0x00000087635f7211 */ /* 0x080fe200008f0eff */
[----:B------:R0:W5:Y:S01]  /*33a0*/  LDG.E.U8 R93, desc[UR50][R96.64] ;  /* 0x00000032605d7981 */ /* 0x000162000c1e1100 */
[----:B------:R-:W-:Y:S01]  /*33b0*/  LEA.HI.X.SX32 R99, R117, R135, 0x1, P0 ;  /* 0x0000008775637211 */ /* 0x000fe200000f0eff */
[----:B------:R-:W-:Y:S01]  /*33c0*/  IMAD R117, R122, 0x61, RZ ;  /* 0x000000617a757824 */ /* 0x000fe200078e02ff */
[-C--:B------:R-:W-:Y:S01]  /*33d0*/  IADD3 R100, P0, R101, R134.reuse, RZ ;  /* 0x0000008665647210 */ /* 0x080fe20007f1e0ff */
[----:B------:R-:W5:Y:S01]  /*33e0*/  LDG.E.U8 R94, desc[UR50][R94.64] ;  /* 0x000000325e5e7981 */ /* 0x000f62000c1e1100 */
[----:B0-----:R-:W-:-:S04]  /*33f0*/  IADD3 R96, P1, R119, R134, RZ ;  /* 0x0000008677607210 */ /* 0x001fc80007f3e0ff */
[-C--:B------:R-:W-:Y:S01]  /*3400*/  LEA.HI.X.SX32 R97, R119, R135.reuse, 0x1, P1 ;  /* 0x0000008777617211 */ /* 0x080fe200008f0eff */
[----:B------:R-:W-:Y:S01]  /*3410*/  IMAD R119, R122, 0x62, RZ ;  /* 0x000000627a777824 */ /* 0x000fe200078e02ff */
[----:B------:R0:W5:Y:S01]  /*3420*/  LDG.E.U8 R95, desc[UR50][R98.64] ;  /* 0x00000032625f7981 */ /* 0x000162000c1e1100 */
[----:B------:R-:W-:-:S03]  /*3430*/  LEA.HI.X.SX32 R101, R101, R135, 0x1, P0 ;  /* 0x0000008765657211 */ /* 0x000fc600000f0eff */
[-C--:B------:R-:W-:Y:S01]  /*3440*/  IADD3 R116, P0, R119, R134.reuse, RZ ;  /* 0x0000008677747210 */ /* 0x080fe20007f1e0ff */
        /* <DEDUP_REMOVED lines=10> */
[----:B------:R0:W5:Y:S01]  /*34f0*/  LDG.E.U8 R99, desc[UR50][R116.64] ;  /* 0x0000003274637981 */ /* 0x000162000c1e1100 */
[-C--:B------:R-:W-:Y:S02]  /*3500*/  IADD3 R118, P1, R119, R134.reuse, RZ ;  /* 0x0000008677767210 */ /* 0x080fe40007f3e0ff */
[-C--:B------:R-:W-:Y:S01]  /*3510*/  LEA.HI.X.SX32 R121, R123, R135.reuse, 0x1, P0 ;  /* 0x000000877b797211 */ /* 0x080fe200000f0eff */
[----:B------:R-:W-:Y:S01]  /*3520*/  IMAD R123, R122, 0x67, RZ ;  /* 0x000000677a7b7824 */ /* 0x000fe200078e02ff */
[----:B------:R-:W-:Y:S01]  /*3530*/  LEA.HI.X.SX32 R119, R119, R135, 0x1, P1 ;  /* 0x0000008777777211 */ /* 0x000fe200008f0eff */
[----:B------:R-:W5:Y:S01]  /*3540*/  LDG.E.U8 R100, desc[UR50][R100.64] ;  /* 0x0000003264647981 */ /* 0x000f62000c1e1100 */
[----:B0-----:R-:W-:-:S03]  /*3550*/  IADD3 R116, P0, R125, R134, RZ ;  /* 0x000000867d747210 */ /* 0x001fc60007f1e0ff */
[----:B------:R0:W5:Y:S01]  /*3560*/  LDG.E.U8 R146, desc[UR50][R118.64] ;  /* 0x0000003276927981 */ /* 0x000162000c1e1100 */
[----:B------:R-:W-:Y:S01]  /*3570*/  LEA.HI.X.SX32 R117, R125, R135, 0x1, P0 ;  /* 0x000000877d757211 */ /* 0x000fe200000f0eff */
[----:B------:R-:W-:Y:S02]  /*3580*/  IMAD R125, R122, 0x69, RZ ;  /* 0x000000697a7d7824 */ /* 0x000fe400078e02ff */
[----:B------:R1:W5:Y:S04]  /*3590*/  LDG.E.U8 R101, desc[UR50][R120.64] ;  /* 0x0000003278657981 */ /* 0x000368000c1e1100 */
[----:B------:R1:W5:Y:S01]  /*35a0*/  LDG.E.U8 R148, desc[UR50][R116.64] ;  /* 0x0000003274947981 */ /* 0x000362000c1e1100 */
[-C--:B0-----:R-:W-:Y:S02]  /*35b0*/  IADD3 R118, P0, R127, R134.reuse, RZ ;  /* 0x000000867f767210 */ /* 0x081fe40007f1e0ff */
[----:B-1----:R-:W-:-:S02]  /*35c0*/  IADD3 R120, P1, R123, R134, RZ ;  /* 0x000000867b787210 */ /* 0x002fc40007f3e0ff */
[-C--:B------:R-:W-:Y:S01]  /*35d0*/  LEA.HI.X.SX32 R119, R127, R135.reuse, 0x1, P0 ;  /* 0x000000877f777211 */ /* 0x080fe200000f0eff */
[C---:B------:R-:W-:Y:S01]  /*35e0*/  IMAD R127, R122.reuse, 0x6b, RZ ;  /* 0x0000006b7a7f7824 */ /* 0x040fe200078e02ff */
[-C--:B------:R-:W-:Y:S01]  /*35f0*/  LEA.HI.X.SX32 R121, R123, R135.reuse, 0x1, P1 ;  /* 0x000000877b797211 */ /* 0x080fe200008f0eff */
[C---:B------:R-:W-:Y:S01]  /*3600*/  IMAD R123, R122.reuse, 0x6a, RZ ;  /* 0x0000006a7a7b7824 */ /* 0x040fe200078e02ff */
[C---:B------:R-:W-:Y:S01]  /*3610*/  IADD3 R116, P1, R125.reuse, R134, RZ ;  /* 0x000000867d747210 */ /* 0x040fe20007f3e0ff */
[----:B------:R0:W5:Y:S03]  /*3620*/  LDG.E.U8 R152, desc[UR50][R118.64] ;  /* 0x0000003276987981 */ /* 0x000166000c1e1100 */
[----:B------:R-:W-:Y:S01]  /*3630*/  LEA.HI.X.SX32 R117, R125, R135, 0x1, P1 ;  /* 0x000000877d757211 */ /* 0x000fe200008f0eff */
[----:B------:R1:W5:Y:S01]  /*3640*/  LDG.E.U8 R150, desc[UR50][R120.64] ;  /* 0x0000003278967981 */ /* 0x000362000c1e1100 */
[----:B------:R-:W-:-:S03]  /*3650*/  IMAD R125, R122, 0x6c, RZ ;  /* 0x0000006c7a7d7824 */ /* 0x000fc600078e02ff */
[----:B------:R1:W5:Y:S01]  /*3660*/  LDG.E.U8 R154, desc[UR50][R116.64] ;  /* 0x00000032749a7981 */ /* 0x000362000c1e1100 */
[-C--:B0-----:R-:W-:Y:S02]  /*3670*/  IADD3 R118, P1, R127, R134.reuse, RZ ;  /* 0x000000867f767210 */ /* 0x081fe40007f3e0ff */
[-C--:B-1----:R-:W-:Y:S02]  /*3680*/  IADD3 R120, P0, R123, R134.reuse, RZ ;  /* 0x000000867b787210 */ /* 0x082fe40007f1e0ff */
        /* <DEDUP_REMOVED lines=52> */
[C---:B--2---:R-:W-:Y:S01]  /*39d0*/  IADD3 R116, P0, R125.reuse, R134, RZ ;  /* 0x000000867d747210 */ /* 0x044fe20007f1e0ff */
[----:B------:R0:W2:Y:S03]  /*39e0*/  LDG.E.U8 R175, desc[UR50][R118.64] ;  /* 0x0000003276af7981 */ /* 0x0000a6000c1e1100 */
[----:B------:R-:W-:Y:S01]  /*39f0*/  LEA.HI.X.SX32 R117, R125, R135, 0x1, P0 ;  /* 0x000000877d757211 */ /* 0x000fe200000f0eff */
[----:B------:R1:W2:Y:S01]  /*3a00*/  LDG.E.U8 R174, desc[UR50][R120.64] ;  /* 0x0000003278ae7981 */ /* 0x0002a2000c1e1100 */
[----:B------:R-:W-:-:S03]  /*3a10*/  IMAD R125, R122, 0xeb, RZ ;  /* 0x000000eb7a7d7824 */ /* 0x000fc600078e02ff */
[----:B------:R1:W2:Y:S01]  /*3a20*/  LDG.E.U8 R176, desc[UR50][R116.64] ;  /* 0x0000003274b07981 */ /* 0x0002a2000c1e1100 */
[-C--:B0-----:R-:W-:Y:S02]  /*3a30*/  IADD3 R118, P0, R127, R134.reuse, RZ ;  /* 0x000000867f767210 */ /* 0x081fe40007f1e0ff */
[-C--:B-1----:R-:W-:Y:S02]  /*3a40*/  IADD3 R120, P1, R123, R134.reuse, RZ ;  /* 0x000000867b787210 */ /* 0x082fe40007f3e0ff */
[-C--:B------:R-:W-:Y:S01]  /*3a50*/  LEA.HI.X.SX32 R119, R127, R135.reuse, 0x1, P0 ;  /* 0x000000877f777211 */ /* 0x080fe200000f0eff */
[C---:B------:R-:W-:Y:S01]  /*3a60*/  IMAD R127, R122.reuse, 0xed, RZ ;  /* 0x000000ed7a7f7824 */ /* 0x040fe200078e02ff */
[-C--:B------:R-:W-:Y:S01]  /*3a70*/  LEA.HI.X.SX32 R121, R123, R135.reuse, 0x1, P1 ;  /* 0x000000877b797211 */ /* 0x080fe200008f0eff */
[C---:B------:R-:W-:Y:S01]  /*3a80*/  IMAD R123, R122.reuse, 0xec, RZ ;  /* 0x000000ec7a7b7824 */ /* 0x040fe200078e02ff */
[C---:B------:R-:W-:Y:S01]  /*3a90*/  IADD3 R116, P1, R125.reuse, R134, RZ ;  /* 0x000000867d747210 */ /* 0x040fe20007f3e0ff */
[----:B------:R0:W2:Y:S03]  /*3aa0*/  LDG.E.U8 R178, desc[UR50][R118.64] ;  /* 0x0000003276b27981 */ /* 0x0000a6000c1e1100 */
[----:B------:R-:W-:Y:S01]  /*3ab0*/  LEA.HI.X.SX32 R117, R125, R135, 0x1, P1 ;  /* 0x000000877d757211 */ /* 0x000fe200008f0eff */
[----:B------:R1:W2:Y:S01]  /*3ac0*/  LDG.E.U8 R177, desc[UR50][R120.64] ;  /* 0x0000003278b17981 */ /* 0x0002a2000c1e1100 */
[----:B------:R-:W-:-:S03]  /*3ad0*/  IMAD R125, R122, 0xee, RZ ;  /* 0x000000ee7a7d7824 */ /* 0x000fc600078e02ff */
[----:B------:R1:W2:Y:S01]  /*3ae0*/  LDG.E.U8 R179, desc[UR50][R116.64] ;  /* 0x0000003274b37981 */ /* 0x0002a2000c1e1100 */
[-C--:B0-----:R-:W-:Y:S02]  /*3af0*/  IADD3 R118, P1, R127, R134.reuse, RZ ;  /* 0x000000867f767210 */ /* 0x081fe40007f3e0ff */
[-C--:B-1----:R-:W-:Y:S02]  /*3b00*/  IADD3 R120, P0, R123, R134.reuse, RZ ;  /* 0x000000867b787210 */ /* 0x082fe40007f1e0ff */
[-C--:B------:R-:W-:Y:S02]  /*3b10*/  LEA.HI.X.SX32 R119, R127, R135.reuse, 0x1, P1 ;  /* 0x000000877f777211 */ /* 0x080fe400008f0eff */
[-C--:B------:R-:W-:Y:S01]  /*3b20*/  LEA.HI.X.SX32 R121, R123, R135.reuse, 0x1, P0 ;  /* 0x000000877b797211 */ /* 0x080fe200000f0eff */
[C---:B------:R-:W-:Y:S01]  /*3b30*/  IMAD R123, R122.reuse, 0x70, RZ ;  /* 0x000000707a7b7824 */ /* 0x040fe200078e02ff */
[C---:B------:R-:W-:Y:S01]  /*3b40*/  IADD3 R116, P0, R125.reuse, R134, RZ ;  /* 0x000000867d747210 */ /* 0x040fe20007f1e0ff */
[----:B------:R0:W2:Y:S03]  /*3b50*/  LDG.E.U8 R181, desc[UR50][R118.64] ;  /* 0x0000003276b57981 */ /* 0x0000a6000c1e1100 */
[----:B------:R-:W-:Y:S01]  /*3b60*/  LEA.HI.X.SX32 R117, R125, R135, 0x1, P0 ;  /* 0x000000877d757211 */ /* 0x000fe200000f0eff */
[----:B------:R1:W2:Y:S01]  /*3b70*/  LDG.E.U8 R180, desc[UR50][R120.64] ;  /* 0x0000003278b47981 */ /* 0x0002a2000c1e1100 */
[----:B------:R-:W-:-:S02]  /*3b80*/  IMAD R125, R122, 0x71, RZ ;  /* 0x000000717a7d7824 */ /* 0x000fc400078e02ff */
[C---:B------:R-:W-:Y:S01]  /*3b90*/  IMAD R127, R122.reuse, 0x72, RZ ;  /* 0x000000727a7f7824 */ /* 0x040fe200078e02ff */
[----:B------:R1:W2:Y:S01]  /*3ba0*/  LDG.E.U8 R182, desc[UR50][R116.64] ;  /* 0x0000003274b67981 */ /* 0x0002a2000c1e1100 */
[-C--:B0-----:R-:W-:Y:S02]  /*3bb0*/  IADD3 R118, P0, R123, R134.reuse, RZ ;  /* 0x000000867b767210 */ /* 0x081fe40007f1e0ff */
[-C--:B-1----:R-:W-:Y:S02]  /*3bc0*/  IADD3 R120, P1, R129, R134.reuse, RZ ;  /* 0x0000008681787210 */ /* 0x082fe40007f3e0ff */
[-C--:B------:R-:W-:Y:S01]  /*3bd0*/  LEA.HI.X.SX32 R119, R123, R135.reuse, 0x1, P0 ;  /* 0x000000877b777211 */ /* 0x080fe200000f0eff */
[C---:B------:R-:W-:Y:S01]  /*3be0*/  IMAD R123, R122.reuse, 0x73, RZ ;  /* 0x000000737a7b7824 */ /* 0x040fe200078e02ff */
[-C--:B------:R-:W-:Y:S02]  /*3bf0*/  LEA.HI.X.SX32 R121, R129, R135.reuse, 0x1, P1 ;  /* 0x0000008781797211 */ /* 0x080fe400008f0eff */
        /* <DEDUP_REMOVED lines=10> */
[----:B------:R-:W-:Y:S01]  /*3ca0*/  LEA.HI.X.SX32 R121, R127, R135, 0x1, P0 ;  /* 0x000000877f797211 */ /* 0x000fe200000f0eff */
[C---:B------:R-:W-:Y:S01]  /*3cb0*/  IMAD R127, R122.reuse, 0x75, RZ ;  /* 0x000000757a7f7824 */ /* 0x040fe200078e02ff */
[----:B----4-:R-:W-:Y:S01]  /*3cc0*/  IADD3 R116, P0, R125, R134, RZ ;  /* 0x000000867d747210 */ /* 0x010fe20007f1e0ff */
[----:B------:R0:W4:Y:S01]  /*3cd0*/  LDG.E.U8 R187, desc[UR50][R118.64] ;  /* 0x0000003276bb7981 */ /* 0x000122000c1e1100 */
[----:B------:R-:W-:-:S02]  /*3ce0*/  IMAD R129, R122, 0x77, RZ ;  /* 0x000000777a817824 */ /* 0x000fc400078e02ff */
[----:B------:R-:W-:Y:S01]  /*3cf0*/  LEA.HI.X.SX32 R117, R125, R135, 0x1, P0 ;  /* 0x000000877d757211 */ /* 0x000fe200000f0eff */
[----:B------:R1:W4:Y:S01]  /*3d00*/  LDG.E.U8 R186, desc[UR50][R120.64] ;  /* 0x0000003278ba7981 */ /* 0x000322000c1e1100 */
[----:B------:R-:W-:-:S03]  /*3d10*/  IMAD R125, R122, 0x79, RZ ;  /* 0x000000797a7d7824 */ /* 0x000fc600078e02ff */
[----:B------:R3:W4:Y:S01]  /*3d20*/  LDG.E.U8 R188, desc[UR50][R116.64] ;  /* 0x0000003274bc7981 */ /* 0x000722000c1e1100 */
[-C--:B0-----:R-:W-:Y:S02]  /*3d30*/  IADD3 R118, P0, R123, R134.reuse, RZ ;  /* 0x000000867b767210 */ /* 0x081fe40007f1e0ff */
[-C--:B-1----:R-:W-:Y:S02]  /*3d40*/  IADD3 R120, P1, R127, R134.reuse, RZ ;  /* 0x000000867f787210 */ /* 0x082fe40007f3e0ff */
[-C--:B------:R-:W-:Y:S02]  /*3d50*/  LEA.HI.X.SX32 R119, R123, R135.reuse, 0x1, P0 ;  /* 0x000000877b777211 */ /* 0x080fe400000f0eff */
[----:B------:R-:W-:Y:S02]  /*3d60*/  LEA.HI.X.SX32 R121, R127, R135, 0x1, P1 ;  /* 0x000000877f797211 */ /* 0x000fe400008f0eff */
[----:B---3--:R-:W-:Y:S01]  /*3d70*/  IADD3 R116, P1, R129, R134, RZ ;  /* 0x0000008681747210 */ /* 0x008fe20007f3e0ff */
[----:B------:R0:W3:Y:S01]  /*3d80*/  LDG.E.U8 R191, desc[UR50][R118.64] ;  /* 0x0000003276bf7981 */ /* 0x0000e2000c1e1100 */
[----:B------:R-:W-:-:S02]  /*3d90*/  IMAD R127, R122, 0x7a, RZ ;  /* 0x0000007a7a7f7824 */ /* 0x000fc400078e02ff */
[----:B------:R-:W-:Y:S01]  /*3da0*/  LEA.HI.X.SX32 R117, R129, R135, 0x1, P1 ;  /* 0x0000008781757211 */ /* 0x000fe200008f0eff */
[----:B------:R1:W4:Y:S01]  /*3db0*/  LDG.E.U8 R189, desc[UR50][R120.64] ;  /* 0x0000003278bd7981 */ /* 0x000322000c1e1100 */
[----:B------:R-:W-:-:S03]  /*3dc0*/  IMAD R123, R122, 0x7b, RZ ;  /* 0x0000007b7a7b7824 */ /* 0x000fc600078e02ff */
[----:B------:R1:W3:Y:S01]  /*3dd0*/  LDG.E.U8 R193, desc[UR50][R116.64] ;  /* 0x0000003274c17981 */ /* 0x0002e2000c1e1100 */
[-C--:B0-----:R-:W-:Y:S02]  /*3de0*/  IADD3 R118, P1, R125, R134.reuse, RZ ;  /* 0x000000867d767210 */ /* 0x081fe40007f3e0ff */
[-C--:B-1----:R-:W-:Y:S02]  /*3df0*/  IADD3 R120, P0, R131, R134.reuse, RZ ;  /* 0x0000008683787210 */ /* 0x082fe40007f1e0ff */
[-C--:B------:R-:W-:Y:S01]  /*3e00*/  LEA.HI.X.SX32 R119, R125, R135.reuse, 0x1, P1 ;  /* 0x000000877d777211 */ /* 0x080fe200008f0eff */
[----:B------:R-:W-:Y:S01]  /*3e10*/  IMAD R125, R122, 0x7c, RZ ;  /* 0x0000007c7a7d7824 */ /* 0x000fe200078e02ff */
[-C--:B------:R-:W-:Y:S02]  /*3e20*/  LEA.HI.X.SX32 R121, R131, R135.reuse, 0x1, P0 ;  /* 0x0000008783797211 */ /* 0x080fe400000f0eff */
[CC--:B------:R-:W-:Y:S01]  /*3e30*/  IADD3 R116, P0, R127.reuse, R134.reuse, RZ ;  /* 0x000000867f747210 */ /* 0x0c0fe20007f1e0ff */
[----:B------:R0:W3:Y:S03]  /*3e40*/  LDG.E.U8 R196, desc[UR50][R118.64] ;  /* 0x0000003276c47981 */ /* 0x0000e6000c1e1100 */
[----:B------:R-:W-:Y:S01]  /*3e50*/  LEA.HI.X.SX32 R117, R127, R135, 0x1, P0 ;  /* 0x000000877f757211 */ /* 0x000fe200000f0eff */
[----:B------:R1:W3:Y:S04]  /*3e60*/  LDG.E.U8 R195, desc[UR50][R120.64] ;  /* 0x0000003278c37981 */ /* 0x0002e8000c1e1100 */
[----:B------:R1:W3:Y:S01]  /*3e70*/  LDG.E.U8 R197, desc[UR50][R116.64] ;  /* 0x0000003274c57981 */ /* 0x0002e2000c1e1100 */
[----:B0-----:R-:W-:-:S02]  /*3e80*/  IADD3 R118, P0, R125, R134, RZ ;  /* 0x000000867d767210 */ /* 0x001fc40007f1e0ff */
[-C--:B-1----:R-:W-:Y:S02]  /*3e90*/  IADD3 R120, P1, R123, R134.reuse, RZ ;  /* 0x000000867b787210 */ /* 0x082fe40007f3e0ff */
[-C--:B------:R-:W-:Y:S01]  /*3ea0*/  LEA.HI.X.SX32 R119, R125, R135.reuse, 0x1, P0 ;  /* 0x000000877d777211 */ /* 0x080fe200000f0eff */
[C---:B------:R-:W-:Y:S01]  /*3eb0*/  IMAD R125, R122.reuse, 0x7f, RZ ;  /* 0x0000007f7a7d7824 */ /* 0x040fe200078e02ff */
[-C--:B------:R-:W-:Y:S01]  /*3ec0*/  LEA.HI.X.SX32 R121, R123, R135.reuse, 0x1, P1 ;  /* 0x000000877b797211 */ /* 0x080fe200008f0eff */
[----:B------:R-:W-:Y:S01]  /*3ed0*/  IMAD R123, R122, 0x7e, RZ ;  /* 0x0000007e7a7b7824 */ /* 0x000fe200078e02ff */
[C---:B------:R-:W-:Y:S01]  /*3ee0*/  IADD3 R116, P1, R124.reuse, R134, RZ ;  /* 0x000000867c747210 */ /* 0x040fe20007f3e0ff */
[----:B------:R0:W3:Y:S03]  /*3ef0*/  LDG.E.U8 R199, desc[UR50][R118.64] ;  /* 0x0000003276c77981 */ /* 0x0000e6000c1e1100 */
[----:B------:R-:W-:Y:S01]  /*3f00*/  LEA.HI.X.SX32 R117, R124, R135, 0x1, P1 ;  /* 0x000000877c757211 */ /* 0x000fe200008f0eff */
[----:B------:R1:W3:Y:S01]  /*3f10*/  LDG.E.U8 R198, desc[UR50][R120.64] ;  /* 0x0000003278c67981 */ /* 0x0002e2000c1e1100 */
[----:B------:R-:W-:-:S03]  /*3f20*/  IMAD R124, R122, 0xf0, RZ ;  /* 0x000000f07a7c7824 */ /* 0x000fc600078e02ff */
[----:B------:R1:W3:Y:S01]  /*3f30*/  LDG.E.U8 R200, desc[UR50][R116.64] ;  /* 0x0000003274c87981 */ /* 0x0002e2000c1e1100 */
[-C--:B0-----:R-:W-:Y:S02]  /*3f40*/  IADD3 R118, P1, R125, R134.reuse, RZ ;  /* 0x000000867d767210 */ /* 0x081fe40007f3e0ff */
[-C--:B-1----:R-:W-:Y:S02]  /*3f50*/  IADD3 R120, P0, R123, R134.reuse, RZ ;  /* 0x000000867b787210 */ /* 0x082fe40007f1e0ff */
[-C--:B------:R-:W-:Y:S02]  /*3f60*/  LEA.HI.X.SX32 R119, R125, R135.reuse, 0x1, P1 ;  /* 0x000000877d777211 */ /* 0x080fe400008f0eff */
[-C--:B------:R-:W-:Y:S02]  /*3f70*/  LEA.HI.X.SX32 R121, R123, R135.reuse, 0x1, P0 ;  /* 0x000000877b797211 */ /* 0x080fe400000f0eff */
[C---:B------:R-:W-:Y:S01]  /*3f80*/  IADD3 R116, P0, R124.reuse, R134, RZ ;  /* 0x000000867c747210 */ /* 0x040fe20007f1e0ff */
[----:B------:R0:W3:Y:S03]  /*3f90*/  LDG.E.U8 R202, desc[UR50][R118.64] ;  /* 0x0000003276ca7981 */ /* 0x0000e6000c1e1100 */
[----:B------:R-:W-:Y:S01]  /*3fa0*/  LEA.HI.X.SX32 R117, R124, R135, 0x1, P0 ;  /* 0x000000877c757211 */ /* 0x000fe200000f0eff */
[----:B------:R1:W3:Y:S04]  /*3fb0*/  LDG.E.U8 R201, desc[UR50][R120.64] ;  /* 0x0000003278c97981 */ /* 0x0002e8000c1e1100 */
[----:B------:R1:W3:Y:S01]  /*3fc0*/  LDG.E.U8 R203, desc[UR50][R116.64] ;  /* 0x0000003274cb7981 */ /* 0x0002e2000c1e1100 */
[----:B0-----:R-:W-:-:S02]  /*3fd0*/  IMAD R119, R122, 0xf2, RZ ;  /* 0x000000f27a777824 */ /* 0x001fc400078e02ff */
[----:B-1----:R-:W-:-:S03]  /*3fe0*/  IMAD R120, R122, 0xf1, RZ ;  /* 0x000000f17a787824 */ /* 0x002fc600078e02ff */
[CC--:B------:R-:W-:Y:S02]  /*3ff0*/  IADD3 R118, P1, R119.reuse, R134.reuse, RZ ;  /* 0x0000008677767210 */ /* 0x0c0fe40007f3e0ff */
[----:B------:R-:W-:Y:S02]  /*4000*/  IADD3 R116, P0, R120, R134, RZ ;  /* 0x0000008678747210 */ /* 0x000fe40007f1e0ff */
[-C--:B------:R-:W-:Y:S01]  /*4010*/  LEA.HI.X.SX32 R119, R119, R135.reuse, 0x1, P1 ;  /* 0x0000008777777211 */ /* 0x080fe200008f0eff */
[----:B------:R-:W-:Y:S01]  /*4020*/  IMAD R121, R122, 0xf3, RZ ;  /* 0x000000f37a797824 */ /* 0x000fe200078e02ff */
[----:B------:R-:W-:-:S03]  /*4030*/  LEA.HI.X.SX32 R117, R120, R135, 0x1, P0 ;  /* 0x0000008778757211 */ /* 0x000fc600000f0eff */
[----:B------:R0:W3:Y:S01]  /*4040*/  LDG.E.U8 R205, desc[UR50][R118.64] ;  /* 0x0000003276cd7981 */ /* 0x0000e2000c1e1100 */
[----:B------:R-:W-:-:S03]  /*4050*/  IADD3 R120, P0, R121, R134, RZ ;  /* 0x0000008679787210 */ /* 0x000fc60007f1e0ff */
[----:B------:R1:W3:Y:S01]  /*4060*/  LDG.E.U8 R204, desc[UR50][R116.64] ;  /* 0x0000003274cc7981 */ /* 0x0002e2000c1e1100 */
[----:B------:R-:W-:Y:S01]  /*4070*/  LEA.HI.X.SX32 R121, R121, R135, 0x1, P0 ;  /* 0x0000008779797211 */ /* 0x000fe200000f0eff */
[----:B0-----:R-:W-:-:S04]  /*4080*/  IMAD R119, R122, 0xf5, RZ ;  /* 0x000000f57a777824 */ /* 0x001fc800078e02ff */
[----:B------:R-:W3:Y:S01]  /*4090*/  LDG.E.U8 R206, desc[UR50][R120.64] ;  /* 0x0000003278ce7981 */ /* 0x000ee2000c1e1100 */
[----:B-1----:R-:W-:Y:S01]  /*40a0*/  IMAD R117, R122, 0xf4, RZ ;  /* 0x000000f47a757824 */ /* 0x002fe200078e02ff */
[----:B------:R-:W-:-:S04]  /*40b0*/  IADD3 R118, P1, R119, R134, RZ ;  /* 0x0000008677767210 */ /* 0x000fc80007f3e0ff */
[----:B------:R-:W-:Y:S02]  /*40c0*/  IADD3 R116, P0, R117, R134, RZ ;  /* 0x0000008675747210 */ /* 0x000fe40007f1e0ff */
[-C--:B------:R-:W-:Y:S02]  /*40d0*/  LEA.HI.X.SX32 R119, R119, R135.reuse, 0x1, P1 ;  /* 0x0000008777777211 */ /* 0x080fe400008f0eff */
[----:B------:R-:W-:-:S03]  /*40e0*/  LEA.HI.X.SX32 R117, R117, R135, 0x1, P0 ;  /* 0x0000008775757211 */ /* 0x000fc600000f0eff */
[----:B------:R0:W3:Y:S04]  /*40f0*/  LDG.E.U8 R208, desc[UR50][R118.64] ;  /* 0x0000003276d07981 */ /* 0x0000e8000c1e1100 */
[----:B------:R1:W3:Y:S01]  /*4100*/  LDG.E.U8 R207, desc[UR50][R116.64] ;  /* 0x0000003274cf7981 */ /* 0x0002e2000c1e1100 */
[C---:B------:R-:W-:Y:S02]  /*4110*/  IMAD R129, R122.reuse, 0xf9, RZ ;  /* 0x000000f97a817824 */ /* 0x040fe400078e02ff */
[C---:B0-----:R-:W-:Y:S02]  /*4120*/  IMAD R119, R122.reuse, 0xf6, RZ ;  /* 0x000000f67a777824 */ /* 0x041fe400078e02ff */
[C---:B-1----:R-:W-:Y:S02]  /*4130*/  IMAD R117, R122.reuse, 0xf7, RZ ;  /* 0x000000f77a757824 */ /* 0x042fe400078e02ff */
[C---:B------:R-:W-:Y:S01]  /*4140*/  IMAD R116, R122.reuse, 0xf8, RZ ;  /* 0x000000f87a747824 */ /* 0x040fe200078e02ff */
[-C--:B------:R-:W-:Y:S01]  /*4150*/  IADD3 R132, P0, R119, R134.reuse, RZ ;  /* 0x0000008677847210 */ /* 0x080fe20007f1e0ff */
[C---:B------:R-:W-:Y:S01]  /*4160*/  IMAD R121, R122.reuse, 0xfa, RZ ;  /* 0x000000fa7a797824 */ /* 0x040fe200078e02ff */
[-C--:B------:R-:W-:Y:S01]  /*4170*/  IADD3 R130, P1, R117, R134.reuse, RZ ;  /* 0x0000008675827210 */ /* 0x080fe20007f3e0ff */
[----:B------:R-:W-:Y:S01]  /*4180*/  IMAD R127, R122, 0xfb, RZ ;  /* 0x000000fb7a7f7824 */ /* 0x000fe200078e02ff */
[----:B------:R-:W-:Y:S01]  /*4190*/  IADD3 R118, P2, R116, R134, RZ ;  /* 0x0000008674767210 */ /* 0x000fe20007f5e0ff */
[C---:B------:R-:W-:Y:S01]  /*41a0*/  IMAD R123, R122.reuse, 0xfc, RZ ;  /* 0x000000fc7a7b7824 */ /* 0x040fe200078e02ff */
[-C--:B------:R-:W-:Y:S01]  /*41b0*/  LEA.HI.X.SX32 R133, R119, R135.reuse, 0x1, P0 ;  /* 0x0000008777857211 */ /* 0x080fe200000f0eff */
[----:B------:R-:W-:Y:S01]  /*41c0*/  IMAD R125, R122, 0xfd, RZ ;  /* 0x000000fd7a7d7824 */ /* 0x000fe200078e02ff */
[----:B------:R-:W-:-:S02]  /*41d0*/  LEA.HI.X.SX32 R131, R117, R135, 0x1, P1 ;  /* 0x0000008775837211 */ /* 0x000fc400008f0eff */
[----:B------:R-:W-:Y:S01]  /*41e0*/  LEA.HI.X.SX32 R119, R116, R135, 0x1, P2 ;  /* 0x0000008774777211 */ /* 0x000fe200010f0eff */
[----:B------:R-:W3:Y:S01]  /*41f0*/  LDG.E.U8 R132, desc[UR50][R132.64] ;  /* 0x0000003284847981 */ /* 0x000ee2000c1e1100 */
[-C--:B------:R-:W-:Y:S02]  /*4200*/  IADD3 R128, P0, R129, R134.reuse, RZ ;  /* 0x0000008681807210 */ /* 0x080fe40007f1e0ff */
[-C--:B------:R-:W-:Y:S01]  /*4210*/  IADD3 R120, P1, R121, R134.reuse, RZ ;  /* 0x0000008679787210 */ /* 0x080fe20007f3e0ff */
[----:B------:R-:W3:Y:S01]  /*4220*/  LDG.E.U8 R130, desc[UR50][R130.64] ;  /* 0x0000003282827981 */ /* 0x000ee2000c1e1100 */
[-C--:B------:R-:W-:Y:S02]  /*4230*/  IADD3 R116, P5, R215, R134.reuse, RZ ;  /* 0x00000086d7747210 */ /* 0x080fe40007fbe0ff */
[-C--:B------:R-:W-:Y:S01]  /*4240*/  IADD3 R126, P2, R127, R134.reuse, RZ ;  /* 0x000000867f7e7210 */ /* 0x080fe20007f5e0ff */
[----:B------:R-:W3:Y:S01]  /*4250*/  LDG.E.U8 R118, desc[UR50][R118.64] ;  /* 0x0000003276767981 */ /* 0x000ee2000c1e1100 */
[----:B------:R-:W-:-:S02]  /*4260*/  IADD3 R122, P3, R123, R134, RZ ;  /* 0x000000867b7a7210 */ /* 0x000fc40007f7e0ff */
[-C--:B------:R-:W-:Y:S02]  /*4270*/  IADD3 R124, P4, R125, R134.reuse, RZ ;  /* 0x000000867d7c7210 */ /* 0x080fe40007f9e0ff */
[-C--:B------:R-:W-:Y:S02]  /*4280*/  LEA.HI.X.SX32 R129, R129, R135.reuse, 0x1, P0 ;  /* 0x0000008781817211 */ /* 0x080fe400000f0eff */
[-C--:B------:R-:W-:Y:S02]  /*4290*/  LEA.HI.X.SX32 R121, R121, R135.reuse, 0x1, P1 ;  /* 0x0000008779797211 */ /* 0x080fe400008f0eff */
[-C--:B------:R-:W-:Y:S01]  /*42a0*/  LEA.HI.X.SX32 R117, R215, R135.reuse, 0x1, P5 ;  /* 0x00000087d7757211 */ /* 0x080fe200028f0eff */
[----:B------:R-:W3:Y:S01]  /*42b0*/  LDG.E.U8 R128, desc[UR50][R128.64] ;  /* 0x0000003280807981 */ /* 0x000ee2000c1e1100 */
[----:B------:R-:W-:Y:S02]  /*42c0*/  IADD3 R134, P6, R213, R134, RZ ;  /* 0x00000086d5867210 */ /* 0x000fe40007fde0ff */
[-C--:B------:R-:W-:Y:S01]  /*42d0*/  LEA.HI.X.SX32 R127, R127, R135.reuse, 0x1, P2 ;  /* 0x000000877f7f7211 */ /* 0x080fe200010f0eff */
[----:B------:R-:W5:Y:S01]  /*42e0*/  LDL.LU R215, [R1+0x48] ;  /* 0x0000480001d77983 */ /* 0x000f620000300800 */
[----:B------:R-:W-:-:S02]  /*42f0*/  LEA.HI.X.SX32 R123, R123, R135, 0x1, P3 ;  /* 0x000000877b7b7211 */ /* 0x000fc400018f0eff */
[-C--:B------:R-:W-:Y:S01]  /*4300*/  LEA.HI.X.SX32 R125, R125, R135.reuse, 0x1, P4 ;  /* 0x000000877d7d7211 */ /* 0x080fe200020f0eff */
[----:B------:R-:W5:Y:S01]  /*4310*/  LDL.LU R133, [R1+0x44] ;  /* 0x0000440001857983 */ /* 0x000f620000300800 */
[----:B------:R-:W-:-:S03]  /*4320*/  LEA.HI.X.SX32 R135, R213, R135, 0x1, P6 ;  /* 0x00000087d5877211 */ /* 0x000fc600030f0eff */
[----:B------:R-:W2:Y:S04]  /*4330*/  LDL.LU R131, [R1+0x50] ;  /* 0x0000500001837983 */ /* 0x000ea80000300800 */
[----:B------:R-:W2:Y:S04]  /*4340*/  LDL.LU R119, [R1+0x4c] ;  /* 0x00004c0001777983 */ /* 0x000ea80000300800 */
[----:B------:R-:W4:Y:S04]  /*4350*/  LDL.LU R129, [R1] ;  /* 0x0000000001817983 */ /* 0x000f280000300800 */
[----:B------:R-:W3:Y:S04]  /*4360*/  LDG.E.U8 R120, desc[UR50][R120.64] ;  /* 0x0000003278787981 */ /* 0x000ee8000c1e1100 */
[----:B------:R-:W3:Y:S04]  /*4370*/  LDG.E.U8 R126, desc[UR50][R126.64] ;  /* 0x000000327e7e7981 */ /* 0x000ee8000c1e1100 */
[----:B------:R-:W3:Y:S04]  /*4380*/  LDG.E.U8 R122, desc[UR50][R122.64] ;  /* 0x000000327a7a7981 */ /* 0x000ee8000c1e1100 */
[----:B------:R-:W4:Y:S04]  /*4390*/  LDL.LU R121, [R1+0x8] ;  /* 0x0000080001797983 */ /* 0x000f280000300800 */
[----:B------:R-:W4:Y:S04]  /*43a0*/  LDL.LU R127, [R1+0x4] ;  /* 0x00000400017f7983 */ /* 0x000f280000300800 */
[----:B------:R-:W3:Y:S04]  /*43b0*/  LDL.LU R123, [R1+0x10] ;  /* 0x00001000017b7983 */ /* 0x000ee80000300800 */
[----:B------:R-:W4:Y:S04]  /*43c0*/  LDG.E.U8 R124, desc[UR50][R124.64] ;  /* 0x000000327c7c7981 */ /* 0x000f28000c1e1100 */
[----:B------:R-:W4:Y:S01]  /*43d0*/  LDG.E.U8 R116, desc[UR50][R116.64] ;  /* 0x0000003274747981 */ /* 0x000f22000c1e1100 */
[----:B------:R-:W-:-:S03]  /*43e0*/  PRMT R112, R112, 0x3340, R143 ;  /* 0x0000334070707816 */ /* 0x000fc6000000008f */
[----:B------:R-:W4:Y:S04]  /*43f0*/  LDG.E.U8 R134, desc[UR50][R134.64] ;  /* 0x0000003286867981 */ /* 0x000f28000c1e1100 */
[----:B------:R-:W3:Y:S04]  /*4400*/  LDL.LU R125, [R1+0xc] ;  /* 0x00000c00017d7983 */ /* 0x000ee80000300800 */
[----:B------:R-:W4:Y:S01]  /*4410*/  LDL.LU R117, [R1+0x58] ;  /* 0x0000580001757983 */ /* 0x000f220000300800 */
[----:B------:R-:W-:-:S03]  /*4420*/  PRMT R113, R113, 0x3340, R140 ;  /* 0x0000334071717816 */ /* 0x000fc6000000008c */
[----:B------:R-:W4:Y:S01]  /*4430*/  LDL.LU R135, [R1+0x54] ;  /* 0x0000540001877983 */ /* 0x000f220000300800 */
[----:B------:R-:W-:-:S03]  /*4440*/  PRMT R109, R114, 0x3340, R109 ;  /* 0x00003340726d7816 */ /* 0x000fc6000000006d */
[----:B------:R-:W3:Y:S01]  /*4450*/  LDL.LU R139, [R1+0x60] ;  /* 0x00006000018b7983 */ /* 0x000ee20000300800 */
[----:B------:R-:W-:-:S03]  /*4460*/  PRMT R115, R115, 0x3340, R142 ;  /* 0x0000334073737816 */ /* 0x000fc6000000008e */
[----:B------:R-:W3:Y:S04]  /*4470*/  LDL.LU R110, [R1+0x5c] ;  /* 0x00005c00016e7983 */ /* 0x000ee80000300800 */
[----:B------:R-:W4:Y:S04]  /*4480*/  LDL.LU R143, [R1+0x68] ;  /* 0x00006800018f7983 */ /* 0x000f280000300800 */
[----:B------:R-:W4:Y:S04]  /*4490*/  LDL.LU R140, [R1+0x64] ;  /* 0x00006400018c7983 */ /* 0x000f280000300800 */
[----:B------:R-:W3:Y:S04]  /*44a0*/  LDL.LU R114, [R1+0x70] ;  /* 0x0000700001727983 */ /* 0x000ee80000300800 */
[----:B------:R-:W3:Y:S04]  /*44b0*/  LDL.LU R142, [R1+0x6c] ;  /* 0x00006c00018e7983 */ /* 0x000ee80000300800 */
[----:B------:R-:W-:Y:S04]  /*44c0*/  STL [R1], RZ ;  /* 0x000000ff01007387 */ /* 0x000fe80000100800 */
[----:B------:R-:W-:Y:S04]  /*44d0*/  STL [R1+0x4], RZ ;  /* 0x000004ff01007387 */ /* 0x000fe80000100800 */
        /* <DEDUP_REMOVED lines=34> */
[----:B------:R-:W-:Y:S01]  /*4700*/  STL [R1+0x90], RZ ;  /* 0x000090ff01007387 */ /* 0x000fe20000100800 */
[----:B------:R-:W0:Y:S03]  /*4710*/  S2R R237, SR_TID.X ;  /* 0x0000000000ed7919 */ /* 0x000e260000002100 */
        /* <DEDUP_REMOVED lines=14> */
[----:B------:R-:W1:Y:S03]  /*4800*/  S2UR UR6, SR_CgaCtaId ;  /* 0x00000000000679c3 */ /* 0x000e660000008800 */
        /* <DEDUP_REMOVED lines=14> */
[----:B------:R-:W-:-:S03]  /*48f0*/  PRMT R108, R68, 0x3340, R108 ;  /* 0x00003340446c7816 */ /* 0x000fc6000000006c */
[----:B------:R-:W-:Y:S01]  /*4900*/  STL [R1+0x104], RZ ;  /* 0x000104ff01007387 */ /* 0x000fe20000100800 */
[----:B------:R-:W-:-:S03]  /*4910*/  PRMT R103, R104, 0x3340, R103 ;  /* 0x0000334068677816 */ /* 0x000fc60000000067 */
[----:B------:R-:W-:Y:S01]  /*4920*/  STL [R1+0x108], RZ ;  /* 0x000108ff01007387 */ /* 0x000fe20000100800 */
[----:B0-----:R-:W-:-:S03]  /*4930*/  LOP3.LUT R213, R237, 0xff, RZ, 0xc0, !PT ;  /* 0x000000ffedd57812 */ /* 0x001fc600078ec0ff */
[----:B------:R-:W-:Y:S01]  /*4940*/  STL [R1+0x10c], RZ ;  /* 0x00010cff01007387 */ /* 0x000fe20000100800 */
[----:B------:R-:W-:-:S03]  /*4950*/  LOP3.LUT R68, R237, 0x7, RZ, 0xc0, !PT ;  /* 0x00000007ed447812 */ /* 0x000fc600078ec0ff */
[----:B------:R-:W-:Y:S01]  /*4960*/  STL [R1+0x110], RZ ;  /* 0x000110ff01007387 */ /* 0x000fe20000100800 */
[----:B------:R-:W-:-:S03]  /*4970*/  PRMT R65, R65, 0x3340, R67 ;  /* 0x0000334041417816 */ /* 0x000fc60000000043 */
[----:B------:R-:W-:Y:S01]  /*4980*/  STL [R1+0x114], RZ ;  /* 0x000114ff01007387 */ /* 0x000fe20000100800 */
[----:B------:R-:W-:-:S03]  /*4990*/  PRMT R67, R66, 0x3340, R71 ;  /* 0x0000334042437816 */ /* 0x000fc60000000047 */
[----:B------:R-:W-:Y:S01]  /*49a0*/  STL [R1+0x118], RZ ;  /* 0x000118ff01007387 */ /* 0x000fe20000100800 */
[----:B------:R-:W-:-:S03]  /*49b0*/  PRMT R69, R69, 0x3340, R64 ;  /* 0x0000334045457816 */ /* 0x000fc60000000040 */
[----:B------:R-:W-:Y:S01]  /*49c0*/  STL [R1+0x11c], RZ ;  /* 0x00011cff01007387 */ /* 0x000fe20000100800 */
[----:B------:R-:W-:Y:S02]  /*49d0*/  PRMT R136, R136, 0x3340, R144 ;  /* 0x0000334088887816 */ /* 0x000fe40000000090 */
[----:B------:R-:W-:Y:S01]  /*49e0*/  PRMT R102, R105, 0x3340, R102 ;  /* 0x0000334069667816 */ /* 0x000fe20000000066 */
[----:B------:R-:W-:Y:S01]  /*49f0*/  STL [R1+0x120], RZ ;  /* 0x000120ff01007387 */ /* 0x000fe20000100800 */
[----:B------:R-:W-:Y:S01]  /*4a00*/  PRMT R64, R103, 0x5410, R111 ;  /* 0x0000541067407816 */ /* 0x000fe2000000006f */
[----:B------:R-:W-:Y:S02]  /*4a10*/  IMAD R103, R213, 0x8, R68 ;  /* 0x00000008d5677824 */ /* 0x000fe400078e0244 */
[----:B------:R-:W-:Y:S01]  /*4a20*/  STL [R1+0x124], RZ ;  /* 0x000124ff01007387 */ /* 0x000fe20000100800 */
[----:B------:R-:W-:Y:S01]  /*4a30*/  UMOV UR5, 0x400 ;  /* 0x0000040000057882 */ /* 0x000fe20000000000 */
[----:B------:R-:W-:-:S02]  /*4a40*/  PRMT R67, R67, 0x5410, R69 ;  /* 0x0000541043437816 */ /* 0x000fc40000000045 */
[----:B------:R-:W-:Y:S01]  /*4a50*/  STL [R1+0x128], RZ ;  /* 0x000128ff01007387 */ /* 0x000fe20000100800 */
[----:B------:R-:W-:-:S03]  /*4a60*/  PRMT R69, R136, 0x5410, R102 ;  /* 0x0000541088457816 */ /* 0x000fc60000000066 */
[----:B------:R-:W-:Y:S01]  /*4a70*/  STL [R1+0x12c], RZ ;  /* 0x00012cff01007387 */ /* 0x000fe20000100800 */
[----:B------:R-:W-:Y:S01]  /*4a80*/  PRMT R104, R6, 0x3340, R7 ;  /* 0x0000334006687816 */ /* 0x000fe20000000007 */
[----:B-1----:R-:W-:Y:S01]  /*4a90*/  ULEA UR5, UR6, UR5, 0x18 ;  /* 0x0000000506057291 */ /* 0x002fe2000f8ec03f */
[----:B------:R-:W-:Y:S01]  /*4aa0*/  PRMT R9, R8, 0x3340, R9 ;  /* 0x0000334008097816 */ /* 0x000fe20000000009 */
[----:B------:R-:W-:Y:S01]  /*4ab0*/  STL [R1+0x130], RZ ;  /* 0x000130ff01007387 */ /* 0x000fe20000100800 */
[----:B------:R-:W-:Y:S01]  /*4ac0*/  PRMT R137, R137, 0x3340, R145 ;  /* 0x0000334089897816 */ /* 0x000fe20000000091 */
[----:B------:R-:W-:Y:S01]  /*4ad0*/  IMAD.SHL.U32 R102, R103, 0x10, RZ ;  /* 0x0000001067667824 */ /* 0x000fe200078e00ff */
[----:B------:R-:W-:Y:S01]  /*4ae0*/  PRMT R106, R106, 0x3340, R141 ;  /* 0x000033406a6a7816 */ /* 0x000fe2000000008d */
[----:B------:R-:W-:Y:S01]  /*4af0*/  STL [R1+0x134], RZ ;  /* 0x000134ff01007387 */ /* 0x000fe20000100800 */
[----:B------:R-:W-:Y:S02]  /*4b00*/  PRMT R71, R138, 0x3340, R70 ;  /* 0x000033408a477816 */ /* 0x000fe40000000046 */
[----:B------:R-:W-:Y:S01]  /*4b10*/  PRMT R149, R151, 0x3340, R149 ;  /* 0x0000334097957816 */ /* 0x000fe20000000095 */
[----:B------:R-:W-:Y:S01]  /*4b20*/  STL [R1+0x138], RZ ;  /* 0x000138ff01007387 */ /* 0x000fe20000100800 */
[----:B------:R-:W-:-:S02]  /*4b30*/  PRMT R0, R147, 0x3340, R0 ;  /* 0x0000334093007816 */ /* 0x000fc40000000000 */
[----:B------:R-:W-:Y:S01]  /*4b40*/  PRMT R2, R2, 0x3340, R3 ;  /* 0x0000334002027816 */ /* 0x000fe20000000003 */
[----:B------:R-:W-:Y:S01]  /*4b50*/  STL [R1+0x13c], RZ ;  /* 0x00013cff01007387 */ /* 0x000fe20000100800 */
[----:B------:R-:W-:Y:S02]  /*4b60*/  PRMT R10, R10, 0x3340, R11 ;  /* 0x000033400a0a7816 */ /* 0x000fe4000000000b */
[----:B------:R-:W-:Y:S01]  /*4b70*/  PRMT R13, R12, 0x3340, R13 ;  /* 0x000033400c0d7816 */ /* 0x000fe2000000000d */
[----:B------:R-:W-:Y:S01]  /*4b80*/  STL [R1+0x140], RZ ;  /* 0x000140ff01007387 */ /* 0x000fe20000100800 */
[----:B------:R-:W-:Y:S02]  /*4b90*/  PRMT R166, R168, 0x3340, R166 ;  /* 0x00003340a8a67816 */ /* 0x000fe400000000a6 */
[----:B------:R-:W-:Y:S02]  /*4ba0*/  PRMT R103, R164, 0x3340, R162 ;  /* 0x00003340a4677816 */ /* 0x000fe400000000a2 */
[----:B------:R-:W-:-:S02]  /*4bb0*/  PRMT R158, R160, 0x3340, R158 ;  /* 0x00003340a09e7816 */ /* 0x000fc4000000009e */
[----:B------:R-:W-:Y:S02]  /*4bc0*/  PRMT R153, R156, 0x3340, R153 ;  /* 0x000033409c997816 */ /* 0x000fe40000000099 */
[----:B------:R-:W-:Y:S02]  /*4bd0*/  PRMT R3, R4, 0x3340, R5 ;  /* 0x0000334004037816 */ /* 0x000fe40000000005 */
[----:B------:R-:W-:Y:S02]  /*4be0*/  PRMT R14, R14, 0x3340, R15 ;  /* 0x000033400e0e7816 */ /* 0x000fe4000000000f */
[----:B------:R-:W-:Y:S02]  /*4bf0*/  PRMT R17, R16, 0x3340, R17 ;  /* 0x0000334010117816 */ /* 0x000fe40000000011 */
[----:B------:R-:W-:Y:S02]  /*4c00*/  PRMT R11, R18, 0x3340, R19 ;  /* 0x00003340120b7816 */ /* 0x000fe40000000013 */
[----:B------:R-:W-:Y:S01]  /*4c10*/  PRMT R20, R20, 0x3340, R21 ;  /* 0x0000334014147816 */ /* 0x000fe20000000015 */
[----:B------:R-:W-:Y:S01]  /*4c20*/  STL [R1+0x144], RZ ;  /* 0x000144ff01007387 */ /* 0x000fe20000100800 */
[----:B------:R-:W-:-:S02]  /*4c30*/  PRMT R12, R22, 0x3340, R23 ;  /* 0x00003340160c7816 */ /* 0x000fc40000000017 */
[----:B------:R-:W-:Y:S02]  /*4c40*/  PRMT R25, R24, 0x3340, R25 ;  /* 0x0000334018197816 */ /* 0x000fe40000000019 */
[----:B------:R-:W-:Y:S02]  /*4c50*/  PRMT R26, R26, 0x3340, R27 ;  /* 0x000033401a1a7816 */ /* 0x000fe4000000001b */
[----:B------:R-:W-:Y:S02]  /*4c60*/  PRMT R29, R28, 0x3340, R29 ;  /* 0x000033401c1d7816 */ /* 0x000fe4000000001d */
[----:B------:R-:W-:Y:S02]  /*4c70*/  PRMT R30, R30, 0x3340, R31 ;  /* 0x000033401e1e7816 */ /* 0x000fe4000000001f */
[----:B------:R-:W-:Y:S02]  /*4c80*/  PRMT R33, R32, 0x3340, R33 ;  /* 0x0000334020217816 */ /* 0x000fe40000000021 */
        /* <DEDUP_REMOVED lines=18> */
[----:B------:R-:W-:Y:S01]  /*4db0*/  LOP3.LUT R0, R102, 0x10, RZ, 0x3c, !PT ;  /* 0x0000001066007812 */ /* 0x000fe200078e3cff */
[----:B------:R-:W-:Y:S01]  /*4dc0*/  STL [R1+0x154], RZ ;  /* 0x000154ff01007387 */ /* 0x000fe20000100800 */
[----:B------:R-:W-:Y:S02]  /*4dd0*/  PRMT R12, R12, 0x5410, R25 ;  /* 0x000054100c0c7816 */ /* 0x000fe40000000019 */
[----:B------:R-:W-:Y:S02]  /*4de0*/  PRMT R13, R26, 0x5410, R29 ;  /* 0x000054101a0d7816 */ /* 0x000fe4000000001d */
[----:B------:R-:W-:-:S02]  /*4df0*/  PRMT R14, R30, 0x5410, R33 ;  /* 0x000054101e0e7816 */ /* 0x000fc40000000021 */
[----:B------:R-:W-:Y:S02]  /*4e00*/  PRMT R15, R15, 0x5410, R36 ;  /* 0x000054100f0f7816 */ /* 0x000fe40000000024 */
[----:B------:R-:W-:Y:S01]  /*4e10*/  LOP3.LUT R2, R102, 0x20, RZ, 0x3c, !PT ;  /* 0x0000002066027812 */ /* 0x000fe200078e3cff */
[----:B------:R-:W-:Y:S04]  /*4e20*/  STL [R1+0x158], RZ ;  /* 0x000158ff01007387 */ /* 0x000fe80000100800 */
[----:B------:R-:W-:Y:S04]  /*4e30*/  STS.128 [R102+UR5], R64 ;  /* 0x0000004066007988 */ /* 0x000fe80008000c05 */
[----:B------:R-:W-:Y:S04]  /*4e40*/  STS.128 [R102+UR5+0x8000], R68 ;  /* 0x0080004466007988 */ /* 0x000fe80008000c05 */
[----:B------:R-:W-:Y:S04]  /*4e50*/  STL [R1+0x15c], RZ ;  /* 0x00015cff01007387 */ /* 0x000fe80000100800 */
[----:B------:R-:W-:Y:S04]  /*4e60*/  STS.128 [R0+UR5], R4 ;  /* 0x0000000400007988 */ /* 0x000fe80008000c05 */
[----:B------:R-:W-:Y:S04]  /*4e70*/  STS.128 [R0+UR5+0x8000], R8 ;  /* 0x0080000800007988 */ /* 0x000fe80008000c05 */
[----:B------:R-:W-:Y:S04]  /*4e80*/  STL [R1+0x160], RZ ;  /* 0x000160ff01007387 */ /* 0x000fe80000100800 */
[----:B------:R0:W-:Y:S04]  /*4e90*/  STS.128 [R2+UR5], R12 ;  /* 0x0000000c02007988 */ /* 0x0001e80008000c05 */
[----:B------:R-:W-:Y:S04]  /*4ea0*/  STL [R1+0x164], RZ ;  /* 0x000164ff01007387 */ /* 0x000fe80000100800 */
[----:B------:R-:W-:Y:S04]  /*4eb0*/  STL [R1+0x168], RZ ;  /* 0x000168ff01007387 */ /* 0x000fe80000100800 */
[----:B------:R-:W-:Y:S01]  /*4ec0*/  STL [R1+0x16c], RZ ;  /* 0x00016cff01007387 */ /* 0x000fe20000100800 */
[----:B0-----:R-:W-:-:S03]  /*4ed0*/  PRMT R15, R241, 0x3340, R239 ;  /* 0x00003340f10f7816 */ /* 0x001fc600000000ef */
[----:B------:R-:W-:Y:S01]  /*4ee0*/  STL [R1+0x170], RZ ;  /* 0x000170ff01007387 */ /* 0x000fe20000100800 */
[----:B------:R-:W0:Y:S01]  /*4ef0*/  S2R R241, SR_CTAID.X ;  /* 0x0000000000f17919 */ /* 0x000e220000002500 */
[----:B------:R-:W-:Y:S02]  /*4f00*/  PRMT R16, R38, 0x3340, R39 ;  /* 0x0000334026107816 */ /* 0x000fe40000000027 */
[----:B------:R-:W-:Y:S01]  /*4f10*/  STL [R1+0x174], RZ ;  /* 0x000174ff01007387 */ /* 0x000fe20000100800 */
[----:B------:R-:W-:Y:S02]  /*4f20*/  PRMT R41, R40, 0x3340, R41 ;  /* 0x0000334028297816 */ /* 0x000fe40000000029 */
        /* <DEDUP_REMOVED lines=8> */
[----:B------:R-:W-:-:S03]  /*4fb0*/  PRMT R52, R52, 0x3340, R53 ;  /* 0x0000334034347816 */ /* 0x000fc60000000035 */
[----:B------:R-:W-:Y:S01]  /*4fc0*/  STL [R1+0x184], RZ ;  /* 0x000184ff01007387 */ /* 0x000fe20000100800 */
[----:B------:R-:W-:Y:S02]  /*4fd0*/  PRMT R16, R16, 0x5410, R41 ;  /* 0x0000541010107816 */ /* 0x000fe40000000029 */
[----:B------:R-:W-:Y:S01]  /*4fe0*/  PRMT R17, R42, 0x5410, R45 ;  /* 0x000054102a117816 */ /* 0x000fe2000000002d */
[----:B------:R-:W-:Y:S01]  /*4ff0*/  STL [R1+0x188], RZ ;  /* 0x000188ff01007387 */ /* 0x000fe20000100800 */
[----:B------:R-:W-:Y:S02]  /*5000*/  PRMT R18, R18, 0x5410, R49 ;  /* 0x0000541012127816 */ /* 0x000fe40000000031 */
[----:B------:R-:W-:Y:S01]  /*5010*/  PRMT R19, R19, 0x5410, R52 ;  /* 0x0000541013137816 */ /* 0x000fe20000000034 */
[----:B------:R-:W-:Y:S01]  /*5020*/  STL [R1+0x18c], RZ ;  /* 0x00018cff01007387 */ /* 0x000fe20000100800 */
[----:B--2---:R-:W-:-:S03]  /*5030*/  PRMT R8, R131, 0x3340, R119 ;  /* 0x0000334083087816 */ /* 0x004fc60000000077 */
[----:B------:R-:W-:Y:S01]  /*5040*/  STL [R1+0x190], RZ ;  /* 0x000190ff01007387 */ /* 0x000fe20000100800 */
[----:B-----5:R-:W-:-:S03]  /*5050*/  PRMT R9, R215, 0x3340, R133 ;  /* 0x00003340d7097816 */ /* 0x020fc60000000085 */
[----:B------:R-:W-:Y:S01]  /*5060*/  STL [R1+0x194], RZ ;  /* 0x000194ff01007387 */ /* 0x000fe20000100800 */
[----:B------:R-:W-:-:S03]  /*5070*/  PRMT R0, R219, 0x3340, R217 ;  /* 0x00003340db007816 */ /* 0x000fc600000000d9 */
[----:B------:R-:W-:Y:S01]  /*5080*/  STL [R1+0x198], RZ ;  /* 0x000198ff01007387 */ /* 0x000fe20000100800 */
[----:B------:R-:W-:-:S03]  /*5090*/  PRMT R11, R223, 0x3340, R221 ;  /* 0x00003340df0b7816 */ /* 0x000fc600000000dd */
[----:B------:R-:W-:Y:S01]  /*50a0*/  STL [R1+0x19c], RZ ;  /* 0x00019cff01007387 */ /* 0x000fe20000100800 */
[----:B------:R-:W-:Y:S02]  /*50b0*/  PRMT R54, R54, 0x3340, R55 ;  /* 0x0000334036367816 */ /* 0x000fe40000000037 */
[----:B------:R-:W-:Y:S01]  /*50c0*/  PRMT R57, R56, 0x3340, R57 ;  /* 0x0000334038397816 */ /* 0x000fe20000000039 */
[----:B------:R1:W-:Y:S01]  /*50d0*/  STS.128 [R2+UR5+0x8000], R16 ;  /* 0x0080001002007988 */ /* 0x0003e20008000c05 */
        /* <DEDUP_REMOVED lines=9> */
[----:B---3--:R-:W-:Y:S02]  /*5170*/  PRMT R24, R114, 0x3340, R142 ;  /* 0x0000334072187816 */ /* 0x008fe4000000008e */
[----:B----4-:R-:W-:Y:S02]  /*5180*/  PRMT R25, R143, 0x3340, R140 ;  /* 0x000033408f197816 */ /* 0x010fe4000000008c */
        /* <DEDUP_REMOVED lines=8> */
[----:B-1----:R-:W-:Y:S01]  /*5210*/  PRMT R2, R235, 0x3340, R233 ;  /* 0x00003340eb027816 */ /* 0x002fe200000000e9 */
        /* <DEDUP_REMOVED lines=17> */
[----:B------:R-:W-:Y:S02]  /*5330*/  PRMT R23, R23, 0x5410, R76 ;  /* 0x0000541017177816 */ /* 0x000fe4000000004c */
[----:B------:R-:W-:Y:S02]  /*5340*/  LOP3.LUT R3, R102, 0x30, RZ, 0x3c, !PT ;  /* 0x0000003066037812 */ /* 0x000fe400078e3cff */
[----:B------:R-:W-:Y:S02]  /*5350*/  PRMT R4, R24, 0x5410, R25 ;  /* 0x0000541018047816 */ /* 0x000fe40000000019 */
[----:B------:R-:W-:Y:S02]  /*5360*/  PRMT R5, R26, 0x5410, R27 ;  /* 0x000054101a057816 */ /* 0x000fe4000000001b */
[----:B------:R-:W-:Y:S02]  /*5370*/  PRMT R6, R28, 0x5410, R29 ;  /* 0x000054101c067816 */ /* 0x000fe4000000001d */
[----:B------:R-:W-:-:S02]  /*5380*/  PRMT R7, R7, 0x5410, R250 ;  /* 0x0000541007077816 */ /* 0x000fc400000000fa */
[----:B------:R-:W-:Y:S02]  /*5390*/  PRMT R10, R10, 0x5410, R13 ;  /* 0x000054100a0a7816 */ /* 0x000fe4000000000d */
[----:B------:R-:W-:Y:S01]  /*53a0*/  PRMT R11, R2, 0x5410, R15 ;  /* 0x00005410020b7816 */ /* 0x000fe2000000000f */
[----:B------:R-:W-:Y:S01]  /*53b0*/  STL [R1+0x1bc], RZ ;  /* 0x0001bcff01007387 */ /* 0x000fe20000100800 */
[----:B------:R-:W-:Y:S02]  /*53c0*/  PRMT R12, R12, 0x5410, R247 ;  /* 0x000054100c0c7816 */ /* 0x000fe400000000f7 */
[----:B------:R-:W-:Y:S02]  /*53d0*/  PRMT R13, R244, 0x5410, R243 ;  /* 0x00005410f40d7816 */ /* 0x000fe400000000f3 */
[----:B------:R-:W-:Y:S02]  /*53e0*/  PRMT R14, R14, 0x5410, R17 ;  /* 0x000054100e0e7816 */ /* 0x000fe40000000011 */
[----:B------:R-:W-:-:S02]  /*53f0*/  PRMT R15, R78, 0x5410, R79 ;  /* 0x000054104e0f7816 */ /* 0x000fc4000000004f */
[----:B------:R-:W-:Y:S01]  /*5400*/  LOP3.LUT R0, R102, 0x40, RZ, 0x3c, !PT ;  /* 0x0000004066007812 */ /* 0x000fe200078e3cff */
[----:B------:R-:W-:Y:S01]  /*5410*/  STL [R1+0x1c0], RZ ;  /* 0x0001c0ff01007387 */ /* 0x000fe20000100800 */
[----:B------:R-:W-:-:S03]  /*5420*/  PRMT R16, R240, 0x3340, R238 ;  /* 0x00003340f0107816 */ /* 0x000fc600000000ee */
[----:B------:R-:W-:Y:S01]  /*5430*/  STL [R1+0x1c4], RZ ;  /* 0x0001c4ff01007387 */ /* 0x000fe20000100800 */
[----:B------:R-:W-:Y:S02]  /*5440*/  PRMT R19, R236, 0x3340, R234 ;  /* 0x00003340ec137816 */ /* 0x000fe400000000ea */
[----:B------:R-:W-:Y:S01]  /*5450*/  PRMT R230, R232, 0x3340, R230 ;  /* 0x00003340e8e67816 */ /* 0x000fe200000000e6 */
[----:B------:R1:W-:Y:S01]  /*5460*/  STS.128 [R3+UR5], R20 ;  /* 0x0000001403007988 */ /* 0x0003e20008000c05 */
[----:B------:R-:W-:Y:S02]  /*5470*/  PRMT R18, R224, 0x3340, R222 ;  /* 0x00003340e0127816 */ /* 0x000fe400000000de */
[----:B------:R-:W-:Y:S01]  /*5480*/  PRMT R184, R184, 0x3340, R185 ;  /* 0x00003340b8b87816 */ /* 0x000fe200000000b9 */
[----:B------:R-:W-:Y:S01]  /*5490*/  STS.128 [R3+UR5+0x8000], R4 ;  /* 0x0080000403007988 */ /* 0x000fe20008000c05 */
[----:B------:R-:W-:-:S03]  /*54a0*/  PRMT R214, R216, 0x3340, R214 ;  /* 0x00003340d8d67816 */ /* 0x000fc600000000d6 */
[----:B------:R-:W-:Y:S01]  /*54b0*/  STL [R1+0x1c8], RZ ;  /* 0x0001c8ff01007387 */ /* 0x000fe20000100800 */
[----:B------:R-:W-:Y:S02]  /*54c0*/  PRMT R211, R212, 0x3340, R211 ;  /* 0x00003340d4d37816 */ /* 0x000fe400000000d3 */
[----:B------:R-:W-:Y:S01]  /*54d0*/  PRMT R83, R83, 0x3340, R84 ;  /* 0x0000334053537816 */ /* 0x000fe20000000054 */
[----:B------:R-:W-:Y:S01]  /*54e0*/  STS.128 [R0+UR5], R8 ;  /* 0x0000000800007988 */ /* 0x000fe20008000c05 */
[----:B------:R-:W-:Y:S02]  /*54f0*/  PRMT R85, R85, 0x3340, R86 ;  /* 0x0000334055557816 */ /* 0x000fe40000000056 */
[----:B------:R-:W-:Y:S01]  /*5500*/  PRMT R88, R87, 0x3340, R88 ;  /* 0x0000334057587816 */ /* 0x000fe20000000058 */
[----:B------:R2:W-:Y:S01]  /*5510*/  STS.128 [R0+UR5+0x8000], R12 ;  /* 0x0080000c00007988 */ /* 0x0005e20008000c05 */
[----:B-1----:R-:W-:Y:S02]  /*5520*/  PRMT R21, R228, 0x3340, R226 ;  /* 0x00003340e4157816 */ /* 0x002fe400000000e2 */
        /* <DEDUP_REMOVED lines=10> */
[----:B--2---:R-:W-:Y:S01]  /*55d0*/  PRMT R0, R191, 0x3340, R193 ;  /* 0x00003340bf007816 */ /* 0x004fe200000000c1 */
        /* <DEDUP_REMOVED lines=25> */
[----:B------:R-:W-:Y:S02]  /*5770*/  PRMT R21, R85, 0x5410, R88 ;  /* 0x0000541055157816 */ /* 0x000fe40000000058 */
[----:B------:R-:W-:Y:S02]  /*5780*/  PRMT R22, R22, 0x5410, R91 ;  /* 0x0000541016167816 */ /* 0x000fe4000000005b */
[----:B------:R-:W-:Y:S02]  /*5790*/  LOP3.LUT R2, R102, 0x50, RZ, 0x3c, !PT ;  /* 0x0000005066027812 */ /* 0x000fe400078e3cff */
[----:B------:R-:W-:-:S02]  /*57a0*/  PRMT R23, R93, 0x5410, R96 ;  /* 0x000054105d177816 */ /* 0x000fc40000000060 */
[----:B------:R-:W-:Y:S01]  /*57b0*/  PRMT R185, R185, 0x5410, R0 ;  /* 0x00005410b9b97816 */ /* 0x000fe20000000000 */
[----:B------:R-:W-:Y:S01]  /*57c0*/  STL [R1+0x1e8], RZ ;  /* 0x0001e8ff01007387 */ /* 0x000fe20000100800 */
        /* <DEDUP_REMOVED lines=8> */
[----:B------:R-:W-:Y:S01]  /*5850*/  LOP3.LUT R0, R102, 0x60, RZ, 0x3c, !PT ;  /* 0x0000006066007812 */ /* 0x000fe200078e3cff */
[----:B------:R-:W-:Y:S01]  /*5860*/  STL [R1+0x1ec], RZ ;  /* 0x0001ecff01007387 */ /* 0x000fe20000100800 */
[----:B0-----:R-:W-:-:S03]  /*5870*/  IMAD.SHL.U32 R5, R241, 0x100, RZ ;  /* 0x00000100f1057824 */ /* 0x001fc600078e00ff */
[----:B------:R-:W-:Y:S04]  /*5880*/  STL [R1+0x1f0], RZ ;  /* 0x0001f0ff01007387 */ /* 0x000fe80000100800 */
[----:B------:R-:W-:Y:S04]  /*5890*/  STS.128 [R2+UR5], R16 ;  /* 0x0000001002007988 */ /* 0x000fe80008000c05 */
[----:B------:R-:W-:Y:S04]  /*58a0*/  STS.128 [R2+UR5+0x8000], R20 ;  /* 0x0080001402007988 */ /* 0x000fe80008000c05 */
[----:B------:R-:W-:Y:S04]  /*58b0*/  STL [R1+0x1f4], RZ ;  /* 0x0001f4ff01007387 */ /* 0x000fe80000100800 */
[----:B------:R-:W-:Y:S04]  /*58c0*/  STS.128 [R0+UR5], R8 ;  /* 0x0000000800007988 */ /* 0x000fe80008000c05 */
[----:B------:R0:W-:Y:S04]  /*58d0*/  STS.128 [R0+UR5+0x8000], R12 ;  /* 0x0080000c00007988 */ /* 0x0001e80008000c05 */
[----:B------:R-:W-:Y:S04]  /*58e0*/  STL [R1+0x1f8], RZ ;  /* 0x0001f8ff01007387 */ /* 0x000fe80000100800 */
[----:B------:R-:W-:Y:S01]  /*58f0*/  STL [R1+0x1fc], RZ ;  /* 0x0001fcff01007387 */ /* 0x000fe20000100800 */
[----:B------:R-:W-:Y:S01]  /*5900*/  PRMT R187, R186, 0x3340, R187 ;  /* 0x00003340babb7816 */ /* 0x000fe200000000bb */
[----:B0-----:R-:W-:Y:S01]  /*5910*/  VIADD R0, R5, 0x100 ;  /* 0x0000010005007836 */ /* 0x001fe20000000000 */
[----:B------:R-:W-:-:S04]  /*5920*/  PRMT R186, R195, 0x3340, R196 ;  /* 0x00003340c3ba7816 */ /* 0x000fc800000000c4 */
[----:B------:R-:W-:Y:S02]  /*5930*/  ISETP.GE.AND P0, PT, R0, 0x1, PT ;  /* 0x000000010000780c */ /* 0x000fe40003f06270 */
        /* <DEDUP_REMOVED lines=16> */
[----:B------:R-:W-:-:S02]  /*5a40*/  LOP3.LUT R102, R102, 0x70, RZ, 0x3c, !PT ;  /* 0x0000007066667812 */ /* 0x000fc400078e3cff */
[----:B------:R-:W-:Y:S02]  /*5a50*/  PRMT R18, R18, 0x5410, R3 ;  /* 0x0000541012127816 */ /* 0x000fe40000000003 */
[----:B------:R-:W-:Y:S01]  /*5a60*/  PRMT R19, R19, 0x5410, R116 ;  /* 0x0000541013137816 */ /* 0x000fe20000000074 */
[----:B------:R-:W-:Y:S01]  /*5a70*/  STS.128 [R102+UR5], R184 ;  /* 0x000000b866007988 */ /* 0x000fe20008000c05 */
[----:B------:R-:W-:-:S03]  /*5a80*/  IMAD.MOV.U32 R236, RZ, RZ, 0x3f800000 ;  /* 0x3f800000ffec7424 */ /* 0x000fc600078e00ff */
[----:B------:R0:W-:Y:S01]  /*5a90*/  STS.128 [R102+UR5+0x8000], R16 ;  /* 0x0080001066007988 */ /* 0x0001e20008000c05 */
[----:B------:R-:W-:Y:S01]  /*5aa0*/  IMAD.MOV.U32 R7, RZ, RZ, -0x800000 ;  /* 0xff800000ff077424 */ /* 0x000fe200078e00ff */
[----:B------:R-:W-:Y:S01]  /*5ab0*/  CS2R R24, SRZ ;  /* 0x0000000000187805 */ /* 0x000fe2000001ff00 */
[----:B------:R-:W-:Y:S01]  /*5ac0*/  IMAD.MOV.U32 R6, RZ, RZ, -0x800000 ;  /* 0xff800000ff067424 */ /* 0x000fe200078e00ff */
[----:B------:R-:W-:Y:S01]  /*5ad0*/  CS2R R26, SRZ ;  /* 0x00000000001a7805 */ /* 0x000fe2000001ff00 */
[----:B------:R-:W-:Y:S01]  /*5ae0*/  IMAD.MOV.U32 R4, RZ, RZ, -0x800000 ;  /* 0xff800000ff047424 */ /* 0x000fe200078e00ff */
[----:B------:R-:W-:Y:S01]  /*5af0*/  CS2R R28, SRZ ;  /* 0x00000000001c7805 */ /* 0x000fe2000001ff00 */
[----:B------:R-:W-:Y:S01]  /*5b00*/  IMAD.MOV.U32 R3, RZ, RZ, -0x800000 ;  /* 0xff800000ff037424 */ /* 0x000fe200078e00ff */
[----:B------:R-:W-:Y:S01]  /*5b10*/  CS2R R30, SRZ ;  /* 0x00000000001e7805 */ /* 0x000fe2000001ff00 */
[----:B------:R-:W-:Y:S01]  /*5b20*/  IMAD.MOV.U32 R235, RZ, RZ, 0x3f800000 ;  /* 0x3f800000ffeb7424 */ /* 0x000fe200078e00ff */
[----:B------:R-:W-:Y:S01]  /*5b30*/  CS2R R32, SRZ ;  /* 0x0000000000207805 */ /* 0x000fe2000001ff00 */
[----:B------:R-:W-:Y:S01]  /*5b40*/  IMAD.MOV.U32 R234, RZ, RZ, 0x3f800000 ;  /* 0x3f800000ffea7424 */ /* 0x000fe200078e00ff */
[----:B------:R-:W-:Y:S01]  /*5b50*/  CS2R R34, SRZ ;  /* 0x0000000000227805 */ /* 0x000fe2000001ff00 */
[----:B------:R-:W-:Y:S01]  /*5b60*/  IMAD.MOV.U32 R233, RZ, RZ, 0x3f800000 ;  /* 0x3f800000ffe97424 */ /* 0x000fe200078e00ff */
[----:B------:R-:W-:-:S02]  /*5b70*/  CS2R R36, SRZ ;  /* 0x0000000000247805 */ /* 0x000fc4000001ff00 */
[----:B------:R-:W-:Y:S02]  /*5b80*/  CS2R R38, SRZ ;  /* 0x0000000000267805 */ /* 0x000fe4000001ff00 */
[----:B------:R-:W-:Y:S02]  /*5b90*/  CS2R R40, SRZ ;  /* 0x0000000000287805 */ /* 0x000fe4000001ff00 */
[----:B------:R-:W-:Y:S02]  /*5ba0*/  CS2R R42, SRZ ;  /* 0x00000000002a7805 */ /* 0x000fe4000001ff00 */
[----:B------:R-:W-:Y:S02]  /*5bb0*/  CS2R R44, SRZ ;  /* 0x00000000002c7805 */ /* 0x000fe4000001ff00 */
[----:B------:R-:W-:Y:S02]  /*5bc0*/  CS2R R46, SRZ ;  /* 0x00000000002e7805 */ /* 0x000fe4000001ff00 */
        /* <DEDUP_REMOVED lines=27> */
[----:B0-----:R-:W-:Y:S02]  /*5d80*/  CS2R R102, SRZ ;  /* 0x0000000000667805 */ /* 0x001fe4000001ff00 */
        /* <DEDUP_REMOVED lines=24> */
[C---:B------:R-:W-:Y:S01]  /*5f10*/  LOP3.LUT R0, R237.reuse, 0xe0, RZ, 0xc0, !PT ;  /* 0x000000e0ed007812 */ /* 0x040fe200078ec0ff */
[----:B------:R-:W-:Y:S01]  /*5f20*/  IMAD.SHL.U32 R2, R237, 0x2, RZ ;  /* 0x00000002ed027824 */ /* 0x000fe200078e00ff */
[----:B------:R-:W-:Y:S06]  /*5f30*/  @!P0 BRA `(.L_x_0) ;  /* 0x0000007800988947 */ /* 0x000fec0003800000 */
[----:B------:R-:W0:Y:S01]  /*5f40*/  LDC R23, c[0x0][0x268] ;  /* 0x00009a00ff177b82 */ /* 0x000e220000000800 */
[--C-:B------:R-:W-:Y:S01]  /*5f50*/  SHF.R.U32.HI R3, RZ, 0x5, R237.reuse ;  /* 0x00000005ff037819 */ /* 0x100fe200000116ed */
[----:B------:R-:W-:Y:S01]  /*5f60*/  ULDC.64 UR8, c[0x0][0x260] ;  /* 0x0000980000087ab9 */ /* 0x000fe20000000a00 */
[----:B------:R-:W-:Y:S01]  /*5f70*/  LOP3.LUT R10, R237, 0x1c, RZ, 0xc0, !PT ;  /* 0x0000001ced0a7812 */ /* 0x000fe200078ec0ff */
[----:B------:R-:W-:Y:S01]  /*5f80*/  UIMAD UR8, UR4, UR8, URZ ;  /* 0x00000008040872a4 */ /* 0x000fe2000f8e023f */
[----:B------:R-:W-:Y:S01]  /*5f90*/  SGXT.U32 R3, R3, 0x3 ;  /* 0x000000030303781a */ /* 0x000fe20000000000 */
[----:B------:R-:W-:Y:S01]  /*5fa0*/  ULDC.64 UR10, c[0x0][0x218] ;  /* 0x00008600000a7ab9 */ /* 0x000fe20000000a00 */
[----:B------:R-:W-:Y:S01]  /*5fb0*/  SHF.R.U32.HI R14, RZ, 0x1, R0 ;  /* 0x00000001ff0e7819 */ /* 0x000fe20000011600 */
[----:B------:R-:W1:Y:S01]  /*5fc0*/  LDC.64 R20, c[0x0][0x220] ;  /* 0x00008800ff147b82 */ /* 0x000e620000000a00 */
[----:B------:R-:W-:Y:S01]  /*5fd0*/  LOP3.LUT R0, R237, 0x1f, RZ, 0xc0, !PT ;  /* 0x0000001fed007812 */ /* 0x000fe200078ec0ff */
[----:B------:R-:W-:Y:S01]  /*5fe0*/  USHF.R.S32.HI UR7, URZ, 0x1f, UR8 ;  /* 0x0000001f3f077899 */ /* 0x000fe20008011408 */
[--C-:B------:R-:W-:Y:S01]  /*5ff0*/  SHF.R.U32.HI R13, RZ, 0x2, R237.reuse ;  /* 0x00000002ff0d7819 */ /* 0x100fe200000116ed */
[----:B------:R-:W-:Y:S01]  /*6000*/  IMAD.MOV.U32 R193, RZ, RZ, 0x5410 ;  /* 0x00005410ffc17424 */ /* 0x000fe200078e00ff */
[----:B------:R-:W-:Y:S01]  /*6010*/  SHF.R.U32.HI R8, RZ, 0x5, R237 ;  /* 0x00000005ff087819 */ /* 0x000fe200000116ed */
[----:B------:R-:W-:Y:S01]  /*6020*/  IMAD.MOV.U32 R192, RZ, RZ, 0x7632 ;  /* 0x00007632ffc07424 */ /* 0x000fe200078e00ff */
[----:B------:R-:W-:Y:S01]  /*6030*/  SGXT.U32 R13, R13, 0x3 ;  /* 0x000000030d0d781a */ /* 0x000fe20000000000 */
[----:B------:R-:W2:Y:S01]  /*6040*/  LDC.64 R196, c[0x0][0x250] ;  /* 0x00009400ffc47b82 */ /* 0x000ea20000000a00 */
[----:B------:R-:W-:Y:S01]  /*6050*/  R2UR UR6, R8 ;  /* 0x00000000080672ca */ /* 0x000fe200000e0000 */
[----:B------:R-:W-:Y:S01]  /*6060*/  IMAD.MOV.U32 R195, RZ, RZ, -0x800000 ;  /* 0xff800000ffc37424 */ /* 0x000fe200078e00ff */
[----:B------:R-:W-:Y:S01]  /*6070*/  LOP3.LUT R5, R5, R14, R13, 0xfe, !PT ;  /* 0x0000000e05057212 */ /* 0x000fe200078efe0d */
[----:B------:R-:W-:Y:S01]  /*6080*/  IMAD.MOV.U32 R236, RZ, RZ, 0x3f800000 ;  /* 0x3f800000ffec7424 */ /* 0x000fe200078e00ff */
[----:B------:R-:W-:Y:S01]  /*6090*/  SHF.R.U32.HI R13, RZ, 0x1, R237 ;  /* 0x00000001ff0d7819 */ /* 0x000fe200000116ed */
[----:B------:R-:W-:Y:S01]  /*60a0*/  IMAD.MOV.U32 R235, RZ, RZ, 0x3f800000 ;  /* 0x3f800000ffeb7424 */ /* 0x000fe200078e00ff */
[----:B------:R-:W-:Y:S01]  /*60b0*/  LOP3.LUT R12, R237, 0x7f, RZ, 0xc0, !PT ;  /* 0x0000007fed0c7812 */ /* 0x000fe200078ec0ff */
[----:B0-----:R-:W-:Y:S01]  /*60c0*/  IMAD R4, R3, R23, RZ ;  /* 0x0000001703047224 */ /* 0x001fe200078e02ff */
[----:B------:R-:W-:Y:S01]  /*60d0*/  LOP3.LUT R3, R237, 0x1, RZ, 0xc0, !PT ;  /* 0x00000001ed037812 */ /* 0x000fe200078ec0ff */
[----:B------:R-:W-:Y:S01]  /*60e0*/  IMAD.MOV.U32 R234, RZ, RZ, 0x3f800000 ;  /* 0x3f800000ffea7424 */ /* 0x000fe200078e00ff */
[----:B------:R-:W-:Y:S01]  /*60f0*/  SGXT.U32 R13, R13, 0x1 ;  /* 0x000000010d0d781a */ /* 0x000fe20000000000 */
[----:B------:R-:W-:Y:S01]  /*6100*/  IMAD R6, R23, 0x8, R4 ;  /* 0x0000000817067824 */ /* 0x000fe200078e0204 */
[----:B------:R-:W-:Y:S01]  /*6110*/  LOP3.LUT R15, R237, 0x80, RZ, 0xc0, !PT ;  /* 0x00000080ed0f7812 */ /* 0x000fe200078ec0ff */
[----:B------:R-:W-:Y:S01]  /*6120*/  IMAD R18, R3, 0x2, R10 ;  /* 0x0000000203127824 */ /* 0x000fe200078e020a */
[----:B------:R-:W-:Y:S01]  /*6130*/  LOP3.LUT P6, RZ, R237, 0x1, RZ, 0xc0, !PT ;  /* 0x00000001edff7812 */ /* 0x000fe200078cc0ff */
[----:B------:R-:W-:Y:S01]  /*6140*/  IMAD R3, R0, UR9, RZ ;  /* 0x0000000900037c24 */ /* 0x000fe2000f8e02ff */
[----:B------:R-:W-:Y:S01]  /*6150*/  CS2R R24, SRZ ;  /* 0x0000000000187805 */ /* 0x000fe2000001ff00 */
[----:B------:R-:W-:Y:S01]  /*6160*/  IMAD R7, R23, 0x8, R6 ;  /* 0x0000000817077824 */ /* 0x000fe200078e0206 */
[----:B------:R-:W-:Y:S01]  /*6170*/  LOP3.LUT R13, R18, R13, RZ, 0xfc, !PT ;  /* 0x0000000d120d7212 */ /* 0x000fe200078efcff */
[----:B------:R-:W-:Y:S01]  /*6180*/  IMAD R12, R15, 0x20, R12 ;  /* 0x000000200f0c7824 */ /* 0x000fe200078e020c */
[----:B-1----:R-:W-:Y:S01]  /*6190*/  IADD3 R19, P0, P1, R3, UR8, R20 ;  /* 0x0000000803137c10 */ /* 0x002fe2000f91e014 */
[C---:B------:R-:W-:Y:S01]  /*61a0*/  IMAD R8, R23.reuse, 0x8, R7 ;  /* 0x0000000817087824 */ /* 0x040fe200078e0207 */
[----:B------:R-:W-:Y:S01]  /*61b0*/  SHF.R.S32.HI R16, RZ, 0x1f, R3 ;  /* 0x0000001fff107819 */ /* 0x000fe20000011403 */
[----:B--2---:R-:W-:Y:S01]  /*61c0*/  IMAD R196, R196, UR4, RZ ;  /* 0x00000004c4c47c24 */ /* 0x004fe2000f8e02ff */
[----:B------:R-:W-:Y:S01]  /*61d0*/  IADD3 R2, P2, R4, R19, RZ ;  /* 0x0000001304027210 */ /* 0x000fe20007f5e0ff */
[----:B------:R-:W-:Y:S01]  /*61e0*/  IMAD R9, R23, 0x8, R8 ;  /* 0x0000000817097824 */ /* 0x000fe200078e0208 */
[----:B------:R-:W-:Y:S01]  /*61f0*/  IADD3.X R21, R16, UR7, R21, P0, P1 ;  /* 0x0000000710157c10 */ /* 0x000fe200087e2415 */
[----:B------:R-:W-:Y:S01]  /*6200*/  ULDC UR7, c[0x0][0x258] ;  /* 0x0000960000077ab9 */ /* 0x000fe20000000800 */
[----:B------:R-:W-:Y:S01]  /*6210*/  SHF.R.S32.HI R227, RZ, 0x1f, R196 ;  /* 0x0000001fffe37819 */ /* 0x000fe200000114c4 */
[----:B------:R-:W-:Y:S01]  /*6220*/  IMAD R213, R213, UR7, RZ ;  /* 0x00000007d5d57c24 */ /* 0x000fe2000f8e02ff */
[----:B------:R0:W-:Y:S01]  /*6230*/  STL [R1+0x2bc], R2 ;  /* 0x0002bc0201007387 */ /* 0x0001e20000100800 */
[----:B------:R-:W-:Y:S01]  /*6240*/  IMAD R10, R23, 0x8, R9 ;  /* 0x00000008170a7824 */ /* 0x000fe200078e0209 */
[----:B------:R-:W-:Y:S01]  /*6250*/  UMOV UR7, URZ ;  /* 0x0000003f00077c82 */ /* 0x000fe20008000000 */
[----:B------:R-:W-:Y:S01]  /*6260*/  IMAD R241, R197, 0x3, RZ ;  /* 0x00000003c5f17824 */ /* 0x000fe200078e02ff */
[----:B------:R-:W-:Y:S01]  /*6270*/  SHF.R.S32.HI R20, RZ, 0x1f, R213 ;  /* 0x0000001fff147819 */ /* 0x000fe200000114d5 */
[----:B------:R-:W-:Y:S01]  /*6280*/  IMAD R0, R23, 0x8, R10 ;  /* 0x0000000817007824 */ /* 0x000fe200078e020a */
[----:B------:R-:W-:Y:S01]  /*6290*/  IADD3 R228, P0, P1, R213, UR10, R196 ;  /* 0x0000000ad5e47c10 */ /* 0x000fe2000f91e0c4 */
[----:B------:R-:W-:Y:S01]  /*62a0*/  IMAD.SHL.U32 R243, R197, 0x4, RZ ;  /* 0x00000004c5f37824 */ /* 0x000fe200078e00ff */
[----:B------:R-:W-:Y:S01]  /*62b0*/  UIADD3 UR10, UR5, 0x10000, URZ ;  /* 0x00010000050a7890 */ /* 0x000fe2000fffe03f */
[----:B------:R-:W-:Y:S01]  /*62c0*/  IMAD R11, R23, 0x8, R0 ;  /* 0x00000008170b7824 */ /* 0x000fe200078e0200 */
[----:B0-----:R-:W-:Y:S01]  /*62d0*/  LEA.HI.X.SX32 R2, R4, R21, 0x1, P2 ;  /* 0x0000001504027211 */ /* 0x001fe200010f0eff */
[----:B------:R-:W-:Y:S01]  /*62e0*/  IMAD R245, R197, 0x5, RZ ;  /* 0x00000005c5f57824 */ /* 0x000fe200078e02ff */
[----:B------:R-:W-:Y:S01]  /*62f0*/  IADD3.X R227, R20, UR11, R227, P0, P1 ;  /* 0x0000000b14e37c10 */ /* 0x000fe200087e24e3 */
[----:B------:R-:W-:Y:S01]  /*6300*/  IMAD R3, R23, 0x8, R11 ;  /* 0x0000000817037824 */ /* 0x000fe200078e020b */
[CC--:B------:R-:W-:Y:S01]  /*6310*/  IADD3 R18, P0, R6.reuse, R19.reuse, RZ ;  /* 0x0000001306127210 */ /* 0x0c0fe20007f1e0ff */
[----:B------:R0:W-:Y:S01]  /*6320*/  STL [R1+0x2b8], R2 ;  /* 0x0002b80201007387 */ /* 0x0001e20000100800 */
[----:B------:R-:W-:Y:S01]  /*6330*/  IADD3 R20, P1, R7, R19, RZ ;  /* 0x0000001307147210 */ /* 0x000fe20007f3e0ff */
[----:B------:R-:W-:Y:S01]  /*6340*/  IMAD R14, R23, 0x8, R3 ;  /* 0x00000008170e7824 */ /* 0x000fe200078e0203 */
[-C--:B------:R-:W-:Y:S01]  /*6350*/  LEA.HI.X.SX32 R6, R6, R21.reuse, 0x1, P0 ;  /* 0x0000001506067211 */ /* 0x080fe200000f0eff */
[----:B------:R1:W-:Y:S01]  /*6360*/  STL [R1+0x2c4], R18 ;  /* 0x0002c41201007387 */ /* 0x0003e20000100800 */
[----:B------:R-:W-:Y:S01]  /*6370*/  LEA.HI.X.SX32 R7, R7, R21, 0x1, P1 ;  /* 0x0000001507077211 */ /* 0x000fe200008f0eff */
[----:B------:R-:W-:Y:S01]  /*6380*/  IMAD R15, R23, 0x8, R14 ;  /* 0x00000008170f7824 */ /* 0x000fe200078e020e */
[----:B------:R-:W-:Y:S01]  /*6390*/  USHF.R.U32.HI UR10, URZ, 0x4, UR10 ;  /* 0x000000043f0a7899 */ /* 0x000fe2000801160a */
[----:B------:R-:W-:Y:S01]  /*63a0*/  STL [R1+0x2cc], R20 ;  /* 0x0002cc1401007387 */ /* 0x000fe20000100800 */
[----:B------:R-:W-:Y:S01]  /*63b0*/  IMAD R247, R197, 0x6, RZ ;  /* 0x00000006c5f77824 */ /* 0x000fe200078e02ff */
[C---:B0-----:R-:W-:Y:S01]  /*63c0*/  IADD3 R2, P2, R8.reuse, R19, RZ ;  /* 0x0000001308027210 */ /* 0x041fe20007f5e0ff */
[----:B------:R-:W-:Y:S01]  /*63d0*/  IMAD R16, R23, 0x8, R15 ;  /* 0x0000000817107824 */ /* 0x000fe200078e020f */
[----:B------:R-:W-:Y:S01]  /*63e0*/  USGXT.U32 UR10, UR10, 0xe ;  /* 0x0000000e0a0a789a */ /* 0x000fe20008000000 */
[----:B------:R-:W-:Y:S01]  /*63f0*/  IMAD.SHL.U32 R239, R197, 0x2, RZ ;  /* 0x00000002c5ef7824 */ /* 0x000fe200078e00ff */
[-C--:B------:R-:W-:Y:S01]  /*6400*/  IADD3 R248, P4, R247, R228.reuse, RZ ;  /* 0x000000e4f7f87210 */ /* 0x080fe20007f9e0ff */
[----:B------:R0:W-:Y:S01]  /*6410*/  STL [R1+0x2d4], R2 ;  /* 0x0002d40201007387 */ /* 0x0001e20000100800 */
[----:B------:R-:W-:Y:S01]  /*6420*/  IMAD R17, R23, 0x8, R16 ;  /* 0x0000000817117824 */ /* 0x000fe200078e0210 */
[----:B------:R-:W-:Y:S01]  /*6430*/  UIADD3 UR18, UP0, UR10, 0x2, URZ ;  /* 0x000000020a127890 */ /* 0x000fe2000ff1e03f */
[----:B------:R-:W-:Y:S01]  /*6440*/  IMAD R249, R197, 0x7, RZ ;  /* 0x00000007c5f97824 */ /* 0x000fe200078e02ff */
[----:B------:R2:W-:Y:S01]  /*6450*/  STL [R1+0x2c0], R6 ;  /* 0x0002c00601007387 */ /* 0x0005e20000100800 */
[----:B------:R-:W-:Y:S01]  /*6460*/  IMAD R4, R23, 0x8, R17 ;  /* 0x0000000817047824 */ /* 0x000fe200078e0211 */
[----:B------:R-:W-:Y:S01]  /*6470*/  LEA.HI.X.SX32 R247, R247, R227, 0x1, P4 ;  /* 0x000000e3f7f77211 */ /* 0x000fe200020f0eff */
[----:B------:R-:W-:Y:S01]  /*6480*/  IMAD.SHL.U32 R251, R197, 0x8, RZ ;  /* 0x00000008c5fb7824 */ /* 0x000fe200078e00ff */
[----:B------:R3:W-:Y:S01]  /*6490*/  STL [R1+0x2c8], R7 ;  /* 0x0002c80701007387 */ /* 0x0007e20000100800 */
[----:B-1----:R-:W-:Y:S01]  /*64a0*/  IMAD R18, R23, 0x8, R4 ;  /* 0x0000000817127824 */ /* 0x002fe200078e0204 */
[----:B0-----:R-:W-:Y:S01]  /*64b0*/  LEA.HI.X.SX32 R2, R8, R21, 0x1, P2 ;  /* 0x0000001508027211 */ /* 0x001fe200010f0eff */
[C---:B------:R-:W-:Y:S01]  /*64c0*/  IMAD R20, R197.reuse, 0x17, RZ ;  /* 0x00000017c5147824 */ /* 0x040fe200078e02ff */
[-C--:B------:R-:W-:Y:S01]  /*64d0*/  IADD3 R8, P1, R10, R19.reuse, RZ ;  /* 0x000000130a087210 */ /* 0x080fe20007f3e0ff */
[----:B------:R-:W-:Y:S01]  /*64e0*/  IMAD R22, R197, 0x19, RZ ;  /* 0x00000019c5167824 */ /* 0x000fe200078e02ff */
[----:B------:R-:W-:Y:S01]  /*64f0*/  IADD3 R250, P5, R249, R228, RZ ;  /* 0x000000e4f9fa7210 */ /* 0x000fe20007fbe0ff */
[----:B------:R0:W-:Y:S01]  /*6500*/  STL [R1+0x2d0], R2 ;  /* 0x0002d00201007387 */ /* 0x0001e20000100800 */
[----:B--2---:R-:W-:Y:S01]  /*6510*/  IMAD R6, R23, 0x8, R18 ;  /* 0x0000000817067824 */ /* 0x004fe200078e0212 */
[----:B------:R-:W-:Y:S01]  /*6520*/  UIADD3.X UR19, UR7, 0x40000040, URZ, UP0, !UPT ;  /* 0x4000004007137890 */ /* 0x000fe200087fe43f */
[----:B---3--:R-:W-:Y:S01]  /*6530*/  IADD3 R7, P0, R9, R19, RZ ;  /* 0x0000001309077210 */ /* 0x008fe20007f1e0ff */
[----:B------:R-:W-:Y:S01]  /*6540*/  IMAD R137, R197, 0x1b, RZ ;  /* 0x0000001bc5897824 */ /* 0x000fe200078e02ff */
[----:B------:R-:W-:Y:S01]  /*6550*/  LEA.HI.X.SX32 R249, R249, R227, 0x1, P5 ;  /* 0x000000e3f9f97211 */ /* 0x000fe200028f0eff */
[----:B------:R-:W-:Y:S01]  /*6560*/  IMAD R138, R197, 0x1c, RZ ;  /* 0x0000001cc58a7824 */ /* 0x000fe200078e02ff */
[----:B------:R-:W-:Y:S01]  /*6570*/  LEA.HI.X.SX32 R9, R9, R21, 0x1, P0 ;  /* 0x0000001509097211 */ /* 0x000fe200000f0eff */
[----:B------:R1:W-:Y:S01]  /*6580*/  STL [R1+0x2dc], R7 ;  /* 0x0002dc0701007387 */ /* 0x0003e20000100800 */
[C---:B------:R-:W-:Y:S01]  /*6590*/  IMAD R139, R197.reuse, 0x1d, RZ ;  /* 0x0000001dc58b7824 */ /* 0x040fe200078e02ff */
[----:B0-----:R-:W-:Y:S01]  /*65a0*/  IADD3 R2, P2, R0, R19, RZ ;  /* 0x0000001300027210 */ /* 0x001fe20007f5e0ff */
[C---:B------:R-:W-:Y:S01]  /*65b0*/  IMAD R140, R197.reuse, 0x1e, RZ ;  /* 0x0000001ec58c7824 */ /* 0x040fe200078e02ff */
[----:B------:R0:W-:Y:S01]  /*65c0*/  STL [R1+0x2e4], R8 ;  /* 0x0002e40801007387 */ /* 0x0001e20000100800 */
[----:B------:R-:W-:Y:S01]  /*65d0*/  IMAD R141, R197, 0x1f, RZ ;  /* 0x0000001fc58d7824 */ /* 0x000fe200078e02ff */
[----:B------:R-:W-:Y:S01]  /*65e0*/  CS2R R26, SRZ ;  /* 0x00000000001a7805 */ /* 0x000fe2000001ff00 */
[----:B------:R-:W-:Y:S01]  /*65f0*/  IMAD.MOV.U32 R233, RZ, RZ, 0x3f800000 ;  /* 0x3f800000ffe97424 */ /* 0x000fe200078e00ff */
[----:B------:R2:W-:Y:S01]  /*6600*/  STL [R1+0x2ec], R2 ;  /* 0x0002ec0201007387 */ /* 0x0005e20000100800 */
[----:B------:R-:W-:Y:S01]  /*6610*/  IMAD.MOV.U32 R194, RZ, RZ, -0x800000 ;  /* 0xff800000ffc27424 */ /* 0x000fe200078e00ff */
[----:B------:R-:W-:Y:S01]  /*6620*/  CS2R R28, SRZ ;  /* 0x00000000001c7805 */ /* 0x000fe2000001ff00 */
[----:B-1----:R-:W-:Y:S01]  /*6630*/  IMAD R7, R23, 0x8, R6 ;  /* 0x0000000817077824 */ /* 0x002fe200078e0206 */
[----:B------:R1:W-:Y:S01]  /*6640*/  STL [R1+0x2d8], R9 ;  /* 0x0002d80901007387 */ /* 0x0003e20000100800 */
[----:B------:R-:W-:Y:S01]  /*6650*/  IMAD.MOV.U32 R200, RZ, RZ, -0x800000 ;  /* 0xff800000ffc87424 */ /* 0x000fe200078e00ff */
[----:B0-----:R-:W-:Y:S01]  /*6660*/  LEA.HI.X.SX32 R8, R10, R21, 0x1, P1 ;  /* 0x000000150a087211 */ /* 0x001fe200008f0eff */
[----:B------:R-:W-:Y:S01]  /*6670*/  IMAD.MOV.U32 R199, RZ, RZ, -0x800000 ;  /* 0xff800000ffc77424 */ /* 0x000fe200078e00ff */
[----:B------:R-:W-:-:S02]  /*6680*/  CS2R R30, SRZ ;  /* 0x00000000001e7805 */ /* 0x000fc4000001ff00 */
[----:B------:R-:W-:Y:S02]  /*6690*/  CS2R R32, SRZ ;  /* 0x0000000000207805 */ /* 0x000fe4000001ff00 */
[----:B--2---:R-:W-:Y:S01]  /*66a0*/  LEA.HI.X.SX32 R2, R0, R21, 0x1, P2 ;  /* 0x0000001500027211 */ /* 0x004fe200010f0eff */
[----:B------:R0:W-:Y:S01]  /*66b0*/  STL [R1+0x2e0], R8 ;  /* 0x0002e00801007387 */ /* 0x0001e20000100800 */
[----:B------:R-:W-:Y:S01]  /*66c0*/  IMAD R0, R23, 0x8, R7 ;  /* 0x0000000817007824 */ /* 0x000fe200078e0207 */
[----:B------:R-:W-:Y:S02]  /*66d0*/  CS2R R34, SRZ ;  /* 0x0000000000227805 */ /* 0x000fe4000001ff00 */
[----:B-1----:R-:W-:Y:S01]  /*66e0*/  IADD3 R9, P1, R3, R19, RZ ;  /* 0x0000001303097210 */ /* 0x002fe20007f3e0ff */
[----:B------:R1:W-:Y:S01]  /*66f0*/  STL [R1+0x2e8], R2 ;  /* 0x0002e80201007387 */ /* 0x0003e20000100800 */
[----:B------:R-:W-:Y:S02]  /*6700*/  CS2R R36, SRZ ;  /* 0x0000000000247805 */ /* 0x000fe4000001ff00 */
[----:B------:R-:W-:-:S02]  /*6710*/  CS2R R38, SRZ ;  /* 0x0000000000267805 */ /* 0x000fc4000001ff00 */
[----:B------:R-:W-:Y:S02]  /*6720*/  CS2R R40, SRZ ;  /* 0x0000000000287805 */ /* 0x000fe4000001ff00 */
[----:B------:R-:W-:Y:S02]  /*6730*/  CS2R R42, SRZ ;  /* 0x00000000002a7805 */ /* 0x000fe4000001ff00 */
[----:B------:R-:W-:Y:S02]  /*6740*/  CS2R R44, SRZ ;  /* 0x00000000002c7805 */ /* 0x000fe4000001ff00 */
[----:B0-----:R-:W-:Y:S02]  /*6750*/  IADD3 R8, P0, R11, R19, RZ ;  /* 0x000000130b087210 */ /* 0x001fe40007f1e0ff */
[----:B------:R-:W-:Y:S02]  /*6760*/  CS2R R46, SRZ ;  /* 0x00000000002e7805 */ /* 0x000fe4000001ff00 */
[----:B------:R-:W-:-:S02]  /*6770*/  CS2R R48, SRZ ;  /* 0x0000000000307805 */ /* 0x000fc4000001ff00 */
[----:B------:R-:W-:Y:S02]  /*6780*/  CS2R R50, SRZ ;  /* 0x0000000000327805 */ /* 0x000fe4000001ff00 */
[----:B-1----:R-:W-:Y:S01]  /*6790*/  IADD3 R2, P2, R14, R19, RZ ;  /* 0x000000130e027210 */ /* 0x002fe20007f5e0ff */
[----:B------:R0:W-:Y:S01]  /*67a0*/  STL [R1+0x2f4], R8 ;  /* 0x0002f40801007387 */ /* 0x0001e20000100800 */
[----:B------:R-:W-:Y:S02]  /*67b0*/  LEA.HI.X.SX32 R10, R11, R21, 0x1, P0 ;  /* 0x000000150b0a7211 */ /* 0x000fe400000f0eff */
[----:B------:R-:W-:Y:S02]  /*67c0*/  CS2R R52, SRZ ;  /* 0x0000000000347805 */ /* 0x000fe4000001ff00 */
[----:B------:R-:W-:Y:S01]  /*67d0*/  CS2R R54, SRZ ;  /* 0x0000000000367805 */ /* 0x000fe2000001ff00 */
[----:B------:R1:W-:Y:S01]  /*67e0*/  STL [R1+0x2fc], R9 ;  /* 0x0002fc0901007387 */ /* 0x0003e20000100800 */
[----:B------:R-:W-:-:S02]  /*67f0*/  CS2R R56, SRZ ;  /* 0x0000000000387805 */ /* 0x000fc4000001ff00 */
[----:B------:R-:W-:Y:S02]  /*6800*/  CS2R R58, SRZ ;  /* 0x00000000003a7805 */ /* 0x000fe4000001ff00 */
[----:B------:R-:W-:Y:S01]  /*6810*/  CS2R R60, SRZ ;  /* 0x00000000003c7805 */ /* 0x000fe2000001ff00 */
[----:B------:R2:W-:Y:S01]  /*6820*/  STL [R1+0x304], R2 ;  /* 0x0003040201007387 */ /* 0x0005e20000100800 */
[----:B------:R-:W-:Y:S01]  /*6830*/  CS2R R62, SRZ ;  /* 0x00000000003e7805 */ /* 0x000fe2000001ff00 */
[----:B0-----:R-:W-:Y:S01]  /*6840*/  IMAD R8, R23, 0x8, R0 ;  /* 0x0000000817087824 */ /* 0x001fe200078e0200 */
[----:B------:R-:W-:Y:S01]  /*6850*/  CS2R R64, SRZ ;  /* 0x0000000000407805 */ /* 0x000fe2000001ff00 */
[----:B------:R0:W-:Y:S01]  /*6860*/  STL [R1+0x2f0], R10 ;  /* 0x0002f00a01007387 */ /* 0x0001e20000100800 */
[----:B------:R-:W-:Y:S02]  /*6870*/  CS2R R66, SRZ ;  /* 0x0000000000427805 */ /* 0x000fe4000001ff00 */
[----:B-1----:R-:W-:Y:S01]  /*6880*/  LEA.HI.X.SX32 R9, R3, R21, 0x1, P1 ;  /* 0x0000001503097211 */ /* 0x002fe200008f0eff */
[----:B------:R-:W-:Y:S01]  /*6890*/  IMAD R3, R23, 0x8, R8 ;  /* 0x0000000817037824 */ /* 0x000fe200078e0208 */
[----:B------:R-:W-:-:S02]  /*68a0*/  CS2R R68, SRZ ;  /* 0x0000000000447805 */ /* 0x000fc4000001ff00 */
[----:B------:R-:W-:Y:S02]  /*68b0*/  CS2R R70, SRZ ;  /* 0x0000000000467805 */ /* 0x000fe4000001ff00 */
[----:B--2---:R-:W-:Y:S01]  /*68c0*/  LEA.HI.X.SX32 R2, R14, R21, 0x1, P2 ;  /* 0x000000150e027211 */ /* 0x004fe200010f0eff */
[----:B------:R1:W-:Y:S01]  /*68d0*/  STL [R1+0x2f8], R9 ;  /* 0x0002f80901007387 */ /* 0x0003e20000100800 */
[----:B------:R-:W-:Y:S02]  /*68e0*/  CS2R R72, SRZ ;  /* 0x0000000000487805 */ /* 0x000fe4000001ff00 */
[----:B------:R-:W-:Y:S02]  /*68f0*/  CS2R R74, SRZ ;  /* 0x00000000004a7805 */ /* 0x000fe4000001ff00 */
[----:B0-----:R-:W-:Y:S01]  /*6900*/  IADD3 R10, P1, R16, R19, RZ ;  /* 0x00000013100a7210 */ /* 0x001fe20007f3e0ff */
[----:B------:R0:W-:Y:S01]  /*6910*/  STL [R1+0x300], R2 ;  /* 0x0003000201007387 */ /* 0x0001e20000100800 */
[----:B------:R-:W-:-:S02]  /*6920*/  CS2R R76, SRZ ;  /* 0x00000000004c7805 */ /* 0x000fc4000001ff00 */
[----:B------:R-:W-:Y:S02]  /*6930*/  CS2R R78, SRZ ;  /* 0x00000000004e7805 */ /* 0x000fe4000001ff00 */
[----:B------:R-:W-:Y:S01]  /*6940*/  LEA.HI.X.SX32 R11, R16, R21, 0x1, P1 ;  /* 0x00000015100b7211 */ /* 0x000fe200008f0eff */
[----:B------:R-:W-:Y:S01]  /*6950*/  IMAD R16, R197, 0x13, RZ ;  /* 0x00000013c5107824 */ /* 0x000fe200078e02ff */
[-C--:B------:R-:W-:Y:S02]  /*6960*/  IADD3 R14, P1, R18, R19.reuse, RZ ;  /* 0x00000013120e7210 */ /* 0x080fe40007f3e0ff */
[----:B------:R-:W-:Y:S02]  /*6970*/  CS2R R80, SRZ ;  /* 0x0000000000507805 */ /* 0x000fe4000001ff00 */
[----:B-1----:R-:W-:Y:S02]  /*6980*/  IADD3 R9, P0, R15, R19, RZ ;  /* 0x000000130f097210 */ /* 0x002fe40007f1e0ff */
[----:B------:R-:W-:-:S02]  /*6990*/  CS2R R82, SRZ ;  /* 0x0000000000527805 */ /* 0x000fc4000001ff00 */
[----:B------:R-:W-:Y:S02]  /*69a0*/  CS2R R84, SRZ ;  /* 0x0000000000547805 */ /* 0x000fe4000001ff00 */
[----:B0-----:R-:W-:Y:S02]  /*69b0*/  IADD3 R2, P2, R17, R19, RZ ;  /* 0x0000001311027210 */ /* 0x001fe40007f5e0ff */
[----:B------:R-:W-:Y:S01]  /*69c0*/  CS2R R86, SRZ ;  /* 0x0000000000567805 */ /* 0x000fe2000001ff00 */
[----:B------:R0:W-:Y:S01]  /*69d0*/  STL [R1+0x30c], R9 ;  /* 0x00030c0901007387 */ /* 0x0001e20000100800 */
[----:B------:R-:W-:Y:S02]  /*69e0*/  CS2R R88, SRZ ;  /* 0x0000000000587805 */ /* 0x000fe4000001ff00 */
        /* <DEDUP_REMOVED lines=9> */
[----:B------:R-:W-:Y:S02]  /*6a80*/  CS2R R102, SRZ ;  /* 0x0000000000667805 */ /* 0x000fe4000001ff00 */
[----:B------:R-:W-:Y:S02]  /*6a90*/  CS2R R104, SRZ ;  /* 0x0000000000687805 */ /* 0x000fe4000001ff00 */
[----:B------:R-:W-:-:S02]  /*6aa0*/  CS2R R106, SRZ ;  /* 0x00000000006a7805 */ /* 0x000fc4000001ff00 */
[-C--:B-1----:R-:W-:Y:S01]  /*6ab0*/  LEA.HI.X.SX32 R10, R15, R21.reuse, 0x1, P0 ;  /* 0x000000150f0a7211 */ /* 0x082fe200000f0eff */
[----:B------:R-:W-:Y:S01]  /*6ac0*/  IMAD R15, R197, 0x12, RZ ;  /* 0x00000012c50f7824 */ /* 0x000fe200078e02ff */
[----:B------:R-:W-:Y:S02]  /*6ad0*/  CS2R R108, SRZ ;  /* 0x00000000006c7805 */ /* 0x000fe4000001ff00 */
[----:B------:R-:W-:Y:S02]  /*6ae0*/  CS2R R110, SRZ ;  /* 0x00000000006e7805 */ /* 0x000fe4000001ff00 */
[----:B--2---:R-:W-:Y:S01]  /*6af0*/  LEA.HI.X.SX32 R2, R17, R21, 0x1, P2 ;  /* 0x0000001511027211 */ /* 0x004fe200010f0eff */
[----:B------:R0:W-:Y:S01]  /*6b00*/  STL [R1+0x308], R10 ;  /* 0x0003080a01007387 */ /* 0x0001e20000100800 */
[----:B------:R-:W-:Y:S01]  /*6b10*/  IMAD R17, R197, 0x14, RZ ;  /* 0x00000014c5117824 */ /* 0x000fe200078e02ff */
        /* <DEDUP_REMOVED lines=12> */
[-C--:B-1----:R-:W-:Y:S02]  /*6be0*/  IADD3 R11, P0, R4, R19.reuse, RZ ;  /* 0x00000013040b7210 */ /* 0x082fe40007f1e0ff */
[----:B------:R-:W-:Y:S02]  /*6bf0*/  CS2R R130, SRZ ;  /* 0x0000000000827805 */ /* 0x000fe4000001ff00 */
[----:B------:R-:W-:Y:S02]  /*6c00*/  CS2R R132, SRZ ;  /* 0x0000000000847805 */ /* 0x000fe4000001ff00 */
[----:B------:R-:W-:Y:S02]  /*6c10*/  CS2R R134, SRZ ;  /* 0x0000000000867805 */ /* 0x000fe4000001ff00 */
[----:B--2---:R-:W-:Y:S01]  /*6c20*/  IADD3 R2, P2, R6, R19, RZ ;  /* 0x0000001306027210 */ /* 0x004fe20007f5e0ff */
[----:B------:R0:W-:Y:S01]  /*6c30*/  STL [R1+0x324], R11 ;  /* 0x0003240b01007387 */ /* 0x0001e20000100800 */
[----:B------:R-:W-:-:S02]  /*6c40*/  LEA.HI.X.SX32 R4, R4, R21, 0x1, P0 ;  /* 0x0000001504047211 */ /* 0x000fc400000f0eff */
[----:B------:R-:W-:Y:S02]  /*6c50*/  CS2R R146, SRZ ;  /* 0x0000000000927805 */ /* 0x000fe4000001ff00 */
[----:B------:R-:W-:Y:S01]  /*6c60*/  CS2R R148, SRZ ;  /* 0x0000000000947805 */ /* 0x000fe2000001ff00 */
[----:B------:R1:W-:Y:S01]  /*6c70*/  STL [R1+0x32c], R14 ;  /* 0x00032c0e01007387 */ /* 0x0003e20000100800 */
[----:B------:R-:W-:Y:S01]  /*6c80*/  CS2R R150, SRZ ;  /* 0x0000000000967805 */ /* 0x000fe2000001ff00 */
[----:B------:R-:W-:Y:S01]  /*6c90*/  UMOV UR48, URZ ;  /* 0x0000003f00307c82 */ /* 0x000fe20008000000 */
[----:B------:R-:W-:Y:S01]  /*6ca0*/  UMOV UR8, URZ ;  /* 0x0000003f00087c82 */ /* 0x000fe20008000000 */
[----:B------:R2:W-:Y:S01]  /*6cb0*/  STL [R1+0x334], R2 ;  /* 0x0003340201007387 */ /* 0x0005e20000100800 */
[----:B------:R-:W-:Y:S01]  /*6cc0*/  UMOV UR49, URZ ;  /* 0x0000003f00317c82 */ /* 0x000fe20008000000 */
[----:B0-----:R-:W-:Y:S01]  /*6cd0*/  IMAD R11, R23, 0x8, R10 ;  /* 0x00000008170b7824 */ /* 0x001fe200078e020a */
[----:B------:R-:W-:Y:S01]  /*6ce0*/  UIADD3.64 UR22, UR18, 0x2, URZ ;  /* 0x0000000212167897 */ /* 0x000fe2000fffe03f */
[----:B------:R0:W-:Y:S01]  /*6cf0*/  STL [R1+0x320], R4 ;  /* 0x0003200401007387 */ /* 0x0001e20000100800 */
[----:B------:R-:W-:Y:S01]  /*6d00*/  UIADD3.64 UR26, UR18, 0x4, URZ ;  /* 0x00000004121a7897 */ /* 0x000fe2000fffe03f */
[-C--:B-1----:R-:W-:Y:S01]  /*6d10*/  LEA.HI.X.SX32 R14, R18, R21.reuse, 0x1, P1 ;  /* 0x00000015120e7211 */ /* 0x082fe200008f0eff */
[----:B------:R-:W-:Y:S01]  /*6d20*/  IMAD R18, R197, 0x15, RZ ;  /* 0x00000015c5127824 */ /* 0x000fe200078e02ff */
[----:B------:R-:W-:Y:S01]  /*6d30*/  UIADD3.64 UR30, UR18, 0xfe, URZ ;  /* 0x000000fe121e7897 */ /* 0x000fe2000fffe03f */
[----:B--2---:R-:W-:-:S02]  /*6d40*/  LEA.HI.X.SX32 R2, R6, R21, 0x1, P2 ;  /* 0x0000001506027211 */ /* 0x004fc400010f0eff */
[----:B------:R1:W-:Y:S01]  /*6d50*/  STL [R1+0x328], R14 ;  /* 0x0003280e01007387 */ /* 0x0003e20000100800 */
[-C--:B------:R-:W-:Y:S01]  /*6d60*/  IADD3 R6, P0, R7, R19.reuse, RZ ;  /* 0x0000001307067210 */ /* 0x080fe20007f1e0ff */
[----:B------:R-:W-:Y:S01]  /*6d70*/  UIADD3.64 UR34, UR18, 0x100, URZ ;  /* 0x0000010012227897 */ /* 0x000fe2000fffe03f */
[C---:B0-----:R-:W-:Y:S01]  /*6d80*/  IMAD R4, R23.reuse, 0x8, R11 ;  /* 0x0000000817047824 */ /* 0x041fe200078e020b */
[----:B------:R0:W-:Y:S01]  /*6d90*/  STL [R1+0x330], R2 ;  /* 0x0003300201007387 */ /* 0x0001e20000100800 */
[----:B------:R-:W-:Y:S02]  /*6da0*/  UIADD3.64 UR38, UR18, 0x102, URZ ;  /* 0x0000010212267897 */ /* 0x000fe4000fffe03f */
[----:B------:R-:W-:Y:S01]  /*6db0*/  UIADD3.64 UR42, UR18, 0x104, URZ ;  /* 0x00000104122a7897 */ /* 0x000fe2000fffe03f */
[----:B------:R2:W-:Y:S01]  /*6dc0*/  STL [R1+0x33c], R6 ;  /* 0x00033c0601007387 */ /* 0x0005e20000100800 */
[----:B------:R-:W-:Y:S01]  /*6dd0*/  ULDC UR7, c[0x0][0x238] ;  /* 0x00008e0000077ab9 */ /* 0x000fe20000000800 */
[-C--:B-1----:R-:W-:Y:S01]  /*6de0*/  IADD3 R14, P1, R0, R19.reuse, RZ ;  /* 0x00000013000e7210 */ /* 0x082fe20007f3e0ff */
[----:B------:R-:W-:Y:S01]  /*6df0*/  UMOV UR14, UR10 ;  /* 0x0000000a000e7c82 */ /* 0x000fe20008000000 */
[----:B------:R-:W-:Y:S01]  /*6e00*/  UMOV UR15, 0x40000040 ;  /* 0x40000040000f7882 */ /* 0x000fe20000000000 */
[----:B------:R-:W-:Y:S01]  /*6e10*/  UMOV UR11, 0xc0000010 ;  /* 0xc0000010000b7882 */ /* 0x000fe20000000000 */
[----:B0-----:R-:W-:Y:S01]  /*6e20*/  IADD3 R2, P2, R8, R19, RZ ;  /* 0x0000001308027210 */ /* 0x001fe20007f5e0ff */
[----:B------:R0:W-:Y:S01]  /*6e30*/  STL [R1+0x344], R14 ;  /* 0x0003440e01007387 */ /* 0x0001e20000100800 */
[----:B--2---:R-:W-:-:S03]  /*6e40*/  IMAD R6, R23, 0x8, R4 ;  /* 0x0000000817067824 */ /* 0x004fc600078e0204 */
[----:B------:R1:W-:Y:S01]  /*6e50*/  STL [R1+0x34c], R2 ;  /* 0x00034c0201007387 */ /* 0x0003e20000100800 */
[-C--:B0-----:R-:W-:Y:S02]  /*6e60*/  LEA.HI.X.SX32 R14, R7, R21.reuse, 0x1, P0 ;  /* 0x00000015070e7211 */ /* 0x081fe400000f0eff */
[-C--:B------:R-:W-:Y:S01]  /*6e70*/  LEA.HI.X.SX32 R7, R0, R21.reuse, 0x1, P1 ;  /* 0x0000001500077211 */ /* 0x080fe200008f0eff */
[----:B------:R-:W-:Y:S01]  /*6e80*/  IMAD R0, R23, 0x8, R6 ;  /* 0x0000000817007824 */ /* 0x000fe200078e0206 */
[----:B-1----:R-:W-:Y:S01]  /*6e90*/  LEA.HI.X.SX32 R2, R8, R21, 0x1, P2 ;  /* 0x0000001508027211 */ /* 0x002fe200010f0eff */
[----:B------:R0:W-:Y:S01]  /*6ea0*/  STL [R1+0x338], R14 ;  /* 0x0003380e01007387 */ /* 0x0001e20000100800 */
[----:B------:R-:W-:-:S03]  /*6eb0*/  IADD3 R8, P1, R9, R19, RZ ;  /* 0x0000001309087210 */ /* 0x000fc60007f3e0ff */
[----:B------:R1:W-:Y:S04]  /*6ec0*/  STL [R1+0x340], R7 ;  /* 0x0003400701007387 */ /* 0x0003e80000100800 */
[----:B------:R2:W-:Y:S01]  /*6ed0*/  STL [R1+0x348], R2 ;  /* 0x0003480201007387 */ /* 0x0005e20000100800 */
[----:B0-----:R-:W-:Y:S01]  /*6ee0*/  IMAD R14, R197, 0x11, RZ ;  /* 0x00000011c50e7824 */ /* 0x001fe200078e02ff */
[-C--:B-1----:R-:W-:Y:S02]  /*6ef0*/  IADD3 R7, P0, R3, R19.reuse, RZ ;  /* 0x0000001303077210 */ /* 0x082fe40007f1e0ff */
[----:B--2---:R-:W-:-:S03]  /*6f00*/  IADD3 R2, P2, R10, R19, RZ ;  /* 0x000000130a027210 */ /* 0x004fc60007f5e0ff */
[----:B------:R0:W-:Y:S01]  /*6f10*/  STL [R1+0x354], R7 ;  /* 0x0003540701007387 */ /* 0x0001e20000100800 */
[----:B------:R-:W-:-:S03]  /*6f20*/  LEA.HI.X.SX32 R3, R3, R21, 0x1, P0 ;  /* 0x0000001503037211 */ /* 0x000fc600000f0eff */
[----:B------:R1:W-:Y:S04]  /*6f30*/  STL [R1+0x35c], R8 ;  /* 0x00035c0801007387 */ /* 0x0003e80000100800 */
[----:B------:R2:W-:Y:S01]  /*6f40*/  STL [R1+0x364], R2 ;  /* 0x0003640201007387 */ /* 0x0005e20000100800 */
[----:B0-----:R-:W-:-:S03]  /*6f50*/  IMAD R7, R23, 0x8, R0 ;  /* 0x0000000817077824 */ /* 0x001fc600078e0200 */
[----:B------:R0:W-:Y:S01]  /*6f60*/  STL [R1+0x350], R3 ;  /* 0x0003500301007387 */ /* 0x0001e20000100800 */
[----:B-1----:R-:W-:Y:S02]  /*6f70*/  LEA.HI.X.SX32 R8, R9, R21, 0x1, P1 ;  /* 0x0000001509087211 */ /* 0x002fe400008f0eff */
[----:B------:R-:W-:Y:S02]  /*6f80*/  IADD3 R9, P1, R4, R19, RZ ;  /* 0x0000001304097210 */ /* 0x000fe40007f3e0ff */
[----:B--2---:R-:W-:Y:S01]  /*6f90*/  LEA.HI.X.SX32 R2, R10, R21, 0x1, P2 ;  /* 0x000000150a027211 */ /* 0x004fe200010f0eff */
[----:B------:R1:W-:Y:S01]  /*6fa0*/  STL [R1+0x358], R8 ;  /* 0x0003580801007387 */ /* 0x0003e20000100800 */
[----:B0-----:R-:W-:-:S03]  /*6fb0*/  IMAD R3, R23, 0x8, R7 ;  /* 0x0000000817037824 */ /* 0x001fc600078e0207 */
[----:B------:R0:W-:Y:S01]  /*6fc0*/  STL [R1+0x360], R2 ;  /* 0x0003600201007387 */ /* 0x0001e20000100800 */
[-C--:B-1----:R-:W-:Y:S02]  /*6fd0*/  IADD3 R8, P0, R11, R19.reuse, RZ ;  /* 0x000000130b087210 */ /* 0x082fe40007f1e0ff */
[----:B0-----:R-:W-:-:S03]  /*6fe0*/  IADD3 R2, P2, R6, R19, RZ ;  /* 0x0000001306027210 */ /* 0x001fc60007f5e0ff */
[----:B------:R0:W-:Y:S01]  /*6ff0*/  STL [R1+0x36c], R8 ;  /* 0x00036c0801007387 */ /* 0x0001e20000100800 */
[----:B------:R-:W-:Y:S01]  /*7000*/  LEA.HI.X.SX32 R10, R11, R21, 0x1, P0 ;  /* 0x000000150b0a7211 */ /* 0x000fe200000f0eff */
[----:B------:R-:W-:Y:S02]  /*7010*/  IMAD.SHL.U32 R11, R197, 0x10, RZ ;  /* 0x00000010c50b7824 */ /* 0x000fe400078e00ff */
[----:B------:R1:W-:Y:S04]  /*7020*/  STL [R1+0x374], R9 ;  /* 0x0003740901007387 */ /* 0x0003e80000100800 */
[----:B------:R2:W-:Y:S01]  /*7030*/  STL [R1+0x37c], R2 ;  /* 0x00037c0201007387 */ /* 0x0005e20000100800 */
[----:B0-----:R-:W-:-:S03]  /*7040*/  IMAD R8, R23, 0x8, R3 ;  /* 0x0000000817087824 */ /* 0x001fc600078e0203 */
[----:B------:R0:W-:Y:S01]  /*7050*/  STL [R1+0x368], R10 ;  /* 0x0003680a01007387 */ /* 0x0001e20000100800 */
[-C--:B-1----:R-:W-:Y:S01]  /*7060*/  LEA.HI.X.SX32 R9, R4, R21.reuse, 0x1, P1 ;  /* 0x0000001504097211 */ /* 0x082fe200008f0eff */
[----:B------:R-:W-:Y:S01]  /*7070*/  IMAD R4, R23, 0x8, R8 ;  /* 0x0000000817047824 */ /* 0x000fe200078e0208 */
[----:B--2---:R-:W-:-:S03]  /*7080*/  LEA.HI.X.SX32 R2, R6, R21, 0x1, P2 ;  /* 0x0000001506027211 */ /* 0x004fc600010f0eff */
[----:B------:R1:W-:Y:S01]  /*7090*/  STL [R1+0x370], R9 ;  /* 0x0003700901007387 */ /* 0x0003e20000100800 */
[C---:B------:R-:W-:Y:S01]  /*70a0*/  IADD3 R6, P0, R0.reuse, R19, RZ ;  /* 0x0000001300067210 */ /* 0x040fe20007f1e0ff */
[----:B0-----:R-:W-:Y:S02]  /*70b0*/  IMAD R10, R197, 0xf, RZ ;  /* 0x0000000fc50a7824 */ /* 0x001fe400078e02ff */
[----:B------:R0:W-:Y:S01]  /*70c0*/  STL [R1+0x378], R2 ;  /* 0x0003780201007387 */ /* 0x0001e20000100800 */
[----:B------:R-:W-:-:S03]  /*70d0*/  LEA.HI.X.SX32 R0, R0, R21, 0x1, P0 ;  /* 0x0000001500007211 */ /* 0x000fc600000f0eff */
[----:B------:R2:W-:Y:S01]  /*70e0*/  STL [R1+0x384], R6 ;  /* 0x0003840601007387 */ /* 0x0005e20000100800 */
[-C--:B-1----:R-:W-:Y:S02]  /*70f0*/  IADD3 R9, P1, R7, R19.reuse, RZ ;  /* 0x0000001307097210 */ /* 0x082fe40007f3e0ff */
[----:B0-----:R-:W-:-:S03]  /*7100*/  IADD3 R2, P2, R3, R19, RZ ;  /* 0x0000001303027210 */ /* 0x001fc60007f5e0ff */
[----:B------:R0:W-:Y:S01]  /*7110*/  STL [R1+0x38c], R9 ;  /* 0x00038c0901007387 */ /* 0x0001e20000100800 */
[----:B--2---:R-:W-:-:S03]  /*7120*/  IMAD R6, R23, 0x8, R4 ;  /* 0x0000000817067824 */ /* 0x004fc600078e0204 */
[----:B------:R1:W-:Y:S01]  /*7130*/  STL [R1+0x394], R2 ;  /* 0x0003940201007387 */ /* 0x0003e20000100800 */
[----:B------:R-:W-:-:S03]  /*7140*/  LEA.HI.X.SX32 R3, R3, R21, 0x1, P2 ;  /* 0x0000001503037211 */ /* 0x000fc600010f0eff */
[----:B------:R2:W-:Y:S01]  /*7150*/  STL [R1+0x380], R0 ;  /* 0x0003800001007387 */ /* 0x0005e20000100800 */
[----:B0-----:R-:W-:Y:S01]  /*7160*/  IMAD R9, R197, 0xe, RZ ;  /* 0x0000000ec5097824 */ /* 0x001fe200078e02ff */
[----:B-1----:R-:W-:Y:S02]  /*7170*/  LEA.HI.X.SX32 R2, R7, R21, 0x1, P1 ;  /* 0x0000001507027211 */ /* 0x002fe400008f0eff */
[----:B------:R-:W-:Y:S01]  /*7180*/  IADD3 R7, P1, R4, R19, RZ ;  /* 0x0000001304077210 */ /* 0x000fe20007f3e0ff */
[----:B--2---:R-:W-:Y:S02]  /*7190*/  IMAD R0, R23, 0x8, R6 ;  /* 0x0000000817007824 */ /* 0x004fe400078e0206 */
[----:B------:R0:W-:Y:S01]  /*71a0*/  STL [R1+0x388], R2 ;  /* 0x0003880201007387 */ /* 0x0001e20000100800 */
[----:B------:R-:W-:-:S03]  /*71b0*/  IMAD R23, R197, 0x1a, RZ ;  /* 0x0000001ac5177824 */ /* 0x000fc600078e02ff */
[----:B------:R1:W-:Y:S01]  /*71c0*/  STL [R1+0x390], R3 ;  /* 0x0003900301007387 */ /* 0x0003e20000100800 */
[-C--:B0-----:R-:W-:Y:S02]  /*71d0*/  IADD3 R2, P0, R8, R19.reuse, RZ ;  /* 0x0000001308027210 */ /* 0x081fe40007f1e0ff */
[----:B-1----:R-:W-:-:S03]  /*71e0*/  IADD3 R3, P2, R6, R19, RZ ;  /* 0x0000001306037210 */ /* 0x002fc60007f5e0ff */
[----:B------:R0:W-:Y:S04]  /*71f0*/  STL [R1+0x39c], R2 ;  /* 0x00039c0201007387 */ /* 0x0001e80000100800 */
[----:B------:R1:W-:Y:S04]  /*7200*/  STL [R1+0x3a4], R7 ;  /* 0x0003a40701007387 */ /* 0x0003e80000100800 */
[----:B------:R2:W-:Y:S01]  /*7210*/  STL [R1+0x3ac], R3 ;  /* 0x0003ac0301007387 */ /* 0x0005e20000100800 */
[----:B0-----:R-:W-:Y:S01]  /*7220*/  IADD3 R2, P3, R0, R19, RZ ;  /* 0x0000001300027210 */ /* 0x001fe20007f7e0ff */
[----:B------:R-:W-:Y:S01]  /*7230*/  IMAD R19, R197, 0x16, RZ ;  /* 0x00000016c5137824 */ /* 0x000fe200078e02ff */
[----:B-1----:R-:W-:-:S03]  /*7240*/  LEA.HI.X.SX32 R7, R8, R21, 0x1, P0 ;  /* 0x0000001508077211 */ /* 0x002fc600000f0eff */
[----:B------:R0:W-:Y:S01]  /*7250*/  STL [R1+0x3b4], R2 ;  /* 0x0003b40201007387 */ /* 0x0001e20000100800 */
[-C--:B------:R-:W-:Y:S01]  /*7260*/  LEA.HI.X.SX32 R0, R0, R21.reuse, 0x1, P3 ;  /* 0x0000001500007211 */ /* 0x080fe200018f0eff */
[----:B------:R-:W-:Y:S01]  /*7270*/  IMAD R8, R197, 0xd, RZ ;  /* 0x0000000dc5087824 */ /* 0x000fe200078e02ff */
[----:B--2---:R-:W-:Y:S01]  /*7280*/  LEA.HI.X.SX32 R3, R4, R21, 0x1, P1 ;  /* 0x0000001504037211 */ /* 0x004fe200008f0eff */
[----:B------:R1:W-:Y:S01]  /*7290*/  STL [R1+0x398], R7 ;  /* 0x0003980701007387 */ /* 0x0003e20000100800 */
[-C--:B------:R-:W-:Y:S01]  /*72a0*/  IADD3 R242, P1, R241, R228.reuse, RZ ;  /* 0x000000e4f1f27210 */ /* 0x080fe20007f3e0ff */
[----:B------:R-:W-:Y:S01]  /*72b0*/  IMAD R4, R197, 0xa, RZ ;  /* 0x0000000ac5047824 */ /* 0x000fe200078e02ff */
[-C--:B------:R-:W-:Y:S01]  /*72c0*/  IADD3 R246, P3, R245, R228.reuse, RZ ;  /* 0x000000e4f5f67210 */ /* 0x080fe20007f7e0ff */
[----:B------:R2:W-:Y:S01]  /*72d0*/  STL [R1+0x3a0], R3 ;  /* 0x0003a00301007387 */ /* 0x0005e20000100800 */
[----:B------:R-:W-:Y:S02]  /*72e0*/  LEA.HI.X.SX32 R241, R241, R227, 0x1, P1 ;  /* 0x000000e3f1f17211 */ /* 0x000fe400008f0eff */
[----:B0-----:R-:W-:Y:S01]  /*72f0*/  LEA.HI.X.SX32 R2, R6, R21, 0x1, P2 ;  /* 0x0000001506027211 */ /* 0x001fe200010f0eff */
[----:B------:R-:W-:Y:S01]  /*7300*/  IMAD R6, R197, 0xb, RZ ;  /* 0x0000000bc5067824 */ /* 0x000fe200078e02ff */
[-C--:B------:R-:W-:Y:S01]  /*7310*/  IADD3 R244, P2, R243, R228.reuse, RZ ;  /* 0x000000e4f3f47210 */ /* 0x080fe20007f5e0ff */
[----:B-1----:R-:W-:Y:S01]  /*7320*/  IMAD R7, R197, 0xc, RZ ;  /* 0x0000000cc5077824 */ /* 0x002fe200078e02ff */
[----:B------:R-:W-:Y:S01]  /*7330*/  LOP3.LUT P0, RZ, R237, 0x2, RZ, 0xc0, !PT ;  /* 0x00000002edff7812 */ /* 0x000fe2000780c0ff */
[----:B------:R-:W-:Y:S01]  /*7340*/  STL [R1+0x3a8], R2 ;  /* 0x0003a80201007387 */ /* 0x000fe20000100800 */
[-C--:B------:R-:W-:Y:S01]  /*7350*/  LEA.HI.X.SX32 R243, R243, R227.reuse, 0x1, P2 ;  /* 0x000000e3f3f37211 */ /* 0x080fe200010f0eff */
[----:B--2---:R-:W-:Y:S01]  /*7360*/  IMAD R3, R197, 0x9, RZ ;  /* 0x00000009c5037824 */ /* 0x004fe200078e02ff */
[-C--:B------:R-:W-:Y:S01]  /*7370*/  IADD3 R143, P2, R4, R228.reuse, RZ ;  /* 0x000000e4048f7210 */ /* 0x080fe20007f5e0ff */
[----:B------:R0:W-:Y:S01]  /*7380*/  STL [R1+0x3b0], R0 ;  /* 0x0003b00001007387 */ /* 0x0001e20000100800 */
[----:B------:R-:W-:Y:S01]  /*7390*/  LEA.HI.X.SX32 R245, R245, R227, 0x1, P3 ;  /* 0x000000e3f5f57211 */ /* 0x000fe200018f0eff */
[----:B------:R-:W-:Y:S01]  /*73a0*/  IMAD R21, R197, 0x18, RZ ;  /* 0x00000018c5157824 */ /* 0x000fe200078e02ff */
[----:B------:R-:W-:Y:S01]  /*73b0*/  IADD3 R142, P1, R3, R228, RZ ;  /* 0x000000e4038e7210 */ /* 0x000fe20007f3e0ff */
[----:B------:R-:W-:Y:S01]  /*73c0*/  STL [R1], RZ ;  /* 0x000000ff01007387 */ /* 0x000fe20000100800 */
[----:B------:R-:W-:-:S02]  /*73d0*/  SEL R193, R193, 0x1054, !P0 ;  /* 0x00001054c1c17807 */ /* 0x000fc40004000000 */
[----:B------:R-:W-:Y:S01]  /*73e0*/  SEL R192, R192, 0x3276, !P0 ;  /* 0x00003276c0c07807 */ /* 0x000fe20004000000 */
[----:B------:R-:W-:Y:S01]  /*73f0*/  STL [R1+0x4], RZ ;  /* 0x000004ff01007387 */ /* 0x000fe20000100800 */
[CC--:B------:R-:W-:Y:S01]  /*7400*/  IADD3 R240, P0, R239.reuse, R228.reuse, RZ ;  /* 0x000000e4eff07210 */ /* 0x0c0fe20007f1e0ff */
[----:B0-----:R-:W-:Y:S01]  /*7410*/  IMAD.MOV.U32 R0, RZ, RZ, RZ ;  /* 0x000000ffff007224 */ /* 0x001fe200078e00ff */
[----:B------:R-:W-:Y:S01]  /*7420*/  SHF.R.S32.HI R2, RZ, 0x7, R237 ;  /* 0x00000007ff027819 */ /* 0x000fe200000114ed */
[----:B------:R-:W-:Y:S01]  /*7430*/  STL [R1+0x8], RZ ;  /* 0x000008ff01007387 */ /* 0x000fe20000100800 */
[----:B------:R-:W-:Y:S02]  /*7440*/  LEA.HI.X.SX32 R239, R239, R227, 0x1, P0 ;  /* 0x000000e3efef7211 */ /* 0x000fe400000f0eff */
[----:B------:R-:W-:Y:S01]  /*7450*/  IADD3 R252, P0, R251, R228, RZ ;  /* 0x000000e4fbfc7210 */ /* 0x000fe20007f1e0ff */
[----:B------:R-:W-:Y:S01]  /*7460*/  STL [R1+0xc], RZ ;  /* 0x00000cff01007387 */ /* 0x000fe20000100800 */
[----:B------:R-:W-:-:S02]  /*7470*/  SGXT R2, R2, 0x1 ;  /* 0x000000010202781a */ /* 0x000fc40000000200 */
[----:B------:R-:W-:Y:S01]  /*7480*/  LEA.HI.X.SX32 R251, R251, R227, 0x1, P0 ;  /* 0x000000e3fbfb7211 */ /* 0x000fe200000f0eff */
[----:B------:R-:W-:Y:S01]  /*7490*/  STL [R1+0x10], RZ ;  /* 0x000010ff01007387 */ /* 0x000fe20000100800 */
[-C--:B------:R-:W-:Y:S02]  /*74a0*/  IADD3 R144, P0, R9, R228.reuse, RZ ;  /* 0x000000e409907210 */ /* 0x080fe40007f1e0ff */
[----:B------:R-:W-:Y:S01]  /*74b0*/  LOP3.LUT R2, R2, 0x90, RZ, 0xc0, !PT ;  /* 0x0000009002027812 */ /* 0x000fe200078ec0ff */
[----:B------:R-:W-:Y:S03]  /*74c0*/  STL [R1+0x14], RZ ;  /* 0x000014ff01007387 */ /* 0x000fe60000100800 */
[----:B------:R-:W-:Y:S01]  /*74d0*/  LOP3.LUT R2, R2, 0x7f, R237, 0x78, !PT ;  /* 0x0000007f02027812 */ /* 0x000fe200078e78ed */
        /* <DEDUP_REMOVED lines=122> */
[----:B------:R0:W-:Y:S04]  /*7c80*/  STL [R1+0x204], R142 ;  /* 0x0002048e01007387 */ /* 0x0001e80000100800 */
[----:B------:R1:W-:Y:S01]  /*7c90*/  STL [R1+0x20c], R143 ;  /* 0x00020c8f01007387 */ /* 0x0003e20000100800 */
[----:B0-----:R-:W-:-:S02]  /*7ca0*/  IADD3 R142, P3, R6, R228, RZ ;  /* 0x000000e4068e7210 */ /* 0x001fc40007f7e0ff */
[----:B-1----:R-:W-:-:S03]  /*7cb0*/  IADD3 R143, P4, R7, R228, RZ ;  /* 0x000000e4078f7210 */ /* 0x002fc60007f9e0ff */
[----:B------:R0:W-:Y:S04]  /*7cc0*/  STL [R1+0x214], R142 ;  /* 0x0002148e01007387 */ /* 0x0001e80000100800 */
[----:B------:R-:W-:Y:S01]  /*7cd0*/  STL [R1+0x21c], R143 ;  /* 0x00021c8f01007387 */ /* 0x000fe20000100800 */
[----:B0-----:R-:W-:-:S05]  /*7ce0*/  IADD3 R142, P5, R8, R228, RZ ;  /* 0x000000e4088e7210 */ /* 0x001fca0007fbe0ff */
[----:B------:R0:W-:Y:S04]  /*7cf0*/  STL [R1+0x224], R142 ;  /* 0x0002248e01007387 */ /* 0x0001e80000100800 */
[----:B------:R1:W-:Y:S01]  /*7d00*/  STL [R1+0x22c], R144 ;  /* 0x00022c9001007387 */ /* 0x0003e20000100800 */
[-C--:B0-----:R-:W-:Y:S02]  /*7d10*/  LEA.HI.X.SX32 R142, R3, R227.reuse, 0x1, P1 ;  /* 0x000000e3038e7211 */ /* 0x081fe400008f0eff */
[----:B------:R-:W-:Y:S02]  /*7d20*/  IADD3 R143, P1, R10, R228, RZ ;  /* 0x000000e40a8f7210 */ /* 0x000fe40007f3e0ff */
[-C--:B------:R-:W-:Y:S01]  /*7d30*/  LEA.HI.X.SX32 R3, R4, R227.reuse, 0x1, P2 ;  /* 0x000000e304037211 */ /* 0x080fe200010f0eff */
[----:B------:R0:W-:Y:S01]  /*7d40*/  STL [R1+0x200], R142 ;  /* 0x0002008e01007387 */ /* 0x0001e20000100800 */
[----:B------:R-:W-:-:S02]  /*7d50*/  LEA.HI.X.SX32 R4, R6, R227, 0x1, P3 ;  /* 0x000000e306047211 */ /* 0x000fc400018f0eff */
[----:B-1----:R-:W-:Y:S02]  /*7d60*/  CS2R R144, SRZ ;  /* 0x0000000000907805 */ /* 0x002fe4000001ff00 */
[----:B------:R-:W-:Y:S01]  /*7d70*/  LEA.HI.X.SX32 R6, R7, R227, 0x1, P4 ;  /* 0x000000e307067211 */ /* 0x000fe200020f0eff */
[----:B------:R-:W-:Y:S04]  /*7d80*/  STL [R1+0x234], R143 ;  /* 0x0002348f01007387 */ /* 0x000fe80000100800 */
[----:B------:R1:W-:Y:S01]  /*7d90*/  STL [R1+0x208], R3 ;  /* 0x0002080301007387 */ /* 0x0003e20000100800 */
[----:B0-----:R-:W-:-:S05]  /*7da0*/  IADD3 R142, P2, R11, R228, RZ ;  /* 0x000000e40b8e7210 */ /* 0x001fca0007f5e0ff */
[----:B------:R0:W-:Y:S01]  /*7db0*/  STL [R1+0x23c], R142 ;  /* 0x00023c8e01007387 */ /* 0x0001e20000100800 */
[----:B-1----:R-:W-:-:S03]  /*7dc0*/  IADD3 R3, P3, R14, R228, RZ ;  /* 0x000000e40e037210 */ /* 0x002fc60007f7e0ff */
[----:B------:R1:W-:Y:S04]  /*7dd0*/  STL [R1+0x210], R4 ;  /* 0x0002100401007387 */ /* 0x0003e80000100800 */
[----:B------:R2:W-:Y:S01]  /*7de0*/  STL [R1+0x244], R3 ;  /* 0x0002440301007387 */ /* 0x0005e20000100800 */
[----:B0-----:R-:W-:-:S03]  /*7df0*/  CS2R R142, SRZ ;  /* 0x00000000008e7805 */ /* 0x001fc6000001ff00 */
[----:B------:R0:W-:Y:S01]  /*7e00*/  STL [R1+0x218], R6 ;  /* 0x0002180601007387 */ /* 0x0001e20000100800 */
[----:B-1----:R-:W-:Y:S02]  /*7e10*/  IADD3 R4, P4, R15, R228, RZ ;  /* 0x000000e40f047210 */ /* 0x002fe40007f9e0ff */
[----:B--2---:R-:W-:-:S03]  /*7e20*/  LEA.HI.X.SX32 R3, R8, R227, 0x1, P5 ;  /* 0x000000e308037211 */ /* 0x004fc600028f0eff */
[----:B------:R1:W-:Y:S01]  /*7e30*/  STL [R1+0x24c], R4 ;  /* 0x00024c0401007387 */ /* 0x0003e20000100800 */
[----:B0-----:R-:W-:-:S03]  /*7e40*/  IADD3 R6, P5, R16, R228, RZ ;  /* 0x000000e410067210 */ /* 0x001fc60007fbe0ff */
[----:B------:R0:W-:Y:S04]  /*7e50*/  STL [R1+0x220], R3 ;  /* 0x0002200301007387 */ /* 0x0001e80000100800 */
[----:B------:R2:W-:Y:S01]  /*7e60*/  STL [R1+0x254], R6 ;  /* 0x0002540601007387 */ /* 0x0005e20000100800 */
[----:B-1----:R-:W-:Y:S02]  /*7e70*/  LEA.HI.X.SX32 R4, R9, R227, 0x1, P0 ;  /* 0x000000e309047211 */ /* 0x002fe400000f0eff */
[----:B0-----:R-:W-:-:S03]  /*7e80*/  IADD3 R3, P0, R17, R228, RZ ;  /* 0x000000e411037210 */ /* 0x001fc60007f1e0ff */
[----:B------:R0:W-:Y:S01]  /*7e90*/  STL [R1+0x228], R4 ;  /* 0x0002280401007387 */ /* 0x0001e20000100800 */
[----:B--2---:R-:W-:-:S03]  /*7ea0*/  LEA.HI.X.SX32 R6, R10, R227, 0x1, P1 ;  /* 0x000000e30a067211 */ /* 0x004fc600008f0eff */
[----:B------:R1:W-:Y:S04]  /*7eb0*/  STL [R1+0x25c], R3 ;  /* 0x00025c0301007387 */ /* 0x0003e80000100800 */
[----:B------:R2:W-:Y:S01]  /*7ec0*/  STL [R1+0x230], R6 ;  /* 0x0002300601007387 */ /* 0x0005e20000100800 */
[----:B0-----:R-:W-:Y:S02]  /*7ed0*/  IADD3 R4, P1, R18, R228, RZ ;  /* 0x000000e412047210 */ /* 0x001fe40007f3e0ff */
[----:B-1----:R-:W-:-:S03]  /*7ee0*/  LEA.HI.X.SX32 R3, R11, R227, 0x1, P2 ;  /* 0x000000e30b037211 */ /* 0x002fc600010f0eff */
[----:B------:R0:W-:Y:S01]  /*7ef0*/  STL [R1+0x264], R4 ;  /* 0x0002640401007387 */ /* 0x0001e20000100800 */
[----:B--2---:R-:W-:-:S03]  /*7f00*/  IADD3 R6, P2, R19, R228, RZ ;  /* 0x000000e413067210 */ /* 0x004fc60007f5e0ff */
[----:B------:R1:W-:Y:S04]  /*7f10*/  STL [R1+0x238], R3 ;  /* 0x0002380301007387 */ /* 0x0003e80000100800 */
[----:B------:R2:W-:Y:S01]  /*7f20*/  STL [R1+0x26c], R6 ;  /* 0x00026c0601007387 */ /* 0x0005e20000100800 */
[----:B0-----:R-:W-:Y:S02]  /*7f30*/  LEA.HI.X.SX32 R4, R14, R227, 0x1, P3 ;  /* 0x000000e30e047211 */ /* 0x001fe400018f0eff */
[----:B-1----:R-:W-:-:S03]  /*7f40*/  IADD3 R3, P3, R20, R228, RZ ;  /* 0x000000e414037210 */ /* 0x002fc60007f7e0ff */
        /* <DEDUP_REMOVED lines=26> */
[----:B------:R1:W-:Y:S01]  /*80f0*/  STL [R1+0x2a4], R3 ;  /* 0x0002a40301007387 */ /* 0x0003e20000100800 */
[----:B0-----:R-:W-:Y:S02]  /*8100*/  LEA.HI.X.SX32 R4, R21, R227, 0x1, P4 ;  /* 0x000000e315047211 */ /* 0x001fe400020f0eff */
[----:B-1----:R-:W-:-:S03]  /*8110*/  IADD3 R3, P4, R140, R228, RZ ;  /* 0x000000e48c037210 */ /* 0x002fc60007f9e0ff */
[----:B------:R0:W-:Y:S04]  /*8120*/  STL [R1+0x278], R4 ;  /* 0x0002780401007387 */ /* 0x0001e80000100800 */
[----:B------:R1:W-:Y:S04]  /*8130*/  STL [R1+0x2ac], R3 ;  /* 0x0002ac0301007387 */ /* 0x0003e80000100800 */
[----:B------:R2:W-:Y:S01]  /*8140*/  STL [R1+0x280], R6 ;  /* 0x0002800601007387 */ /* 0x0005e20000100800 */
[----:B0-----:R-:W-:Y:S02]  /*8150*/  IADD3 R4, P5, R141, R228, RZ ;  /* 0x000000e48d047210 */ /* 0x001fe40007fbe0ff */
[----:B-1----:R-:W-:-:S03]  /*8160*/  LEA.HI.X.SX32 R3, R23, R227, 0x1, P0 ;  /* 0x000000e317037211 */ /* 0x002fc600000f0eff */
[----:B------:R0:W-:Y:S01]  /*8170*/  STL [R1+0x2b4], R4 ;  /* 0x0002b40401007387 */ /* 0x0001e20000100800 */
[----:B------:R-:W-:Y:S02]  /*8180*/  IADD3 R238, P0, R228, R197, RZ ;  /* 0x000000c5e4ee7210 */ /* 0x000fe40007f1e0ff */
[C---:B--2---:R-:W-:Y:S01]  /*8190*/  LOP3.LUT R6, R12.reuse, 0x10, RZ, 0x3c, !PT ;  /* 0x000000100c067812 */ /* 0x044fe200078e3cff */
[----:B------:R1:W-:Y:S01]  /*81a0*/  STL [R1+0x288], R3 ;  /* 0x0002880301007387 */ /* 0x0003e20000100800 */
[----:B------:R-:W-:Y:S02]  /*81b0*/  LOP3.LUT R6, R12, 0x40, RZ, 0x3c, !PT ;  /* 0x000000400c067812 */ /* 0x000fe400078e3cff */
[----:B------:R-:W-:Y:S02]  /*81c0*/  LOP3.LUT R6, R5, 0x80, RZ, 0xfc, !PT ;  /* 0x0000008005067812 */ /* 0x000fe400078efcff */
[-C--:B------:R-:W-:Y:S02]  /*81d0*/  LEA.HI.X.SX32 R237, R197, R227.reuse, 0x1, P0 ;  /* 0x000000e3c5ed7211 */ /* 0x080fe400000f0eff */
[----:B0-----:R-:W-:-:S02]  /*81e0*/  LEA.HI.X.SX32 R4, R138, R227, 0x1, P2 ;  /* 0x000000e38a047211 */ /* 0x001fc400010f0eff */
[----:B-1----:R-:W-:Y:S02]  /*81f0*/  LEA.HI.X.SX32 R3, R137, R227, 0x1, P1 ;  /* 0x000000e389037211 */ /* 0x002fe400008f0eff */
[----:B------:R-:W-:-:S03]  /*8200*/  CS2R R136, SRZ ;  /* 0x0000000000887805 */ /* 0x000fc6000001ff00 */
[----:B------:R0:W-:Y:S04]  /*8210*/  STL [R1+0x290], R3 ;  /* 0x0002900301007387 */ /* 0x0001e80000100800 */
[----:B------:R1:W-:Y:S01]  /*8220*/  STL [R1+0x298], R4 ;  /* 0x0002980401007387 */ /* 0x0003e20000100800 */
[-C--:B0-----:R-:W-:Y:S02]  /*8230*/  LEA.HI.X.SX32 R3, R139, R227.reuse, 0x1, P3 ;  /* 0x000000e38b037211 */ /* 0x081fe400018f0eff */
[----:B------:R-:W-:Y:S02]  /*8240*/  CS2R R138, SRZ ;  /* 0x00000000008a7805 */ /* 0x000fe4000001ff00 */
[-C--:B-1----:R-:W-:Y:S01]  /*8250*/  LEA.HI.X.SX32 R4, R140, R227.reuse, 0x1, P4 ;  /* 0x000000e38c047211 */ /* 0x082fe200020f0eff */
[----:B------:R0:W-:Y:S04]  /*8260*/  STL [R1+0x2a0], R3 ;  /* 0x0002a00301007387 */ /* 0x0001e80000100800 */
[----:B------:R1:W-:Y:S01]  /*8270*/  STL [R1+0x2a8], R4 ;  /* 0x0002a80401007387 */ /* 0x0003e20000100800 */
[----:B0-----:R-:W-:-:S02]  /*8280*/  LEA.HI.X.SX32 R3, R141, R227, 0x1, P5 ;  /* 0x000000e38d037211 */ /* 0x001fc400028f0eff */
[----:B------:R-:W-:Y:S02]  /*8290*/  CS2R R140, SRZ ;  /* 0x00000000008c7805 */ /* 0x000fe4000001ff00 */
[C---:B-1----:R-:W-:Y:S01]  /*82a0*/  LOP3.LUT R4, R12.reuse, 0x20, RZ, 0x3c, !PT ;  /* 0x000000200c047812 */ /* 0x042fe200078e3cff */
[----:B------:R0:W-:Y:S01]  /*82b0*/  STL [R1+0x2b0], R3 ;  /* 0x0002b00301007387 */ /* 0x0001e20000100800 */
[C---:B------:R-:W-:Y:S02]  /*82c0*/  LOP3.LUT R4, R12.reuse, 0x50, RZ, 0x3c, !PT ;  /* 0x000000500c047812 */ /* 0x040fe400078e3cff */
[C---:B------:R-:W-:Y:S02]  /*82d0*/  LOP3.LUT R4, R12.reuse, 0x70, RZ, 0x3c, !PT ;  /* 0x000000700c047812 */ /* 0x040fe400078e3cff */
[----:B------:R-:W-:Y:S02]  /*82e0*/  LOP3.LUT R4, R5, 0x8, RZ, 0xfc, !PT ;  /* 0x0000000805047812 */ /* 0x000fe400078efcff */
[----:B0-----:R-:W-:-:S02]  /*82f0*/  LOP3.LUT R3, R12, 0x30, RZ, 0x3c, !PT ;  /* 0x000000300c037812 */ /* 0x001fc400078e3cff */
[----:B------:R-:W-:Y:S02]  /*8300*/  LOP3.LUT R3, R12, 0x60, RZ, 0x3c, !PT ;  /* 0x000000600c037812 */ /* 0x000fe400078e3cff */
[----:B------:R-:W-:Y:S02]  /*8310*/  LOP3.LUT R3, R5, 0x88, RZ, 0xfc, !PT ;  /* 0x0000008805037812 */ /* 0x000fe400078efcff */
[----:B------:R-:W-:-:S07]  /*8320*/  LOP3.LUT R3, R13, 0x1, RZ, 0x3c, !PT ;  /* 0x000000010d037812 */ /* 0x000fce00078e3cff */
.L_x_1:
[----:B------:R-:W2:Y:S04]  /*8330*/  LDL R14, [R1+0x204] ;  /* 0x00020400010e7983 */ /* 0x000ea80000100800 */
[----:B------:R-:W3:Y:S04]  /*8340*/  LDL R19, [R1+0x20c] ;  /* 0x00020c0001137983 */ /* 0x000ee80000100800 */
[----:B------:R-:W4:Y:S04]  /*8350*/  LDL R157, [R1+0x200] ;  /* 0x00020000019d7983 */ /* 0x000f280000100800 */
[----:B------:R-:W5:Y:S04]  /*8360*/  LDL R156, [R1+0x214] ;  /* 0x00021400019c7983 */ /* 0x000f680000100800 */
        /* <DEDUP_REMOVED lines=10> */
[----:B------:R-:W5:Y:S01]  /*8410*/  LDL R15, [R1+0x230] ;  /* 0x00023000010f7983 */ /* 0x000f620000100800 */
[----:B------:R-:W-:-:S02]  /*8420*/  SHF.R.S32.HI R3, RZ, 0x1f, R0 ;  /* 0x0000001fff037819 */ /* 0x000fc40000011400 */
[C---:B------:R-:W-:Y:S01]  /*8430*/  IADD3 R6, P0, R0.reuse, R228, RZ ;  /* 0x000000e400067210 */ /* 0x040fe20007f1e0ff */
[----:B------:R-:W-:Y:S01]  /*8440*/  STL.64 [R1+0x5b8], R150 ;  /* 0x0005b89601007387 */ /* 0x000fe20000100a00 */
[----:B------:R-:W-:-:S03]  /*8450*/  IADD3 R8, P1, R0, R238, RZ ;  /* 0x000000ee00087210 */ /* 0x000fc60007f3e0ff */
[----:B------:R-:W-:Y:S01]  /*8460*/  STL.64 [R1+0x5b0], R148 ;  /* 0x0005b09401007387 */ /* 0x000fe20000100a00 */
[C---:B------:R-:W-:Y:S01]  /*8470*/  IMAD.X R7, R3.reuse, 0x1, R227, P0 ;  /* 0x0000000103077824 */ /* 0x040fe200000e06e3 */
[----:B------:R-:W-:Y:S01]  /*8480*/  IADD3 R10, P0, R0, R240, RZ ;  /* 0x000000f0000a7210 */ /* 0x000fe20007f1e0ff */
[C---:B------:R-:W-:Y:S01]  /*8490*/  IMAD.X R9, R3.reuse, 0x1, R237, P1 ;  /* 0x0000000103097824 */ /* 0x040fe200008e06ed */
[----:B------:R-:W-:Y:S04]  /*84a0*/  STL.64 [R1+0x5a8], R146 ;  /* 0x0005a89201007387 */ /* 0x000fe80000100a00 */
        /* <DEDUP_REMOVED lines=32> */
[----:B------:R-:W-:Y:S01]  /*86b0*/  STL.64 [R1+0x4a0], R80 ;  /* 0x0004a05001007387 */ /* 0x000fe20000100a00 */
[----:B------:R-:W-:-:S03]  /*86c0*/  IMAD.X R11, R3, 0x1, R239, P0 ;  /* 0x00000001030b7824 */ /* 0x000fc600000e06ef */
[----:B------:R-:W-:Y:S04]  /*86d0*/  STL.64 [R1+0x498], R78 ;  /* 0x0004984e01007387 */ /* 0x000fe80000100a00 */
[----:B------:R-:W-:Y:S04]  /*86e0*/  STL.64 [R1+0x490], R76 ;  /* 0x0004904c01007387 */ /* 0x000fe80000100a00 */
[----:B------:R-:W-:Y:S04]  /*86f0*/  STL.64 [R1+0x488], R74 ;  /* 0x0004884a01007387 */ /* 0x000fe80000100a00 */
[----:B------:R0:W5:Y:S04]  /*8700*/  LDG.E.U8 R171, desc[UR50][R6.64] ;  /* 0x0000003206ab7981 */ /* 0x000168000c1e1100 */
[----:B------:R-:W-:Y:S04]  /*8710*/  STL.64 [R1+0x480], R72 ;  /* 0x0004804801007387 */ /* 0x000fe80000100a00 */
[----:B------:R-:W-:Y:S01]  /*8720*/  STL.64 [R1+0x478], R70 ;  /* 0x0004784601007387 */ /* 0x000fe20000100a00 */
[----:B0-----:R-:W-:-:S03]  /*8730*/  IADD3 R6, P1, R0, R242, RZ ;  /* 0x000000f200067210 */ /* 0x001fc60007f3e0ff */
[----:B------:R-:W-:Y:S04]  /*8740*/  STL.64 [R1+0x470], R68 ;  /* 0x0004704401007387 */ /* 0x000fe80000100a00 */
[----:B------:R0:W5:Y:S01]  /*8750*/  LDG.E.U8 R170, desc[UR50][R8.64] ;  /* 0x0000003208aa7981 */ /* 0x000162000c1e1100 */
[----:B------:R-:W-:-:S03]  /*8760*/  IMAD.X R7, R3, 0x1, R241, P1 ;  /* 0x0000000103077824 */ /* 0x000fc600008e06f1 */
        /* <DEDUP_REMOVED lines=10> */
[----:B------:R-:W-:Y:S01]  /*8810*/  STL.64 [R1+0x438], R54 ;  /* 0x0004383601007387 */ /* 0x000fe20000100a00 */
[----:B------:R-:W-:-:S03]  /*8820*/  IMAD.X R11, R3, 0x1, R245, P1 ;  /* 0x00000001030b7824 */ /* 0x000fc600008e06f5 */
        /* <DEDUP_REMOVED lines=24> */
[----:B--2---:R-:W-:-:S03]  /*89b0*/  IADD3 R6, P1, R0, R14, RZ ;  /* 0x0000000e00067210 */ /* 0x004fc60007f3e0ff */
[----:B------:R0:W-:Y:S04]  /*89c0*/  STL.64 [R1+0x3b8], R24 ;  /* 0x0003b81801007387 */ /* 0x0001e80000100a00 */
[----:B------:R3:W2:Y:S01]  /*89d0*/  LDG.E.U8 R164, desc[UR50][R8.64] ;  /* 0x0000003208a47981 */ /* 0x0006a2000c1e1100 */
[----:B----4-:R-:W-:-:S03]  /*89e0*/  IMAD.X R7, R3, 0x1, R157, P1 ;  /* 0x0000000103077824 */ /* 0x010fc600008e069d */
[----:B------:R-:W4:Y:S04]  /*89f0*/  LDL R21, [R1+0x238] ;  /* 0x0002380001157983 */ /* 0x000f280000100800 */
[----:B------:R1:W2:Y:S01]  /*8a00*/  LDG.E.U8 R163, desc[UR50][R10.64] ;  /* 0x000000320aa37981 */ /* 0x0002a2000c1e1100 */
[----:B---3--:R-:W-:-:S03]  /*8a10*/  IADD3 R8, P0, R0, R19, RZ ;  /* 0x0000001300087210 */ /* 0x008fc60007f1e0ff */
[----:B------:R-:W3:Y:S02]  /*8a20*/  LDL R14, [R1+0x244] ;  /* 0x00024400010e7983 */ /* 0x000ee40000100800 */
[----:B-----5:R-:W-:Y:S02]  /*8a30*/  IMAD.X R9, R3, 0x1, R18, P0 ;  /* 0x0000000103097824 */ /* 0x020fe400000e0612 */
[----:B------:R-:W5:Y:S01]  /*8a40*/  LDL R20, [R1+0x24c] ;  /* 0x00024c0001147983 */ /* 0x000f620000100800 */
[----:B-1----:R-:W-:-:S03]  /*8a50*/  IADD3 R10, P1, R0, R156, RZ ;  /* 0x0000009c000a7210 */ /* 0x002fc60007f3e0ff */
[----:B------:R1:W2:Y:S02]  /*8a60*/  LDG.E.U8 R162, desc[UR50][R6.64] ;  /* 0x0000003206a27981 */ /* 0x0002a4000c1e1100 */
[----:B------:R-:W-:Y:S02]  /*8a70*/  IMAD.X R11, R3, 0x1, R17, P1 ;  /* 0x00000001030b7824 */ /* 0x000fe400008e0611 */
[----:B------:R-:W2:Y:S04]  /*8a80*/  LDL R19, [R1+0x240] ;  /* 0x0002400001137983 */ /* 0x000ea80000100800 */
[----:B------:R0:W2:Y:S01]  /*8a90*/  LDG.E.U8 R161, desc[UR50][R8.64] ;  /* 0x0000003208a17981 */ /* 0x0000a2000c1e1100 */
[----:B-1----:R-:W-:-:S03]  /*8aa0*/  IADD3 R6, P0, R0, R155, RZ ;  /* 0x0000009b00067210 */ /* 0x002fc60007f1e0ff */
[----:B------:R-:W2:Y:S02]  /*8ab0*/  LDL R18, [R1+0x254] ;  /* 0x0002540001127983 */ /* 0x000ea40000100800 */
[----:B------:R-:W-:Y:S02]  /*8ac0*/  IMAD.X R7, R3, 0x1, R153, P0 ;  /* 0x0000000103077824 */ /* 0x000fe400000e0699 */
[----:B------:R-:W2:Y:S01]  /*8ad0*/  LDL R17, [R1+0x248] ;  /* 0x0002480001117983 */ /* 0x000ea20000100800 */
[----:B0-----:R-:W-:-:S03]  /*8ae0*/  IADD3 R8, P1, R0, R154, RZ ;  /* 0x0000009a00087210 */ /* 0x001fc60007f3e0ff */
[----:B------:R0:W2:Y:S02]  /*8af0*/  LDG.E.U8 R160, desc[UR50][R10.64] ;  /* 0x000000320aa07981 */ /* 0x0000a4000c1e1100 */
[----:B------:R-:W-:Y:S02]  /*8b00*/  IMAD.X R9, R3, 0x1, R4, P1 ;  /* 0x0000000103097824 */ /* 0x000fe400008e0604 */
[----:B------:R-:W2:Y:S04]  /*8b10*/  LDL R25, [R1+0x264] ;  /* 0x0002640001197983 */ /* 0x000ea80000100800 */
[----:B------:R-:W2:Y:S01]  /*8b20*/  LDL R4, [R1+0x250] ;  /* 0x0002500001047983 */ /* 0x000ea20000100800 */
[----:B0-----:R-:W-:-:S03]  /*8b30*/  IADD3 R10, P0, R0, R16, RZ ;  /* 0x00000010000a7210 */ /* 0x001fc60007f1e0ff */
[----:B------:R-:W2:Y:S04]  /*8b40*/  LDL R16, [R1+0x25c] ;  /* 0x00025c0001107983 */ /* 0x000ea80000100800 */
[----:B------:R-:W2:Y:S01]  /*8b50*/  LDL R24, [R1+0x258] ;  /* 0x0002580001187983 */ /* 0x000ea20000100800 */
[----:B------:R-:W-:-:S03]  /*8b60*/  IMAD.X R11, R3, 0x1, R23, P0 ;  /* 0x00000001030b7824 */ /* 0x000fc600000e0617 */
[----:B------:R0:W2:Y:S04]  /*8b70*/  LDG.E.U8 R159, desc[UR50][R6.64] ;  /* 0x00000032069f7981 */ /* 0x0000a8000c1e1100 */
[----:B------:R-:W2:Y:S04]  /*8b80*/  LDL R35, [R1+0x27c] ;  /* 0x00027c0001237983 */ /* 0x000ea80000100800 */
[----:B------:R1:W2:Y:S01]  /*8b90*/  LDG.E.U8 R158, desc[UR50][R8.64] ;  /* 0x00000032089e7981 */ /* 0x0002a2000c1e1100 */
[----:B0-----:R-:W-:-:S03]  /*8ba0*/  IADD3 R6, P1, R0, R152, RZ ;  /* 0x0000009800067210 */ /* 0x001fc60007f3e0ff */
[----:B------:R-:W2:Y:S04]  /*8bb0*/  LDL R23, [R1+0x260] ;  /* 0x0002600001177983 */ /* 0x000ea80000100800 */
[----:B------:R-:W2:Y:S01]  /*8bc0*/  LDL R34, [R1+0x284] ;  /* 0x0002840001227983 */ /* 0x000ea20000100800 */
[----:B-1----:R-:W-:Y:S01]  /*8bd0*/  IADD3 R8, P0, R0, R22, RZ ;  /* 0x0000001600087210 */ /* 0x002fe20007f1e0ff */
[C---:B------:R-:W-:Y:S02]  /*8be0*/  IMAD.X R7, R3.reuse, 0x1, R15, P1 ;  /* 0x0000000103077824 */ /* 0x040fe400008e060f */
[----:B------:R-:W2:Y:S04]  /*8bf0*/  LDL R22, [R1+0x278] ;  /* 0x0002780001167983 */ /* 0x000ea80000100800 */
[----:B------:R-:W2:Y:S04]  /*8c00*/  LDL R33, [R1+0x28c] ;  /* 0x00028c0001217983 */ /* 0x000ea80000100800 */
[----:B------:R5:W2:Y:S04]  /*8c10*/  LDG.E.U8 R156, desc[UR50][R6.64] ;  /* 0x00000032069c7981 */ /* 0x000aa8000c1e1100 */
[----:B------:R-:W2:Y:S04]  /*8c20*/  LDL R32, [R1+0x294] ;  /* 0x0002940001207983 */ /* 0x000ea80000100800 */
[----:B------:R-:W2:Y:S04]  /*8c30*/  LDL R31, [R1+0x29c] ;  /* 0x00029c00011f7983 */ /* 0x000ea80000100800 */
[----:B------:R0:W2:Y:S04]  /*8c40*/  LDG.E.U8 R157, desc[UR50][R10.64] ;  /* 0x000000320a9d7981 */ /* 0x0000a8000c1e1100 */
[----:B------:R-:W2:Y:S04]  /*8c50*/  LDL R29, [R1+0x2ac] ;  /* 0x0002ac00011d7983 */ /* 0x000ea80000100800 */
[----:B------:R-:W2:Y:S04]  /*8c60*/  LDL R30, [R1+0x274] ;  /* 0x00027400011e7983 */ /* 0x000ea80000100800 */
[----:B------:R-:W2:Y:S04]  /*8c70*/  LDL R28, [R1+0x268] ;  /* 0x00026800011c7983 */ /* 0x000ea80000100800 */
[----:B------:R-:W2:Y:S04]  /*8c80*/  LDL R27, [R1+0x2b4] ;  /* 0x0002b400011b7983 */ /* 0x000ea80000100800 */
[----:B------:R-:W2:Y:S01]  /*8c90*/  LDL R26, [R1+0x2a8] ;  /* 0x0002a800011a7983 */ /* 0x000ea20000100800 */
[----:B----4-:R-:W-:-:S03]  /*8ca0*/  IMAD.X R9, R3, 0x1, R21, P0 ;  /* 0x0000000103097824 */ /* 0x010fc600000e0615 */
[----:B------:R-:W4:Y:S04]  /*8cb0*/  LDL R21, [R1+0x280] ;  /* 0x0002800001157983 */ /* 0x000f280000100800 */
[----:B------:R-:W4:Y:S01]  /*8cc0*/  LDG.E.U8 R155, desc[UR50][R8.64] ;  /* 0x00000032089b7981 */ /* 0x000f22000c1e1100 */
[C---:B---3--:R-:W-:Y:S02]  /*8cd0*/  IADD3 R14, P1, R0.reuse, R14, RZ ;  /* 0x0000000e000e7210 */ /* 0x048fe40007f3e0ff */
[----:B-----5:R-:W-:Y:S02]  /*8ce0*/  IADD3 R6, P0, R0, R20, RZ ;  /* 0x0000001400067210 */ /* 0x020fe40007f1e0ff */
[----:B------:R-:W3:Y:S01]  /*8cf0*/  LDL R20, [R1+0x288] ;  /* 0x0002880001147983 */ /* 0x000ee20000100800 */
[----:B--2---:R-:W-:-:S03]  /*8d00*/  IMAD.X R15, R3, 0x1, R19, P1 ;  /* 0x00000001030f7824 */ /* 0x004fc600008e0613 */
[----:B------:R-:W2:Y:S04]  /*8d10*/  LDL R19, [R1+0x290] ;  /* 0x0002900001137983 */ /* 0x000ea80000100800 */
[----:B------:R1:W5:Y:S01]  /*8d20*/  LDG.E.U8 R154, desc[UR50][R14.64] ;  /* 0x000000320e9a7981 */ /* 0x000362000c1e1100 */
[----:B0-----:R-:W-:-:S03]  /*8d30*/  IADD3 R10, P1, R0, R18, RZ ;  /* 0x00000012000a7210 */ /* 0x001fc60007f3e0ff */
[----:B------:R-:W5:Y:S01]  /*8d40*/  LDL R18, [R1+0x2a4] ;  /* 0x0002a40001127983 */ /* 0x000f620000100800 */
[----:B------:R-:W-:-:S03]  /*8d50*/  IMAD.X R7, R3, 0x1, R17, P0 ;  /* 0x0000000103077824 */ /* 0x000fc600000e0611 */
[----:B------:R-:W5:Y:S04]  /*8d60*/  LDL R17, [R1+0x298] ;  /* 0x0002980001117983 */ /* 0x000f680000100800 */
[----:B------:R0:W5:Y:S01]  /*8d70*/  LDG.E.U8 R153, desc[UR50][R6.64] ;  /* 0x0000003206997981 */ /* 0x000162000c1e1100 */
[----:B------:R-:W-:-:S03]  /*8d80*/  IMAD.X R11, R3, 0x1, R4, P1 ;  /* 0x00000001030b7824 */ /* 0x000fc600008e0604 */
[----:B------:R-:W5:Y:S01]  /*8d90*/  LDL R4, [R1+0x2a0] ;  /* 0x0002a00001047983 */ /* 0x000f620000100800 */
[----:B-1----:R-:W-:-:S03]  /*8da0*/  IADD3 R14, P0, R0, R16, RZ ;  /* 0x00000010000e7210 */ /* 0x002fc60007f1e0ff */
[----:B------:R-:W5:Y:S01]  /*8db0*/  LDL R16, [R1+0x26c] ;  /* 0x00026c0001107983 */ /* 0x000f620000100800 */
[C---:B------:R-:W-:Y:S01]  /*8dc0*/  IADD3 R8, P1, R0.reuse, R25, RZ ;  /* 0x0000001900087210 */ /* 0x040fe20007f3e0ff */
[----:B------:R-:W-:Y:S02]  /*8dd0*/  IMAD.X R15, R3, 0x1, R24, P0 ;  /* 0x00000001030f7824 */ /* 0x000fe400000e0618 */
[----:B------:R-:W5:Y:S04]  /*8de0*/  LDL R25, [R1+0x270] ;  /* 0x0002700001197983 */ /* 0x000f680000100800 */
[----:B------:R-:W5:Y:S01]  /*8df0*/  LDL R24, [R1+0x2b0] ;  /* 0x0002b00001187983 */ /* 0x000f620000100800 */
[----:B0-----:R-:W-:-:S03]  /*8e00*/  IADD3 R6, P0, R0, R35, RZ ;  /* 0x0000002300067210 */ /* 0x001fc60007f1e0ff */
[----:B------:R-:W5:Y:S01]  /*8e10*/  LDG.E.U8 R152, desc[UR50][R10.64] ;  /* 0x000000320a987981 */ /* 0x000f62000c1e1100 */
[----:B------:R-:W-:-:S03]  /*8e20*/  IMAD.X R9, R3, 0x1, R23, P1 ;  /* 0x0000000103097824 */ /* 0x000fc600008e0617 */
[----:B------:R0:W5:Y:S01]  /*8e30*/  LDG.E.U8 R23, desc[UR50][R14.64] ;  /* 0x000000320e177981 */ /* 0x000162000c1e1100 */
[----:B------:R-:W-:-:S03]  /*8e40*/  IMAD.X R7, R3, 0x1, R22, P0 ;  /* 0x0000000103077824 */ /* 0x000fc600000e0616 */
[----:B------:R1:W5:Y:S01]  /*8e50*/  LDG.E.U8 R22, desc[UR50][R8.64] ;  /* 0x0000003208167981 */ /* 0x000362000c1e1100 */
[C---:B0-----:R-:W-:Y:S02]  /*8e60*/  IADD3 R14, P1, R0.reuse, R34, RZ ;  /* 0x00000022000e7210 */ /* 0x041fe40007f3e0ff */
[----:B------:R-:W-:-:S03]  /*8e70*/  IADD3 R10, P0, R0, R33, RZ ;  /* 0x00000021000a7210 */ /* 0x000fc60007f1e0ff */
[C---:B----4-:R-:W-:Y:S02]  /*8e80*/  IMAD.X R15, R3.reuse, 0x1, R21, P1 ;  /* 0x00000001030f7824 */ /* 0x050fe400008e0615 */
[----:B------:R0:W4:Y:S01]  /*8e90*/  LDG.E.U8 R21, desc[UR50][R6.64] ;  /* 0x0000003206157981 */ /* 0x000122000c1e1100 */
[C---:B-1----:R-:W-:Y:S01]  /*8ea0*/  IADD3 R8, P1, R0.reuse, R32, RZ ;  /* 0x0000002000087210 */ /* 0x042fe20007f3e0ff */
[C---:B---3--:R-:W-:Y:S02]  /*8eb0*/  IMAD.X R11, R3.reuse, 0x1, R20, P0 ;  /* 0x00000001030b7824 */ /* 0x048fe400000e0614 */
[----:B------:R5:W3:Y:S01]  /*8ec0*/  LDG.E.U8 R20, desc[UR50][R14.64] ;  /* 0x000000320e147981 */ /* 0x000ae2000c1e1100 */
[C---:B0-----:R-:W-:Y:S01]  /*8ed0*/  IADD3 R6, P0, R0.reuse, R31, RZ ;  /* 0x0000001f00067210 */ /* 0x041fe20007f1e0ff */
[----:B--2---:R-:W-:Y:S02]  /*8ee0*/  IMAD.X R9, R3, 0x1, R19, P1 ;  /* 0x0000000103097824 */ /* 0x004fe400008e0613 */
[----:B------:R-:W2:Y:S01]  /*8ef0*/  LDG.E.U8 R19, desc[UR50][R10.64] ;  /* 0x000000320a137981 */ /* 0x000ea2000c1e1100 */
[----:B-----5:R-:W-:-:S03]  /*8f00*/  IADD3 R14, P1, R0, R18, RZ ;  /* 0x00000012000e7210 */ /* 0x020fc60007f3e0ff */
[----:B------:R0:W5:Y:S01]  /*8f10*/  LDG.E.U8 R18, desc[UR50][R8.64] ;  /* 0x0000003208127981 */ /* 0x000162000c1e1100 */
[C---:B------:R-:W-:Y:S01]  /*8f20*/  IMAD.X R7, R3.reuse, 0x1, R17, P0 ;  /* 0x0000000103077824 */ /* 0x040fe200000e0611 */
[----:B0-----:R-:W-:Y:S01]  /*8f30*/  IADD3 R8, P2, R0, R29, RZ ;  /* 0x0000001d00087210 */ /* 0x001fe20007f5e0ff */
[----:B------:R-:W-:Y:S01]  /*8f40*/  USHF.L.U32 UR12, UR6, 0x7, URZ ;  /* 0x00000007060c7899 */ /* 0x000fe2000800063f */
[----:B------:R-:W5:Y:S01]  /*8f50*/  LDL R29, [R1+0x2dc] ;  /* 0x0002dc00011d7983 */ /* 0x000f620000100800 */
[----:B------:R-:W-:-:S03]  /*8f60*/  IMAD.X R15, R3, 0x1, R4, P1 ;  /* 0x00000001030f7824 */ /* 0x000fc600008e0604 */
[----:B------:R0:W5:Y:S01]  /*8f70*/  LDG.E.U8 R4, desc[UR50][R6.64] ;  /* 0x0000003206047981 */ /* 0x000162000c1e1100 */
[C---:B------:R-:W-:Y:S02]  /*8f80*/  IADD3 R16, P0, R0.reuse, R16, RZ ;  /* 0x0000001000107210 */ /* 0x040fe40007f1e0ff */
[C---:B------:R-:W-:Y:S01]  /*8f90*/  IADD3 R10, P1, R0.reuse, R30, RZ ;  /* 0x0000001e000a7210 */ /* 0x040fe20007f3e0ff */
[----:B------:R1:W5:Y:S02]  /*8fa0*/  LDG.E.U8 R14, desc[UR50][R14.64] ;  /* 0x000000320e0e7981 */ /* 0x000364000c1e1100 */
[C---:B------:R-:W-:Y:S02]  /*8fb0*/  IMAD.X R17, R3.reuse, 0x1, R28, P0 ;  /* 0x0000000103117824 */ /* 0x040fe400000e061c */
[C---:B------:R-:W-:Y:S01]  /*8fc0*/  IMAD.X R9, R3.reuse, 0x1, R26, P2 ;  /* 0x0000000103097824 */ /* 0x040fe200010e061a */
[----:B0-----:R-:W-:Y:S01]  /*8fd0*/  IADD3 R6, P0, R0, R27, RZ ;  /* 0x0000001b00067210 */ /* 0x001fe20007f1e0ff */
[C---:B------:R-:W-:Y:S01]  /*8fe0*/  IMAD.X R11, R3.reuse, 0x1, R25, P1 ;  /* 0x00000001030b7824 */ /* 0x040fe200008e0619 */
[----:B------:R0:W5:Y:S03]  /*8ff0*/  LDG.E.U8 R16, desc[UR50][R16.64] ;  /* 0x0000003210107981 */ /* 0x000166000c1e1100 */
[----:B------:R-:W-:Y:S01]  /*9000*/  IMAD.X R7, R3, 0x1, R24, P0 ;  /* 0x0000000103077824 */ /* 0x000fe200000e0618 */
[----:B------:R-:W5:Y:S04]  /*9010*/  LDG.E.U8 R8, desc[UR50][R8.64] ;  /* 0x0000003208087981 */ /* 0x000f68000c1e1100 */
[----:B------:R-:W5:Y:S04]  /*9020*/  LDG.E.U8 R10, desc[UR50][R10.64] ;  /* 0x000000320a0a7981 */ /* 0x000f68000c1e1100 */
[----:B------:R-:W5:Y:S01]  /*9030*/  LDG.E.U8 R6, desc[UR50][R6.64] ;  /* 0x0000003206067981 */ /* 0x000f62000c1e1100 */
[----:B------:R-:W-:Y:S01]  /*9040*/  BAR.SYNC.DEFER_BLOCKING 0x0 ;  /* 0x0000000000007b1d */ /* 0x000fe20000010000 */
[----:B------:R-:W-:-:S02]  /*9050*/  LOP3.LUT R25, R12, 0x10, RZ, 0x3c, !PT ;  /* 0x000000100c197812 */ /* 0x000fc400078e3cff */
[C---:B------:R-:W-:Y:S02]  /*9060*/  LOP3.LUT R24, R12.reuse, 0x20, RZ, 0x3c, !PT ;  /* 0x000000200c187812 */ /* 0x040fe400078e3cff */
[C---:B-1----:R-:W-:Y:S02]  /*9070*/  LOP3.LUT R15, R12.reuse, 0x50, RZ, 0x3c, !PT ;  /* 0x000000500c0f7812 */ /* 0x042fe400078e3cff */
[----:B0-----:R-:W-:Y:S01]  /*9080*/  LOP3.LUT R17, R12, 0x60, RZ, 0x3c, !PT ;  /* 0x000000600c117812 */ /* 0x001fe200078e3cff */
[----:B------:R-:W-:Y:S01]  /*9090*/  ULOP3.LUT UR12, UR12, 0x200, URZ, 0xc0, !UPT ;  /* 0x000002000c0c7892 */ /* 0x000fe2000f8ec03f */
[----:B------:R-:W5:Y:S01]  /*90a0*/  LDL R7, [R1+0x2bc] ;  /* 0x0002bc0001077983 */ /* 0x000f620000100800 */
[----:B------:R-:W-:-:S03]  /*90b0*/  UMOV UR13, 0x40000040 ;  /* 0x40000040000d7882 */ /* 0x000fc60000000000 */
[----:B------:R-:W5:Y:S04]  /*90c0*/  LDL R11, [R1+0x2b8] ;  /* 0x0002b800010b7983 */ /* 0x000f680000100800 */
[----:B------:R-:W5:Y:S04]  /*90d0*/  LDL R9, [R1+0x2cc] ;  /* 0x0002cc0001097983 */ /* 0x000f680000100800 */
[----:B------:R-:W5:Y:S04]  /*90e0*/  LDL R28, [R1+0x2d8] ;  /* 0x0002d800011c7983 */ /* 0x000f680000100800 */
[----:B------:R-:W-:Y:S04]  /*90f0*/  STS.U8 [R12+UR5+0x10000], R171 ;  /* 0x010000ab0c007988 */ /* 0x000fe80008000005 */
[----:B------:R-:W-:Y:S04]  /*9100*/  STS.U8 [R12+UR5+0x10400], R163 ;  /* 0x010400a30c007988 */ /* 0x000fe80008000005 */
[----:B------:R-:W-:Y:S01]  /*9110*/  STS.U8 [R12+UR5+0x10800], R155 ;  /* 0x0108009b0c007988 */ /* 0x000fe20008000005 */
[----:B------:R-:W-:-:S03]  /*9120*/  ULEA.HI UR12, UR5, UR12, URZ, 0x1c ;  /* 0x0000000c050c7291 */ /* 0x000fc6000f8fe03f */
[----:B------:R-:W5:Y:S01]  /*9130*/  LDL R27, [R1+0x2e4] ;  /* 0x0002e400011b7983 */ /* 0x000f620000100800 */
[----:B------:R-:W-:-:S04]  /*9140*/  ULOP3.LUT UR12, UR12, 0x3fff, URZ, 0xc0, !UPT ;  /* 0x00003fff0c0c7892 */ /* 0x000fc8000f8ec03f */
[----:B------:R-:W-:Y:S01]  /*9150*/  UIADD3 UR16, UP0, UR12, 0x2, URZ ;  /* 0x000000020c107890 */ /* 0x000fe2000ff1e03f */
[----:B----4-:R-:W-:Y:S04]  /*9160*/  STS.U8 [R12+UR5+0x10c00], R21 ;  /* 0x010c00150c007988 */ /* 0x010fe80008000005 */
[----:B------:R-:W-:Y:S04]  /*9170*/  STS.U8 [R25+UR5+0x10080], R170 ;  /* 0x010080aa19007988 */ /* 0x000fe80008000005 */
[----:B------:R-:W-:Y:S04]  /*9180*/  STS.U8 [R25+UR5+0x10480], R162 ;  /* 0x010480a219007988 */ /* 0x000fe80008000005 */
[----:B------:R-:W-:Y:S04]  /*9190*/  STS.U8 [R25+UR5+0x10880], R154 ;  /* 0x0108809a19007988 */ /* 0x000fe80008000005 */
[----:B---3--:R0:W-:Y:S04]  /*91a0*/  STS.U8 [R25+UR5+0x10c80], R20 ;  /* 0x010c801419007988 */ /* 0x0081e80008000005 */
[----:B------:R-:W-:Y:S04]  /*91b0*/  STS.U8 [R24+UR5+0x10100], R169 ;  /* 0x010100a918007988 */ /* 0x000fe80008000005 */
[----:B------:R-:W-:Y:S01]  /*91c0*/  STS.U8 [R24+UR5+0x10500], R161 ;  /* 0x010500a118007988 */ /* 0x000fe20008000005 */
[----:B0-----:R-:W-:-:S03]  /*91d0*/  LOP3.LUT R25, R12, 0x30, RZ, 0x3c, !PT ;  /* 0x000000300c197812 */ /* 0x001fc600078e3cff */
[----:B------:R-:W-:Y:S04]  /*91e0*/  STS.U8 [R24+UR5+0x10900], R153 ;  /* 0x0109009918007988 */ /* 0x000fe80008000005 */
[----:B--2---:R0:W-:Y:S04]  /*91f0*/  STS.U8 [R24+UR5+0x10d00], R19 ;  /* 0x010d001318007988 */ /* 0x0041e80008000005 */
[----:B------:R-:W-:Y:S04]  /*9200*/  STS.U8 [R25+UR5+0x10180], R168 ;  /* 0x010180a819007988 */ /* 0x000fe80008000005 */
[----:B------:R-:W-:Y:S01]  /*9210*/  STS.U8 [R25+UR5+0x10580], R160 ;  /* 0x010580a019007988 */ /* 0x000fe20008000005 */
[----:B0-----:R-:W-:-:S03]  /*9220*/  LOP3.LUT R24, R12, 0x40, RZ, 0x3c, !PT ;  /* 0x000000400c187812 */ /* 0x001fc600078e3cff */
[----:B------:R-:W-:Y:S04]  /*9230*/  STS.U8 [R25+UR5+0x10980], R152 ;  /* 0x0109809819007988 */ /* 0x000fe80008000005 */
[----:B-----5:R-:W-:Y:S04]  /*9240*/  STS.U8 [R25+UR5+0x10d80], R18 ;  /* 0x010d801219007988 */ /* 0x020fe80008000005 */
[----:B------:R-:W-:Y:S04]  /*9250*/  STS.U8 [R24+UR5+0x10200], R167 ;  /* 0x010200a718007988 */ /* 0x000fe80008000005 */
[----:B------:R-:W-:Y:S04]  /*9260*/  STS.U8 [R24+UR5+0x10600], R159 ;  /* 0x0106009f18007988 */ /* 0x000fe80008000005 */
[----:B------:R-:W-:Y:S04]  /*9270*/  STS.U8 [R24+UR5+0x10a00], R23 ;  /* 0x010a001718007988 */ /* 0x000fe80008000005 */
[----:B------:R-:W-:Y:S04]  /*9280*/  STS.U8 [R24+UR5+0x10e00], R4 ;  /* 0x010e000418007988 */ /* 0x000fe80008000005 */
[----:B------:R-:W-:Y:S04]  /*9290*/  STS.U8 [R15+UR5+0x10280], R166 ;  /* 0x010280a60f007988 */ /* 0x000fe80008000005 */
[----:B------:R-:W-:Y:S04]  /*92a0*/  STS.U8 [R15+UR5+0x10680], R158 ;  /* 0x0106809e0f007988 */ /* 0x000fe80008000005 */
[----:B------:R-:W-:Y:S04]  /*92b0*/  STS.U8 [R15+UR5+0x10a80], R22 ;  /* 0x010a80160f007988 */ /* 0x000fe80008000005 */
[----:B------:R0:W-:Y:S04]  /*92c0*/  STS.U8 [R15+UR5+0x10e80], R14 ;  /* 0x010e800e0f007988 */ /* 0x0001e80008000005 */
[----:B------:R-:W-:Y:S04]  /*92d0*/  STS.U8 [R17+UR5+0x10300], R165 ;  /* 0x010300a511007988 */ /* 0x000fe80008000005 */
[----:B------:R-:W-:Y:S01]  /*92e0*/  STS.U8 [R17+UR5+0x10700], R157 ;  /* 0x0107009d11007988 */ /* 0x000fe20008000005 */
[----:B0-----:R-:W-:-:S03]  /*92f0*/  LOP3.LUT R15, R12, 0x70, RZ, 0x3c, !PT ;  /* 0x000000700c0f7812 */ /* 0x001fc600078e3cff */
[----:B------:R-:W-:Y:S04]  /*9300*/  STS.U8 [R17+UR5+0x10b00], R16 ;  /* 0x010b001011007988 */ /* 0x000fe80008000005 */
[----:B------:R-:W-:Y:S04]  /*9310*/  STS.U8 [R17+UR5+0x10f00], R8 ;  /* 0x010f000811007988 */ /* 0x000fe80008000005 */
[----:B------:R-:W-:Y:S04]  /*9320*/  STS.U8 [R15+UR5+0x10380], R164 ;  /* 0x010380a40f007988 */ /* 0x000fe80008000005 */
[----:B------:R-:W-:Y:S04]  /*9330*/  STS.U8 [R15+UR5+0x10780], R156 ;  /* 0x0107809c0f007988 */ /* 0x000fe80008000005 */
[----:B------:R0:W-:Y:S04]  /*9340*/  STS.U8 [R15+UR5+0x10b80], R10 ;  /* 0x010b800a0f007988 */ /* 0x0001e80008000005 */
[----:B------:R1:W-:Y:S01]  /*9350*/  STS.U8 [R15+UR5+0x10f80], R6 ;  /* 0x010f80060f007988 */ /* 0x0003e20008000005 */
[----:B------:R2:W-:Y:S06]  /*9360*/  MEMBAR.ALL.CTA ;  /* 0x0000000000007992 */ /* 0x0005ec0000008000 */
[----:B--2---:R-:W2:Y:S04]  /*9370*/  FENCE.VIEW.ASYNC.S ;  /* 0x00000000000073c6 */ /* 0x004ea80000000000 */
[----:B0-----:R-:W3:Y:S04]  /*9380*/  LDL R10, [R1+0x2c4] ;  /* 0x0002c400010a7983 */ /* 0x001ee80000100800 */
[----:B------:R-:W4:Y:S04]  /*9390*/  LDL R17, [R1+0x2c0] ;  /* 0x0002c00001117983 */ /* 0x000f280000100800 */
[----:B------:R-:W5:Y:S04]  /*93a0*/  LDL R21, [R1+0x2d4] ;  /* 0x0002d40001157983 */ /* 0x000f680000100800 */
[----:B------:R-:W5:Y:S04]  /*93b0*/  LDL R20, [R1+0x2c8] ;  /* 0x0002c80001147983 */ /* 0x000f680000100800 */
[----:B------:R-:W5:Y:S01]  /*93c0*/  LDL R16, [R1+0x2d0] ;  /* 0x0002d00001107983 */ /* 0x000f620000100800 */
[----:B--2---:R-:W-:Y:S06]  /*93d0*/  BAR.SYNC.DEFER_BLOCKING 0x0 ;  /* 0x0000000000007b1d */ /* 0x004fec0000010000 */
[----:B------:R-:W2:Y:S04]  /*93e0*/  LDL R23, [R1+0x2e0] ;  /* 0x0002e00001177983 */ /* 0x000ea80000100800 */
[----:B------:R-:W2:Y:S04]  /*93f0*/  LDL R14, [R1+0x2ec] ;  /* 0x0002ec00010e7983 */ /* 0x000ea80000100800 */
[----:B------:R-:W2:Y:S04]  /*9400*/  LDL R19, [R1+0x2e8] ;  /* 0x0002e80001137983 */ /* 0x000ea80000100800 */
[----:B-1----:R-:W2:Y:S01]  /*9410*/  LDL R15, [R1+0x2f4] ;  /* 0x0002f400010f7983 */ /* 0x002ea20000100800 */
[----:B------:R-:W-:-:S06]  /*9420*/  WARPGROUP.ARRIVE ;  /* 0x00000000000079c5 */ /* 0x000fcc0000000000 */
[----:B------:R-:W0:Y:S01]  /*9430*/  S2R R184, SR_TID.X ;  /* 0x0000000000b87919 */ /* 0x000e220000002100 */
[----:B------:R-:W2:Y:S01]  /*9440*/  LDL R22, [R1+0x2f0] ;  /* 0x0002f00001167983 */ /* 0x000ea20000100800 */
[----:B------:R-:W-:Y:S01]  /*9450*/  QGMMA.64x32x32.F32.E4M3.E4M3 R168, gdesc[UR12], RZ, !UPT, gsb0 ;  /* 0x006000000ca879f3 */ /* 0x000fe2000c0008ff */
[----:B------:R-:W-:Y:S02]  /*9460*/  UMOV UR12, URZ ;  /* 0x0000003f000c7c82 */ /* 0x000fe40008000000 */
[----:B------:R-:W-:Y:S01]  /*9470*/  UIADD3.X UR17, UR12, 0x40000040, URZ, UP0, !UPT ;  /* 0x400000400c117890 */ /* 0x000fe200087fe43f */
[----:B------:R-:W-:Y:S02]  /*9480*/  WARPGROUP.DEPBAR.LE gsb0, 0x0 ;  /* 0x00008000000079c5 */ /* 0x000fe40000010000 */
[----:B------:R-:W-:-:S06]  /*9490*/  WARPGROUP.ARRIVE ;  /* 0x00000000000079c5 */ /* 0x000fcc0000000000 */
[----:B------:R-:W-:Y:S01]  /*94a0*/  QGMMA.64x32x32.F32.E4M3.E4M3 R168, gdesc[UR16], R168, gsb0 ;  /* 0x0060000010a879f3 */ /* 0x000fe200080008a8 */
[----:B------:R-:W-:Y:S02]  /*94b0*/  UIADD3.64 UR20, UR16, 0x2, URZ ;  /* 0x0000000210147897 */ /* 0x000fe4000fffe03f */
        /* <DEDUP_REMOVED lines=23> */
[----:B------:R-:W-:Y:S01]  /*9630*/  UIADD3.64 UR12, UR16, 0x3fe, URZ ;  /* 0x000003fe100c7897 */ /* 0x000fe2000fffe03f */
[----:B0-----:R-:W-:Y:S01]  /*9640*/  IMAD.SHL.U32 R3, R184, 0x2, RZ ;  /* 0x00000002b8037824 */ /* 0x001fe200078e00ff */
[----:B------:R-:W-:-:S04]  /*9650*/  IADD3 R6, P4, R7, UR49, RZ ;  /* 0x0000003107067c10 */ /* 0x000fc8000ff9e0ff */
[----:B------:R-:W-:-:S04]  /*9660*/  LOP3.LUT R3, R3, 0x6, RZ, 0xc0, !PT ;  /* 0x0000000603037812 */ /* 0x000fc800078ec0ff */
[----:B------:R-:W-:Y:S02]  /*9670*/  IADD3 R3, P0, R3, UR48, RZ ;  /* 0x0000003003037c10 */ /* 0x000fe4000ff1e0ff */
[----:B------:R-:W-:Y:S02]  /*9680*/  LOP3.LUT R26, R5, 0x8, RZ, 0xfc, !PT ;  /* 0x00000008051a7812 */ /* 0x000fe400078efcff */
[----:B------:R-:W-:Y:S01]  /*9690*/  IADD3 R4, P2, R3, 0x9, RZ ;  /* 0x0000000903047810 */ /* 0x000fe20007f5e0ff */
[----:B------:R-:W-:Y:S01]  /*96a0*/  IMAD.X R18, RZ, RZ, UR8, P0 ;  /* 0x00000008ff127e24 */ /* 0x000fe200080e06ff */
[C---:B------:R-:W-:Y:S02]  /*96b0*/  LOP3.LUT R25, R5.reuse, 0x80, RZ, 0xfc, !PT ;  /* 0x0000008005197812 */ /* 0x040fe400078efcff */
[----:B------:R-:W-:Y:S01]  /*96c0*/  LOP3.LUT R24, R5, 0x88, RZ, 0xfc, !PT ;  /* 0x0000008805187812 */ /* 0x000fe200078efcff */
[----:B------:R-:W-:Y:S01]  /*96d0*/  IMAD.X R8, RZ, RZ, R18, P2 ;  /* 0x000000ffff087224 */ /* 0x000fe200010e0612 */
[----:B------:R-:W-:-:S02]  /*96e0*/  ISETP.GT.U32.AND P3, PT, R4, R5, PT ;  /* 0x000000050400720c */ /* 0x000fc40003f64070 */
[C---:B------:R-:W-:Y:S02]  /*96f0*/  ISETP.GT.U32.AND P0, PT, R4.reuse, R26, PT ;  /* 0x0000001a0400720c */ /* 0x040fe40003f04070 */
[C---:B------:R-:W-:Y:S02]  /*9700*/  ISETP.GT.U32.AND P1, PT, R4.reuse, R25, PT ;  /* 0x000000190400720c */ /* 0x040fe40003f24070 */
[----:B------:R-:W-:Y:S02]  /*9710*/  ISETP.GT.U32.AND P2, PT, R4, R24, PT ;  /* 0x000000180400720c */ /* 0x000fe40003f44070 */
[----:B------:R-:W-:Y:S01]  /*9720*/  ISETP.GT.U32.AND.EX P3, PT, R8, RZ, PT, P3 ;  /* 0x000000ff0800720c */ /* 0x000fe20003f64130 */
[----:B------:R-:W2:Y:S01]  /*9730*/  LDL R4, [R1+0x308] ;  /* 0x0003080001047983 */ /* 0x000ea20000100800 */
[----:B------:R-:W-:Y:S02]  /*9740*/  WARPGROUP.DEPBAR.LE gsb0, 0x0 ;  /* 0x00008000000079c5 */ /* 0x000fe40000010000 */
[----:B------:R-:W-:-:S06]  /*9750*/  WARPGROUP.ARRIVE ;  /* 0x00000000000079c5 */ /* 0x000fcc0000000000 */
[----:B------:R-:W-:Y:S01]  /*9760*/  QGMMA.64x32x32.F32.E4M3.E4M3 R152, gdesc[UR12], RZ, !UPT, gsb0 ;  /* 0x006000000c9879f3 */ /* 0x000fe2000c0008ff */
[----:B------:R-:W-:-:S06]  /*9770*/  USHF.R.S32.HI UR12, URZ, 0x1f, UR49 ;  /* 0x0000001f3f0c7899 */ /* 0x000fcc0008011431 */
[----:B------:R-:W-:Y:S02]  /*9780*/  IADD3.X R7, R11, UR12, RZ, P4, !PT ;  /* 0x0000000c0b077c10 */ /* 0x000fe4000a7fe4ff */
[----:B---3--:R-:W-:-:S03]  /*9790*/  IADD3 R10, P4, R10, UR49, RZ ;  /* 0x000000310a0a7c10 */ /* 0x008fc6000ff9e0ff */
[----:B------:R5:W3:Y:S01]  /*97a0*/  LDG.E.U8 R230, desc[UR50][R6.64] ;  /* 0x0000003206e67981 */ /* 0x000ae2000c1e1100 */
[----:B----4-:R-:W-:-:S03]  /*97b0*/  IADD3.X R11, R17, UR12, RZ, P4, !PT ;  /* 0x0000000c110b7c10 */ /* 0x010fc6000a7fe4ff */
[----:B------:R-:W4:Y:S01]  /*97c0*/  LDL R17, [R1+0x2fc] ;  /* 0x0002fc0001117983 */ /* 0x000f220000100800 */
[C---:B------:R-:W-:Y:S02]  /*97d0*/  ISETP.GT.U32.AND.EX P0, PT, R8.reuse, RZ, PT, P0 ;  /* 0x000000ff0800720c */ /* 0x040fe40003f04100 */
[C---:B------:R-:W-:Y:S01]  /*97e0*/  ISETP.GT.U32.AND.EX P1, PT, R8.reuse, RZ, PT, P1 ;  /* 0x000000ff0800720c */ /* 0x040fe20003f24110 */
[----:B------:R-:W3:Y:S01]  /*97f0*/  LDG.E.U8 R226, desc[UR50][R10.64] ;  /* 0x000000320ae27981 */ /* 0x000ee2000c1e1100 */
[----:B------:R-:W-:Y:S02]  /*9800*/  ISETP.GT.U32.AND.EX P2, PT, R8, RZ, PT, P2 ;  /* 0x000000ff0800720c */ /* 0x000fe40003f44120 */
[----:B-----5:R-:W-:Y:S02]  /*9810*/  IADD3 R6, P4, R21, UR49, RZ ;  /* 0x0000003115067c10 */ /* 0x020fe4000ff9e0ff */
[----:B------:R-:W5:Y:S01]  /*9820*/  LDL R21, [R1+0x2f8] ;  /* 0x0002f80001157983 */ /* 0x000f620000100800 */
[----:B------:R-:W-:-:S04]  /*9830*/  IADD3 R8, P5, R9, UR49, RZ ;  /* 0x0000003109087c10 */ /* 0x000fc8000ffbe0ff */
[----:B------:R-:W-:Y:S01]  /*9840*/  IADD3.X R9, R20, UR12, RZ, P5, !PT ;  /* 0x0000000c14097c10 */ /* 0x000fe2000affe4ff */
[----:B------:R-:W3:Y:S01]  /*9850*/  LDL R10, [R1+0x30c] ;  /* 0x00030c00010a7983 */ /* 0x000ee20000100800 */
[----:B------:R-:W-:-:S03]  /*9860*/  IADD3.X R7, R16, UR12, RZ, P4, !PT ;  /* 0x0000000c10077c10 */ /* 0x000fc6000a7fe4ff */
[----:B------:R-:W3:Y:S04]  /*9870*/  LDL R20, [R1+0x304] ;  /* 0x0003040001147983 */ /* 0x000ee80000100800 */
[----:B------:R-:W3:Y:S04]  /*9880*/  LDL R16, [R1+0x300] ;  /* 0x0003000001107983 */ /* 0x000ee80000100800 */
[----:B------:R0:W3:Y:S04]  /*9890*/  LDG.E.U8 R224, desc[UR50][R8.64] ;  /* 0x0000003208e07981 */ /* 0x0000e8000c1e1100 */
[----:B------:R1:W3:Y:S04]  /*98a0*/  LDG.E.U8 R222, desc[UR50][R6.64] ;  /* 0x0000003206de7981 */ /* 0x0002e8000c1e1100 */
[----:B------:R-:W3:Y:S01]  /*98b0*/  LDL R11, [R1+0x328] ;  /* 0x00032800010b7983 */ /* 0x000ee20000100800 */
[----:B0-----:R-:W-:-:S04]  /*98c0*/  IADD3 R8, P4, R29, UR49, RZ ;  /* 0x000000311d087c10 */ /* 0x001fc8000ff9e0ff */
[----:B------:R-:W-:Y:S02]  /*98d0*/  IADD3.X R9, R28, UR12, RZ, P4, !PT ;  /* 0x0000000c1c097c10 */ /* 0x000fe4000a7fe4ff */
[----:B-1----:R-:W-:Y:S01]  /*98e0*/  IADD3 R6, P4, R27, UR49, RZ ;  /* 0x000000311b067c10 */ /* 0x002fe2000ff9e0ff */
[----:B------:R-:W-:Y:S01]  /*98f0*/  UIADD3.64 UR44, UR16, 0x400, URZ ;  /* 0x00000400102c7897 */ /* 0x000fe2000fffe03f */
[----:B------:R-:W-:Y:S02]  /*9900*/  WARPGROUP.DEPBAR.LE gsb0, 0x0 ;  /* 0x00008000000079c5 */ /* 0x000fe40000010000 */
[----:B------:R-:W3:Y:S01]  /*9910*/  LDG.E.U8 R220, desc[UR50][R8.64] ;  /* 0x0000003208dc7981 */ /* 0x000ee2000c1e1100 */
[----:B--2---:R-:W-:-:S03]  /*9920*/  IADD3.X R7, R23, UR12, RZ, P4, !PT ;  /* 0x0000000c17077c10 */ /* 0x004fc6000a7fe4ff */
[----:B------:R-:W2:Y:S04]  /*9930*/  LDL R23, [R1+0x324] ;  /* 0x0003240001177983 */ /* 0x000ea80000100800 */
[----:B------:R0:W2:Y:S04]  /*9940*/  LDG.E.U8 R218, desc[UR50][R6.64] ;  /* 0x0000003206da7981 */ /* 0x0000a8000c1e1100 */
[----:B------:R-:W2:Y:S04]  /*9950*/  LDL R8, [R1+0x314] ;  /* 0x0003140001087983 */ /* 0x000ea80000100800 */
[----:B------:R-:W2:Y:S01]  /*9960*/  LDL R9, [R1+0x338] ;  /* 0x0003380001097983 */ /* 0x000ea20000100800 */
[----:B0-----:R-:W-:-:S03]  /*9970*/  IADD3 R6, P4, R14, UR49, RZ ;  /* 0x000000310e067c10 */ /* 0x001fc6000ff9e0ff */
[----:B------:R-:W2:Y:S01]  /*9980*/  LDL R14, [R1+0x310] ;  /* 0x00031000010e7983 */ /* 0x000ea20000100800 */
[----:B------:R-:W-:-:S03]  /*9990*/  IADD3.X R7, R19, UR12, RZ, P4, !PT ;  /* 0x0000000c13077c10 */ /* 0x000fc6000a7fe4ff */
[----:B------:R-:W2:Y:S04]  /*99a0*/  LDL R19, [R1+0x31c] ;  /* 0x00031c0001137983 */ /* 0x000ea80000100800 */
[----:B------:R0:W2:Y:S01]  /*99b0*/  LDG.E.U8 R216, desc[UR50][R6.64] ;  /* 0x0000003206d87981 */ /* 0x0000a2000c1e1100 */
[----:B------:R-:W-:Y:S01]  /*99c0*/  UMOV UR46, UR18 ;  /* 0x00000012002e7c82 */ /* 0x000fe20008000000 */
[----:B------:R-:W-:Y:S01]  /*99d0*/  UMOV UR47, UR19 ;  /* 0x00000013002f7c82 */ /* 0x000fe20008000000 */
[----:B------:R-:W-:Y:S01]  /*99e0*/  UIADD3.64 UR20, UR16, 0x402, URZ ;  /* 0x0000040210147897 */ /* 0x000fe2000fffe03f */
[----:B------:R-:W2:Y:S01]  /*99f0*/  LDL R27, [R1+0x378] ;  /* 0x00037800011b7983 */ /* 0x000ea20000100800 */
[----:B0-----:R-:W-:-:S03]  /*9a00*/  IADD3 R6, P4, R15, UR49, RZ ;  /* 0x000000310f067c10 */ /* 0x001fc6000ff9e0ff */
[----:B------:R-:W2:Y:S01]  /*9a10*/  LDL R15, [R1+0x318] ;  /* 0x00031800010f7983 */ /* 0x000ea20000100800 */
[----:B------:R-:W-:-:S03]  /*9a20*/  IADD3.X R7, R22, UR12, RZ, P4, !PT ;  /* 0x0000000c16077c10 */ /* 0x000fc6000a7fe4ff */
[----:B------:R-:W2:Y:S04]  /*9a30*/  LDL R22, [R1+0x32c] ;  /* 0x00032c0001167983 */ /* 0x000ea80000100800 */
[----:B------:R4:W2:Y:S02]  /*9a40*/  LDG.E.U8 R214, desc[UR50][R6.64] ;  /* 0x0000003206d67981 */ /* 0x0008a4000c1e1100 */
[----:B----4-:R-:W-:Y:S02]  /*9a50*/  IADD3 R6, P4, R17, UR49, RZ ;  /* 0x0000003111067c10 */ /* 0x010fe4000ff9e0ff */
[----:B------:R-:W4:Y:S02]  /*9a60*/  LDL R17, [R1+0x320] ;  /* 0x0003200001117983 */ /* 0x000f240000100800 */
[----:B-----5:R-:W-:-:S02]  /*9a70*/  IADD3.X R7, R21, UR12, RZ, P4, !PT ;  /* 0x0000000c15077c10 */ /* 0x020fc4000a7fe4ff */
[----:B------:R-:W5:Y:S04]  /*9a80*/  LDL R21, [R1+0x334] ;  /* 0x0003340001157983 */ /* 0x000f680000100800 */
[----:B------:R3:W5:Y:S02]  /*9a90*/  LDG.E.U8 R212, desc[UR50][R6.64] ;  /* 0x0000003206d47981 */ /* 0x000764000c1e1100 */
[----:B---3--:R-:W-:Y:S02]  /*9aa0*/  IADD3 R6, P4, R20, UR49, RZ ;  /* 0x0000003114067c10 */ /* 0x008fe4000ff9e0ff */
[----:B------:R-:W3:Y:S02]  /*9ab0*/  LDL R20, [R1+0x330] ;  /* 0x0003300001147983 */ /* 0x000ee40000100800 */
[----:B------:R-:W-:-:S02]  /*9ac0*/  IADD3.X R7, R16, UR12, RZ, P4, !PT ;  /* 0x0000000c10077c10 */ /* 0x000fc4000a7fe4ff */
[----:B------:R-:W3:Y:S04]  /*9ad0*/  LDL R16, [R1+0x34c] ;  /* 0x00034c0001107983 */ /* 0x000ee80000100800 */
[----:B------:R0:W3:Y:S02]  /*9ae0*/  LDG.E.U8 R210, desc[UR50][R6.64] ;  /* 0x0000003206d27981 */ /* 0x0000e4000c1e1100 */
[----:B0-----:R-:W-:Y:S02]  /*9af0*/  IADD3 R6, P4, R10, UR49, RZ ;  /* 0x000000310a067c10 */ /* 0x001fe4000ff9e0ff */
[----:B------:R-:W3:Y:S02]  /*9b00*/  LDL R10, [R1+0x33c] ;  /* 0x00033c00010a7983 */ /* 0x000ee40000100800 */
[----:B------:R-:W-:-:S02]  /*9b10*/  IADD3.X R7, R4, UR12, RZ, P4, !PT ;  /* 0x0000000c04077c10 */ /* 0x000fc4000a7fe4ff */
[----:B------:R-:W3:Y:S04]  /*9b20*/  LDL R4, [R1+0x344] ;  /* 0x0003440001047983 */ /* 0x000ee80000100800 */
[----:B------:R2:W3:Y:S02]  /*9b30*/  LDG.E.U8 R208, desc[UR50][R6.64] ;  /* 0x0000003206d07981 */ /* 0x0004e4000c1e1100 */
[----:B--2---:R-:W-:Y:S02]  /*9b40*/  IADD3 R6, P4, R8, UR49, RZ ;  /* 0x0000003108067c10 */ /* 0x004fe4000ff9e0ff */
[----:B------:R-:W2:Y:S02]  /*9b50*/  LDL R8, [R1+0x340] ;  /* 0x0003400001087983 */ /* 0x000ea40000100800 */
[----:B------:R-:W-:-:S02]  /*9b60*/  IADD3.X R7, R14, UR12, RZ, P4, !PT ;  /* 0x0000000c0e077c10 */ /* 0x000fc4000a7fe4ff */
[----:B------:R-:W2:Y:S04]  /*9b70*/  LDL R14, [R1+0x348] ;  /* 0x00034800010e7983 */ /* 0x000ea80000100800 */
[----:B------:R0:W2:Y:S02]  /*9b80*/  LDG.E.U8 R205, desc[UR50][R6.64] ;  /* 0x0000003206cd7981 */ /* 0x0000a4000c1e1100 */
[----:B0-----:R-:W-:Y:S02]  /*9b90*/  IADD3 R6, P4, R19, UR49, RZ ;  /* 0x0000003113067c10 */ /* 0x001fe4000ff9e0ff */
[----:B------:R-:W2:Y:S02]  /*9ba0*/  LDL R19, [R1+0x354] ;  /* 0x0003540001137983 */ /* 0x000ea40000100800 */
[----:B------:R-:W-:-:S02]  /*9bb0*/  IADD3.X R7, R15, UR12, RZ, P4, !PT ;  /* 0x0000000c0f077c10 */ /* 0x000fc4000a7fe4ff */
[----:B------:R-:W2:Y:S04]  /*9bc0*/  LDL R15, [R1+0x350] ;  /* 0x00035000010f7983 */ /* 0x000ea80000100800 */
[----:B------:R0:W2:Y:S02]  /*9bd0*/  LDG.E.U8 R232, desc[UR50][R6.64] ;  /* 0x0000003206e87981 */ /* 0x0000a4000c1e1100 */
[----:B0-----:R-:W-:Y:S01]  /*9be0*/  IADD3 R6, P4, R23, UR49, RZ ;  /* 0x0000003117067c10 */ /* 0x001fe2000ff9e0ff */
[----:B------:R-:W-:Y:S01]  /*9bf0*/  WARPGROUP.ARRIVE ;  /* 0x00000000000079c5 */ /* 0x000fe20000000000 */
[----:B------:R-:W2:Y:S05]  /*9c00*/  LDL R23, [R1+0x384] ;  /* 0x0003840001177983 */ /* 0x000eaa0000100800 */
[----:B------:R-:W-:Y:S01]  /*9c10*/  QGMMA.64x32x32.F32.E4M3.E4M3 R152, gdesc[UR44], R152, gsb0 ;  /* 0x006000002c9879f3 */ /* 0x000fe20008000898 */
[----:B----4-:R-:W-:-:S02]  /*9c20*/  IADD3.X R7, R17, UR12, RZ, P4, !PT ;  /* 0x0000000c11077c10 */ /* 0x010fc4000a7fe4ff */
[----:B------:R-:W4:Y:S04]  /*9c30*/  LDL R17, [R1+0x35c] ;  /* 0x00035c0001117983 */ /* 0x000f280000100800 */
[----:B------:R0:W4:Y:S02]  /*9c40*/  LDG.E.U8 R231, desc[UR50][R6.64] ;  /* 0x0000003206e77981 */ /* 0x000124000c1e1100 */
[----:B0-----:R-:W-:Y:S01]  /*9c50*/  IADD3 R6, P4, R22, UR49, RZ ;  /* 0x0000003116067c10 */ /* 0x001fe2000ff9e0ff */
[----:B------:R-:W-:Y:S02]  /*9c60*/  WARPGROUP.DEPBAR.LE gsb0, 0x0 ;  /* 0x00008000000079c5 */ /* 0x000fe40000010000 */
[----:B------:R-:W4:Y:S01]  /*9c70*/  LDL R22, [R1+0x380] ;  /* 0x0003800001167983 */ /* 0x000f220000100800 */
[----:B------:R-:W-:-:S03]  /*9c80*/  IADD3.X R7, R11, UR12, RZ, P4, !PT ;  /* 0x0000000c0b077c10 */ /* 0x000fc6000a7fe4ff */
[----:B------:R-:W4:Y:S04]  /*9c90*/  LDL R11, [R1+0x358] ;  /* 0x00035800010b7983 */ /* 0x000f280000100800 */
[----:B------:R5:W4:Y:S02]  /*9ca0*/  LDG.E.U8 R229, desc[UR50][R6.64] ;  /* 0x0000003206e57981 */ /* 0x000b24000c1e1100 */
[----:B-----5:R-:W-:Y:S01]  /*9cb0*/  IADD3 R6, P4, R21, UR49, RZ ;  /* 0x0000003115067c10 */ /* 0x020fe2000ff9e0ff */
[----:B------:R-:W-:Y:S01]  /*9cc0*/  WARPGROUP.ARRIVE ;  /* 0x00000000000079c5 */ /* 0x000fe20000000000 */
[----:B------:R-:W-:Y:S01]  /*9cd0*/  UIADD3.64 UR24, UR16, 0x404, URZ ;  /* 0x0000040410187897 */ /* 0x000fe2000fffe03f */
[----:B------:R-:W5:Y:S01]  /*9ce0*/  LDL R21, [R1+0x38c] ;  /* 0x00038c0001157983 */ /* 0x000f620000100800 */
[----:B---3--:R-:W-:-:S03]  /*9cf0*/  IADD3.X R7, R20, UR12, RZ, P4, !PT ;  /* 0x0000000c14077c10 */ /* 0x008fc6000a7fe4ff */
[----:B------:R-:W-:Y:S01]  /*9d00*/  QGMMA.64x32x32.F32.E4M3.E4M3 R152, gdesc[UR20], R152, gsb0 ;  /* 0x00600000149879f3 */ /* 0x000fe20008000898 */
[----:B------:R-:W3:Y:S04]  /*9d10*/  LDL R20, [R1+0x388] ;  /* 0x0003880001147983 */ /* 0x000ee80000100800 */
[----:B------:R0:W3:Y:S02]  /*9d20*/  LDG.E.U8 R225, desc[UR50][R6.64] ;  /* 0x0000003206e17981 */ /* 0x0000e4000c1e1100 */
[----:B0-----:R-:W-:Y:S02]  /*9d30*/  IADD3 R6, P4, R10, UR49, RZ ;  /* 0x000000310a067c10 */ /* 0x001fe4000ff9e0ff */
[----:B------:R-:W5:Y:S02]  /*9d40*/  LDL R10, [R1+0x364] ;  /* 0x00036400010a7983 */ /* 0x000f640000100800 */
[----:B------:R-:W-:-:S02]  /*9d50*/  IADD3.X R7, R9, UR12, RZ, P4, !PT ;  /* 0x0000000c09077c10 */ /* 0x000fc4000a7fe4ff */
[----:B------:R-:W3:Y:S04]  /*9d60*/  LDL R9, [R1+0x360] ;  /* 0x0003600001097983 */ /* 0x000ee80000100800 */
[----:B------:R0:W3:Y:S02]  /*9d70*/  LDG.E.U8 R223, desc[UR50][R6.64] ;  /* 0x0000003206df7981 */ /* 0x0000e4000c1e1100 */
[----:B0-----:R-:W-:Y:S02]  /*9d80*/  IADD3 R6, P4, R4, UR49, RZ ;  /* 0x0000003104067c10 */ /* 0x001fe4000ff9e0ff */
[----:B------:R-:W3:Y:S02]  /*9d90*/  LDL R4, [R1+0x36c] ;  /* 0x00036c0001047983 */ /* 0x000ee40000100800 */
[----:B--2---:R-:W-:-:S02]  /*9da0*/  IADD3.X R7, R8, UR12, RZ, P4, !PT ;  /* 0x0000000c08077c10 */ /* 0x004fc4000a7fe4ff */
        /* <DEDUP_REMOVED lines=8> */
[----:B------:R-:W-:Y:S02]  /*9e30*/  WARPGROUP.DEPBAR.LE gsb0, 0x0 ;  /* 0x00008000000079c5 */ /* 0x000fe40000010000 */
[----:B------:R-:W2:Y:S01]  /*9e40*/  LDL R19, [R1+0x394] ;  /* 0x0003940001137983 */ /* 0x000ea20000100800 */
[----:B------:R-:W-:-:S03]  /*9e50*/  IADD3.X R7, R15, UR12, RZ, P4, !PT ;  /* 0x0000000c0f077c10 */ /* 0x000fc6000a7fe4ff */
[----:B------:R-:W2:Y:S01]  /*9e60*/  LDL R15, [R1+0x37c] ;  /* 0x00037c00010f7983 */ /* 0x000ea20000100800 */
[----:B------:R-:W-:-:S03]  /*9e70*/  WARPGROUP.ARRIVE ;  /* 0x00000000000079c5 */ /* 0x000fc60000000000 */
[----:B------:R4:W2:Y:S03]  /*9e80*/  LDG.E.U8 R217, desc[UR50][R6.64] ;  /* 0x0000003206d97981 */ /* 0x0008a6000c1e1100 */
[----:B------:R-:W-:Y:S01]  /*9e90*/  QGMMA.64x32x32.F32.E4M3.E4M3 R152, gdesc[UR24], R152, gsb0 ;  /* 0x00600000189879f3 */ /* 0x000fe20008000898 */
[----:B------:R-:W-:Y:S02]  /*9ea0*/  UIADD3.64 UR28, UR16, 0xbfe, URZ ;  /* 0x00000bfe101c7897 */ /* 0x000fe4000fffe03f */
[----:B------:R-:W-:Y:S02]  /*9eb0*/  WARPGROUP.DEPBAR.LE gsb0, 0x0 ;  /* 0x00008000000079c5 */ /* 0x000fe40000010000 */
[----:B------:R-:W-:-:S06]  /*9ec0*/  WARPGROUP.ARRIVE ;  /* 0x00000000000079c5 */ /* 0x000fcc0000000000 */
[----:B------:R-:W-:Y:S01]  /*9ed0*/  QGMMA.64x32x32.F32.E4M3.E4M3 R152, gdesc[UR28], R152, gsb0 ;  /* 0x006000001c9879f3 */ /* 0x000fe20008000898 */
[----:B----4-:R-:W-:Y:S02]  /*9ee0*/  IADD3 R6, P4, R17, UR49, RZ ;  /* 0x0000003111067c10 */ /* 0x010fe4000ff9e0ff */
[----:B------:R-:W4:Y:S02]  /*9ef0*/  LDL R17, [R1+0x390] ;  /* 0x0003900001117983 */ /* 0x000f240000100800 */
[----:B------:R-:W-:Y:S02]  /*9f00*/  IADD3.X R7, R11, UR12, RZ, P4, !PT ;  /* 0x0000000c0b077c10 */ /* 0x000fe4000a7fe4ff */
[----:B------:R-:W4:Y:S04]  /*9f10*/  LDL R11, [R1+0x39c] ;  /* 0x00039c00010b7983 */ /* 0x000f280000100800 */
[----:B------:R5:W4:Y:S02]  /*9f20*/  LDG.E.U8 R215, desc[UR50][R6.64] ;  /* 0x0000003206d77981 */ /* 0x000b24000c1e1100 */
[----:B-----5:R-:W-:-:S02]  /*9f30*/  IADD3 R6, P4, R10, UR49, RZ ;  /* 0x000000310a067c10 */ /* 0x020fc4000ff9e0ff */
[----:B------:R-:W5:Y:S02]  /*9f40*/  LDL R10, [R1+0x398] ;  /* 0x00039800010a7983 */ /* 0x000f640000100800 */
[----:B---3--:R-:W-:Y:S02]  /*9f50*/  IADD3.X R7, R9, UR12, RZ, P4, !PT ;  /* 0x0000000c09077c10 */ /* 0x008fe4000a7fe4ff */
[----:B------:R-:W3:Y:S04]  /*9f60*/  LDL R9, [R1+0x3a0] ;  /* 0x0003a00001097983 */ /* 0x000ee80000100800 */
[----:B------:R0:W3:Y:S02]  /*9f70*/  LDG.E.U8 R213, desc[UR50][R6.64] ;  /* 0x0000003206d57981 */ /* 0x0000e4000c1e1100 */
[----:B0-----:R-:W-:-:S02]  /*9f80*/  IADD3 R6, P4, R4, UR49, RZ ;  /* 0x0000003104067c10 */ /* 0x001fc4000ff9e0ff */
[----:B------:R-:W3:Y:S02]  /*9f90*/  LDL R4, [R1+0x3a4] ;  /* 0x0003a40001047983 */ /* 0x000ee40000100800 */
[----:B--2---:R-:W-:Y:S02]  /*9fa0*/  IADD3.X R7, R8, UR12, RZ, P4, !PT ;  /* 0x0000000c08077c10 */ /* 0x004fe4000a7fe4ff */
[----:B------:R-:W2:Y:S04]  /*9fb0*/  LDL R8, [R1+0x3ac] ;  /* 0x0003ac0001087983 */ /* 0x000ea80000100800 */
[----:B------:R0:W2:Y:S02]  /*9fc0*/  LDG.E.U8 R211, desc[UR50][R6.64] ;  /* 0x0000003206d37981 */ /* 0x0000a4000c1e1100 */
[----:B0-----:R-:W-:-:S02]  /*9fd0*/  IADD3 R6, P4, R16, UR49, RZ ;  /* 0x0000003110067c10 */ /* 0x001fc4000ff9e0ff */
[----:B------:R-:W2:Y:S02]  /*9fe0*/  LDL R16, [R1+0x3a8] ;  /* 0x0003a80001107983 */ /* 0x000ea40000100800 */
[----:B------:R-:W-:Y:S02]  /*9ff0*/  IADD3.X R7, R14, UR12, RZ, P4, !PT ;  /* 0x0000000c0e077c10 */ /* 0x000fe4000a7fe4ff */
[----:B------:R-:W2:Y:S04]  /*a000*/  LDL R14, [R1+0x3b4] ;  /* 0x0003b400010e7983 */ /* 0x000ea80000100800 */
[----:B------:R0:W2:Y:S02]  /*a010*/  LDG.E.U8 R209, desc[UR50][R6.64] ;  /* 0x0000003206d17981 */ /* 0x0000a4000c1e1100 */
[----:B0-----:R-:W-:-:S02]  /*a020*/  IADD3 R6, P4, R15, UR49, RZ ;  /* 0x000000310f067c10 */ /* 0x001fc4000ff9e0ff */
[----:B------:R-:W2:Y:S01]  /*a030*/  LDL R15, [R1+0x3b0] ;  /* 0x0003b000010f7983 */ /* 0x000ea20000100800 */
[----:B------:R-:W-:Y:S01]  /*a040*/  UIADD3.64 UR32, UR16, 0xc00, URZ ;  /* 0x00000c0010207897 */ /* 0x000fe2000fffe03f */
        /* <DEDUP_REMOVED lines=8> */
[----:B------:R-:W-:-:S05]  /*a0d0*/  IADD3.X R7, R27, UR12, RZ, P4, !PT ;  /* 0x0000000c1b077c10 */ /* 0x000fca000a7fe4ff */
[----:B------:R0:W2:Y:S02]  /*a0e0*/  LDG.E.U8 R207, desc[UR50][R6.64] ;  /* 0x0000003206cf7981 */ /* 0x0000a4000c1e1100 */
[----:B0-----:R-:W-:-:S04]  /*a0f0*/  IADD3 R6, P4, R23, UR49, RZ ;  /* 0x0000003117067c10 */ /* 0x001fc8000ff9e0ff */
[----:B------:R-:W-:-:S05]  /*a100*/  IADD3.X R7, R22, UR12, RZ, P4, !PT ;  /* 0x0000000c16077c10 */ /* 0x000fca000a7fe4ff */
[----:B------:R0:W2:Y:S01]  /*a110*/  LDG.E.U8 R204, desc[UR50][R6.64] ;  /* 0x0000003206cc7981 */ /* 0x0000a2000c1e1100 */
[----:B------:R-:W-:Y:S02]  /*a120*/  WARPGROUP.DEPBAR.LE gsb0, 0x0 ;  /* 0x00008000000079c5 */ /* 0x000fe40000010000 */
[----:B------:R-:W-:-:S06]  /*a130*/  WARPGROUP.ARRIVE ;  /* 0x00000000000079c5 */ /* 0x000fcc0000000000 */
[----:B------:R-:W-:Y:S01]  /*a140*/  QGMMA.64x32x32.F32.E4M3.E4M3 R152, gdesc[UR40], R152, gsb0 ;  /* 0x00600000289879f3 */ /* 0x000fe20008000898 */
[----:B0-----:R-:W-:-:S04]  /*a150*/  IADD3 R6, P4, R21, UR49, RZ ;  /* 0x0000003115067c10 */ /* 0x001fc8000ff9e0ff */
[----:B------:R-:W-:-:S05]  /*a160*/  IADD3.X R7, R20, UR12, RZ, P4, !PT ;  /* 0x0000000c14077c10 */ /* 0x000fca000a7fe4ff */
[----:B------:R0:W2:Y:S02]  /*a170*/  LDG.E.U8 R202, desc[UR50][R6.64] ;  /* 0x0000003206ca7981 */ /* 0x0000a4000c1e1100 */
[----:B0-----:R-:W-:-:S04]  /*a180*/  IADD3 R6, P4, R19, UR49, RZ ;  /* 0x0000003113067c10 */ /* 0x001fc8000ff9e0ff */
[----:B----4-:R-:W-:-:S05]  /*a190*/  IADD3.X R7, R17, UR12, RZ, P4, !PT ;  /* 0x0000000c11077c10 */ /* 0x010fca000a7fe4ff */
[----:B------:R0:W4:Y:S01]  /*a1a0*/  LDG.E.U8 R206, desc[UR50][R6.64] ;  /* 0x0000003206ce7981 */ /* 0x000122000c1e1100 */
[----:B------:R-:W-:Y:S01]  /*a1b0*/  FMUL R173, R173, UR7 ;  /* 0x00000007adad7c20 */ /* 0x000fe20008400000 */
[----:B0-----:R-:W-:Y:S01]  /*a1c0*/  IADD3 R6, P4, R11, UR49, RZ ;  /* 0x000000310b067c10 */ /* 0x001fe2000ff9e0ff */
[----:B------:R-:W-:Y:S02]  /*a1d0*/  WARPGROUP.DEPBAR.LE gsb0, 0x0 ;  /* 0x00008000000079c5 */ /* 0x000fe40000010000 */
[----:B------:R-:W-:Y:S01]  /*a1e0*/  FMUL R157, R157, UR7 ;  /* 0x000000079d9d7c20 */ /* 0x000fe20008400000 */
[----:B------:R-:W-:-:S04]  /*a1f0*/  FMUL R159, R159, UR7 ;  /* 0x000000079f9f7c20 */ /* 0x000fc80008400000 */
[----:B------:R-:W-:Y:S02]  /*a200*/  FSEL R190, R157, -INF , !P1 ;  /* 0xff8000009dbe7808 */ /* 0x000fe40004800000 */
[----:B-----5:R-:W-:-:S05]  /*a210*/  IADD3.X R7, R10, UR12, RZ, P4, !PT ;  /* 0x0000000c0a077c10 */ /* 0x020fca000a7fe4ff */
[----:B------:R0:W5:Y:S02]  /*a220*/  LDG.E.U8 R203, desc[UR50][R6.64] ;  /* 0x0000003206cb7981 */ /* 0x000164000c1e1100 */
[----:B0-----:R-:W-:Y:S01]  /*a230*/  FMUL R6, R175, UR7 ;  /* 0x00000007af067c20 */ /* 0x001fe20008400000 */
[----:B---3--:R-:W-:-:S04]  /*a240*/  IADD3 R10, P4, R4, UR49, RZ ;  /* 0x00000031040a7c10 */ /* 0x008fc8000ff9e0ff */
[----:B------:R-:W-:Y:S02]  /*a250*/  IADD3.X R11, R9, UR12, RZ, P4, !PT ;  /* 0x0000000c090b7c10 */ /* 0x000fe4000a7fe4ff */
[----:B--2---:R-:W-:Y:S02]  /*a260*/  IADD3 R8, P4, R8, UR49, RZ ;  /* 0x0000003108087c10 */ /* 0x004fe4000ff9e0ff */
[----:B------:R-:W-:Y:S01]  /*a270*/  FSEL R175, R173, -INF , !P3 ;  /* 0xff800000adaf7808 */ /* 0x000fe20005800000 */
[----:B------:R-:W-:Y:S01]  /*a280*/  FMUL R176, R176, UR7 ;  /* 0x00000007b0b07c20 */ /* 0x000fe20008400000 */
[----:B------:R-:W-:Y:S02]  /*a290*/  IADD3 R4, P3, R3, 0x10, RZ ;  /* 0x0000001003047810 */ /* 0x000fe40007f7e0ff */
[----:B------:R-:W-:Y:S01]  /*a2a0*/  FSEL R188, R159, -INF , !P2 ;  /* 0xff8000009fbc7808 */ /* 0x000fe20005000000 */
[----:B------:R-:W-:Y:S01]  /*a2b0*/  FMUL R23, R177, UR7 ;  /* 0x00000007b1177c20 */ /* 0x000fe20008400000 */
[----:B------:R-:W-:Y:S01]  /*a2c0*/  FSEL R173, R6, -INF , !P0 ;  /* 0xff80000006ad7808 */ /* 0x000fe20004000000 */
[----:B------:R-:W-:Y:S01]  /*a2d0*/  FMUL R157, R178, UR7 ;  /* 0x00000007b29d7c20 */ /* 0x000fe20008400000 */
[----:B------:R-:W-:Y:S01]  /*a2e0*/  FMUL R160, R160, UR7 ;  /* 0x00000007a0a07c20 */ /* 0x000fe20008400000 */
[----:B------:R-:W-:Y:S01]  /*a2f0*/  FMUL R162, R162, UR7 ;  /* 0x00000007a2a27c20 */ /* 0x000fe20008400000 */
[----:B------:R-:W-:Y:S01]  /*a300*/  FMUL R22, R179, UR7 ;  /* 0x00000007b3167c20 */ /* 0x000fe20008400000 */
[----:B------:R-:W-:Y:S01]  /*a310*/  FMUL R21, R180, UR7 ;  /* 0x00000007b4157c20 */ /* 0x000fe20008400000 */
[----:B------:R-:W-:Y:S01]  /*a320*/  IADD3.X R9, R16, UR12, RZ, P4, !PT ;  /* 0x0000000c10097c10 */ /* 0x000fe2000a7fe4ff */
[----:B------:R-:W-:Y:S01]  /*a330*/  FMUL R19, R182, UR7 ;  /* 0x00000007b6137c20 */ /* 0x000fe20008400000 */
[----:B------:R0:W2:Y:S01]  /*a340*/  LDG.E.U8 R201, desc[UR50][R10.64] ;  /* 0x000000320ac97981 */ /* 0x0000a2000c1e1100 */
[----:B------:R-:W-:Y:S01]  /*a350*/  IADD3 R6, P4, R14, UR49, RZ ;  /* 0x000000310e067c10 */ /* 0x000fe2000ff9e0ff */
[----:B------:R-:W-:Y:S01]  /*a360*/  IMAD.X R14, RZ, RZ, R18, P3 ;  /* 0x000000ffff0e7224 */ /* 0x000fe200018e0612 */
[C---:B------:R-:W-:Y:S01]  /*a370*/  ISETP.GT.U32.AND P5, PT, R4.reuse, R5, PT ;  /* 0x000000050400720c */ /* 0x040fe20003fa4070 */
[----:B------:R1:W3:Y:S01]  /*a380*/  LDG.E.U8 R198, desc[UR50][R8.64] ;  /* 0x0000003208c67981 */ /* 0x0002e2000c1e1100 */
[----:B------:R-:W-:-:S02]  /*a390*/  ISETP.GT.U32.AND P0, PT, R4, R26, PT ;  /* 0x0000001a0400720c */ /* 0x000fc40003f04070 */
[----:B------:R-:W-:Y:S02]  /*a3a0*/  ISETP.GT.U32.AND P3, PT, R4, R25, PT ;  /* 0x000000190400720c */ /* 0x000fe40003f64070 */
[----:B------:R-:W-:Y:S02]  /*a3b0*/  ISETP.GT.U32.AND.EX P5, PT, R14, RZ, PT, P5 ;  /* 0x000000ff0e00720c */ /* 0x000fe40003fa4150 */
[----:B------:R-:W-:Y:S02]  /*a3c0*/  IADD3.X R7, R15, UR12, RZ, P4, !PT ;  /* 0x0000000c0f077c10 */ /* 0x000fe4000a7fe4ff */
[----:B------:R-:W-:Y:S02]  /*a3d0*/  ISETP.GT.U32.AND P4, PT, R4, R24, PT ;  /* 0x000000180400720c */ /* 0x000fe40003f84070 */
[----:B------:R-:W-:Y:S02]  /*a3e0*/  IADD3 R4, P1, R3, 0x11, RZ ;  /* 0x0000001103047810 */ /* 0x000fe40007f3e0ff */
[----:B------:R-:W-:-:S02]  /*a3f0*/  ISETP.GT.U32.AND.EX P0, PT, R14, RZ, PT, P0 ;  /* 0x000000ff0e00720c */ /* 0x000fc40003f04100 */
[----:B------:R-:W-:Y:S01]  /*a400*/  FSEL R159, R176, -INF , !P5 ;  /* 0xff800000b09f7808 */ /* 0x000fe20006800000 */
[----:B------:R-:W-:Y:S01]  /*a410*/  IMAD.X R191, RZ, RZ, R18, P1 ;  /* 0x000000ffffbf7224 */ /* 0x000fe200008e0612 */
[----:B------:R-:W-:Y:S02]  /*a420*/  ISETP.GT.U32.AND P2, PT, R4, R5, PT ;  /* 0x000000050400720c */ /* 0x000fe40003f44070 */
[----:B------:R-:W-:Y:S01]  /*a430*/  ISETP.GT.U32.AND.EX P3, PT, R14, RZ, PT, P3 ;  /* 0x000000ff0e00720c */ /* 0x000fe20003f64130 */
[----:B------:R-:W-:Y:S01]  /*a440*/  FMUL R20, R172, UR7 ;  /* 0x00000007ac147c20 */ /* 0x000fe20008400000 */
[----:B------:R-:W-:Y:S01]  /*a450*/  ISETP.GT.U32.AND.EX P2, PT, R191, RZ, PT, P2 ;  /* 0x000000ffbf00720c */ /* 0x000fe20003f44120 */
[----:B0-----:R-:W-:Y:S01]  /*a460*/  FMUL R10, R170, UR7 ;  /* 0x00000007aa0a7c20 */ /* 0x001fe20008400000 */
[----:B------:R-:W-:Y:S01]  /*a470*/  ISETP.GT.U32.AND P5, PT, R4, R26, PT ;  /* 0x0000001a0400720c */ /* 0x000fe20003fa4070 */
[----:B------:R-:W-:Y:S01]  /*a480*/  FMUL R15, R171, UR7 ;  /* 0x00000007ab0f7c20 */ /* 0x000fe20008400000 */
[----:B------:R-:W-:Y:S01]  /*a490*/  FSEL R23, R23, -INF , !P2 ;  /* 0xff80000017177808 */ /* 0x000fe20005000000 */
[----:B------:R-:W-:Y:S01]  /*a4a0*/  FMUL R17, R168, UR7 ;  /* 0x00000007a8117c20 */ /* 0x000fe20008400000 */
[----:B------:R-:W-:Y:S01]  /*a4b0*/  ISETP.GT.U32.AND.EX P4, PT, R14, RZ, PT, P4 ;  /* 0x000000ff0e00720c */ /* 0x000fe20003f84140 */
[----:B------:R-:W-:Y:S01]  /*a4c0*/  FMUL R16, R174, UR7 ;  /* 0x00000007ae107c20 */ /* 0x000fe20008400000 */
[----:B------:R-:W-:Y:S01]  /*a4d0*/  FSEL R157, R157, -INF , !P0 ;  /* 0xff8000009d9d7808 */ /* 0x000fe20004000000 */
[----:B------:R0:W3:Y:S01]  /*a4e0*/  LDG.E.U8 R196, desc[UR50][R6.64] ;  /* 0x0000003206c47981 */ /* 0x0000e2000c1e1100 */
[----:B-1----:R-:W-:-:S02]  /*a4f0*/  IADD3 R8, P2, R3, 0x18, RZ ;  /* 0x0000001803087810 */ /* 0x002fc40007f5e0ff */
[C---:B------:R-:W-:Y:S02]  /*a500*/  ISETP.GT.U32.AND P0, PT, R4.reuse, R25, PT ;  /* 0x000000190400720c */ /* 0x040fe40003f04070 */
[-C--:B------:R-:W-:Y:S02]  /*a510*/  ISETP.GT.U32.AND P1, PT, R4, R24.reuse, PT ;  /* 0x000000180400720c */ /* 0x080fe40003f24070 */
[----:B------:R-:W-:Y:S02]  /*a520*/  FSEL R189, R160, -INF , !P3 ;  /* 0xff800000a0bd7808 */ /* 0x000fe40005800000 */
[----:B------:R-:W-:Y:S02]  /*a530*/  ISETP.GT.U32.AND.EX P5, PT, R191, RZ, PT, P5 ;  /* 0x000000ffbf00720c */ /* 0x000fe40003fa4150 */
[----:B------:R-:W-:Y:S01]  /*a540*/  FSEL R184, R162, -INF , !P4 ;  /* 0xff800000a2b87808 */ /* 0x000fe20006000000 */
[----:B------:R-:W-:Y:S01]  /*a550*/  FMUL R14, R169, UR7 ;  /* 0x00000007a90e7c20 */ /* 0x000fe20008400000 */
[----:B------:R-:W-:Y:S01]  /*a560*/  IADD3 R4, P3, R3, 0x8, RZ ;  /* 0x0000000803047810 */ /* 0x000fe20007f7e0ff */
[--C-:B------:R-:W-:Y:S01]  /*a570*/  IMAD.X R162, RZ, RZ, R18.reuse, P2 ;  /* 0x000000ffffa27224 */ /* 0x100fe200010e0612 */
[----:B------:R-:W-:Y:S01]  /*a580*/  FSEL R22, R22, -INF , !P5 ;  /* 0xff80000016167808 */ /* 0x000fe20006800000 */
[----:B------:R-:W-:Y:S01]  /*a590*/  FMUL R9, R183, UR7 ;  /* 0x00000007b7097c20 */ /* 0x000fe20008400000 */
[C---:B------:R-:W-:Y:S01]  /*a5a0*/  ISETP.GT.U32.AND P4, PT, R4.reuse, R5, PT ;  /* 0x000000050400720c */ /* 0x040fe20003f84070 */
[----:B0-----:R-:W-:Y:S01]  /*a5b0*/  FMUL R7, R181, UR7 ;  /* 0x00000007b5077c20 */ /* 0x001fe20008400000 */
[C---:B------:R-:W-:Y:S01]  /*a5c0*/  ISETP.GT.U32.AND P5, PT, R4.reuse, R25, PT ;  /* 0x000000190400720c */ /* 0x040fe20003fa4070 */
[----:B------:R-:W-:Y:S01]  /*a5d0*/  FMUL R170, R153, UR7 ;  /* 0x0000000799aa7c20 */ /* 0x000fe20008400000 */
[----:B------:R-:W-:Y:S01]  /*a5e0*/  BAR.SYNC.DEFER_BLOCKING 0x0 ;  /* 0x0000000000007b1d */ /* 0x000fe20000010000 */
[----:B------:R-:W-:Y:S01]  /*a5f0*/  ISETP.GT.U32.AND P2, PT, R4, R24, PT ;  /* 0x000000180400720c */ /* 0x000fe20003f44070 */
[----:B------:R-:W-:Y:S01]  /*a600*/  IMAD.X R4, RZ, RZ, R18, P3 ;  /* 0x000000ffff047224 */ /* 0x000fe200018e0612 */
[----:B------:R-:W-:-:S04]  /*a610*/  ISETP.GT.U32.AND P3, PT, R8, R5, PT ;  /* 0x000000050800720c */ /* 0x000fc80003f64070 */
[----:B------:R-:W-:Y:S02]  /*a620*/  ISETP.GT.U32.AND.EX P3, PT, R162, RZ, PT, P3 ;  /* 0x000000ffa200720c */ /* 0x000fe40003f64130 */
[C---:B------:R-:W-:Y:S02]  /*a630*/  ISETP.GT.U32.AND.EX P4, PT, R4.reuse, RZ, PT, P4 ;  /* 0x000000ff0400720c */ /* 0x040fe40003f84140 */
[----:B------:R-:W-:Y:S02]  /*a640*/  FSEL R21, R21, -INF , !P3 ;  /* 0xff80000015157808 */ /* 0x000fe40005800000 */
[C---:B------:R-:W-:Y:S02]  /*a650*/  ISETP.GT.U32.AND.EX P5, PT, R4.reuse, RZ, PT, P5 ;  /* 0x000000ff0400720c */ /* 0x040fe40003fa4150 */
[----:B------:R-:W-:Y:S01]  /*a660*/  ISETP.GT.U32.AND.EX P2, PT, R4, RZ, PT, P2 ;  /* 0x000000ff0400720c */ /* 0x000fe20003f44120 */
[----:B------:R-:W-:Y:S01]  /*a670*/  FMUL R4, R156, UR7 ;  /* 0x000000079c047c20 */ /* 0x000fe20008400000 */
[----:B------:R-:W-:Y:S01]  /*a680*/  ISETP.GT.U32.AND P3, PT, R8, R26, PT ;  /* 0x0000001a0800720c */ /* 0x000fe20003f64070 */
[----:B------:R-:W-:-:S03]  /*a690*/  FMUL R156, R158, UR7 ;  /* 0x000000079e9c7c20 */ /* 0x000fc60008400000 */
[----:B------:R-:W-:Y:S02]  /*a6a0*/  ISETP.GT.U32.AND.EX P3, PT, R162, RZ, PT, P3 ;  /* 0x000000ffa200720c */ /* 0x000fe40003f64130 */
[----:B------:R-:W-:Y:S02]  /*a6b0*/  FSEL R187, R4, -INF , !P5 ;  /* 0xff80000004bb7808 */ /* 0x000fe40006800000 */
[----:B------:R-:W-:Y:S02]  /*a6c0*/  FSEL R156, R156, -INF , !P2 ;  /* 0xff8000009c9c7808 */ /* 0x000fe40005000000 */
[----:B------:R-:W-:Y:S02]  /*a6d0*/  FSEL R19, R19, -INF , !P3 ;  /* 0xff80000013137808 */ /* 0x000fe40005800000 */
[CC--:B------:R-:W-:Y:S02]  /*a6e0*/  ISETP.GT.U32.AND P5, PT, R3.reuse, R26.reuse, PT ;  /* 0x0000001a0300720c */ /* 0x0c0fe40003fa4070 */
[----:B------:R-:W-:-:S02]  /*a6f0*/  ISETP.GE.U32.AND P2, PT, R3, R26, PT ;  /* 0x0000001a0300720c */ /* 0x000fc40003f46070 */
[----:B------:R-:W-:Y:S02]  /*a700*/  ISETP.GT.U32.AND P3, PT, R3, R5, PT ;  /* 0x000000050300720c */ /* 0x000fe40003f64070 */
[C---:B------:R-:W-:Y:S02]  /*a710*/  ISETP.GT.U32.AND.EX P5, PT, R18.reuse, RZ, PT, P5 ;  /* 0x000000ff1200720c */ /* 0x040fe40003fa4150 */
[C---:B------:R-:W-:Y:S02]  /*a720*/  ISETP.GE.U32.AND.EX P2, PT, R18.reuse, RZ, PT, P2 ;  /* 0x000000ff1200720c */ /* 0x040fe40003f46120 */
[----:B------:R-:W-:Y:S02]  /*a730*/  ISETP.GT.U32.AND.EX P3, PT, R18, RZ, PT, P3 ;  /* 0x000000ff1200720c */ /* 0x000fe40003f64130 */
[----:B------:R-:W-:Y:S02]  /*a740*/  FSEL R20, R20, -INF , !P4 ;  /* 0xff80000014147808 */ /* 0x000fe40006000000 */
[----:B------:R-:W-:-:S02]  /*a750*/  FSEL R10, R10, -INF , !P5 ;  /* 0xff8000000a0a7808 */ /* 0x000fc40006800000 */
[----:B------:R-:W-:Y:S02]  /*a760*/  FSEL R15, R15, -INF , !P2 ;  /* 0xff8000000f0f7808 */ /* 0x000fe40005000000 */
[----:B------:R-:W-:Y:S02]  /*a770*/  ISETP.GE.U32.AND P4, PT, R3, R5, PT ;  /* 0x000000050300720c */ /* 0x000fe40003f86070 */
[----:B------:R-:W-:Y:S02]  /*a780*/  FSEL R17, R17, -INF , !P3 ;  /* 0xff80000011117808 */ /* 0x000fe40005800000 */
[----:B------:R-:W-:Y:S02]  /*a790*/  FSEL R16, R16, -INF , !P3 ;  /* 0xff80000010107808 */ /* 0x000fe40005800000 */
[----:B------:R-:W-:Y:S01]  /*a7a0*/  ISETP.GT.U32.AND P3, PT, R3, R25, PT ;  /* 0x000000190300720c */ /* 0x000fe20003f64070 */
[----:B------:R-:W-:Y:S01]  /*a7b0*/  FMUL R160, R152, UR7 ;  /* 0x0000000798a07c20 */ /* 0x000fe20008400000 */
[----:B------:R-:W-:-:S02]  /*a7c0*/  FMNMX R4, R10, R15, !PT ;  /* 0x0000000f0a047209 */ /* 0x000fc40007800000 */
[C---:B------:R-:W-:Y:S02]  /*a7d0*/  ISETP.GE.U32.AND.EX P4, PT, R18.reuse, RZ, PT, P4 ;  /* 0x000000ff1200720c */ /* 0x040fe40003f86140 */
[----:B------:R-:W-:Y:S02]  /*a7e0*/  ISETP.GT.U32.AND.EX P3, PT, R18, RZ, PT, P3 ;  /* 0x000000ff1200720c */ /* 0x000fe40003f64130 */
[----:B------:R-:W-:Y:S02]  /*a7f0*/  FMNMX R6, R16, R4, !PT ;  /* 0x0000000410067209 */ /* 0x000fe40007800000 */
[----:B------:R-:W-:Y:S02]  /*a800*/  FSEL R14, R14, -INF , !P4 ;  /* 0xff8000000e0e7808 */ /* 0x000fe40006000000 */
[----:B------:R-:W-:Y:S02]  /*a810*/  FSEL R160, R160, -INF , !P3 ;  /* 0xff800000a0a07808 */ /* 0x000fe40005800000 */
[----:B------:R-:W-:-:S02]  /*a820*/  IADD3 R4, P4, R3, 0x19, RZ ;  /* 0x0000001903047810 */ /* 0x000fc40007f9e0ff */
[C---:B------:R-:W-:Y:S02]  /*a830*/  ISETP.GE.U32.AND P5, PT, R3.reuse, R25, PT ;  /* 0x000000190300720c */ /* 0x040fe40003fa6070 */
[CC--:B------:R-:W-:Y:S02]  /*a840*/  ISETP.GT.U32.AND P2, PT, R3.reuse, R24.reuse, PT ;  /* 0x000000180300720c */ /* 0x0c0fe40003f44070 */
[----:B------:R-:W-:Y:S02]  /*a850*/  ISETP.GE.U32.AND P3, PT, R3, R24, PT ;  /* 0x000000180300720c */ /* 0x000fe40003f66070 */
[----:B------:R-:W-:Y:S01]  /*a860*/  FMNMX R3, R173, R6, !PT ;  /* 0x00000006ad037209 */ /* 0x000fe20007800000 */
[----:B------:R-:W-:Y:S01]  /*a870*/  IMAD.X R152, RZ, RZ, R18, P4 ;  /* 0x000000ffff987224 */ /* 0x000fe200020e0612 */
[----:B------:R-:W-:Y:S02]  /*a880*/  ISETP.GT.U32.AND P4, PT, R4, R26, PT ;  /* 0x0000001a0400720c */ /* 0x000fe40003f84070 */
[----:B------:R-:W-:-:S02]  /*a890*/  FMNMX R3, R157, R3, !PT ;  /* 0x000000039d037209 */ /* 0x000fc40007800000 */
[----:B------:R-:W-:Y:S02]  /*a8a0*/  ISETP.GT.U32.AND.EX P4, PT, R152, RZ, PT, P4 ;  /* 0x000000ff9800720c */ /* 0x000fe40003f84140 */
[----:B------:R-:W-:Y:S02]  /*a8b0*/  FMNMX R3, R22, R3, !PT ;  /* 0x0000000316037209 */ /* 0x000fe40007800000 */
[----:B------:R-:W-:Y:S02]  /*a8c0*/  FSEL R9, R9, -INF , !P4 ;  /* 0xff80000009097808 */ /* 0x000fe40006000000 */
[----:B------:R-:W-:-:S04]  /*a8d0*/  FMNMX R3, R19, R3, !PT ;  /* 0x0000000313037209 */ /* 0x000fc80007800000 */
[----:B------:R-:W-:-:S05]  /*a8e0*/  FMNMX R3, R9, R3, !PT ;  /* 0x0000000309037209 */ /* 0x000fca0007800000 */
[----:B------:R-:W0:Y:S01]  /*a8f0*/  SHFL.BFLY PT, R6, R3, 0x2, 0x1f ;  /* 0x0c401f0003067f89 */ /* 0x000e2200000e0000 */
[----:B------:R-:W-:-:S04]  /*a900*/  ISETP.GT.U32.AND P4, PT, R4, R5, PT ;  /* 0x000000050400720c */ /* 0x000fc80003f84070 */
[----:B------:R-:W-:Y:S02]  /*a910*/  ISETP.GT.U32.AND.EX P4, PT, R152, RZ, PT, P4 ;  /* 0x000000ff9800720c */ /* 0x000fe40003f84140 */
[----:B0-----:R-:W-:Y:S02]  /*a920*/  FMNMX R3, R3, R6, !PT ;  /* 0x0000000603037209 */ /* 0x001fe40007800000 */
[----:B------:R-:W-:-:S03]  /*a930*/  FMNMX R6, R17, R14, !PT ;  /* 0x0000000e11067209 */ /* 0x000fc60007800000 */
[----:B------:R-:W0:Y:S01]  /*a940*/  SHFL.BFLY PT, R11, R3, 0x1, 0x1f ;  /* 0x0c201f00030b7f89 */ /* 0x000e2200000e0000 */
[----:B------:R-:W-:-:S04]  /*a950*/  FMNMX R6, R20, R6, !PT ;  /* 0x0000000614067209 */ /* 0x000fc80007800000 */
[----:B------:R-:W-:-:S04]  /*a960*/  FMNMX R6, R175, R6, !PT ;  /* 0x00000006af067209 */ /* 0x000fc80007800000 */
[----:B------:R-:W-:-:S04]  /*a970*/  FMNMX R6, R159, R6, !PT ;  /* 0x000000069f067209 */ /* 0x000fc80007800000 */
[----:B------:R-:W-:Y:S02]  /*a980*/  FMNMX R6, R23, R6, !PT ;  /* 0x0000000617067209 */ /* 0x000fe40007800000 */
[----:B------:R-:W-:Y:S02]  /*a990*/  FSEL R7, R7, -INF , !P4 ;  /* 0xff80000007077808 */ /* 0x000fe40006000000 */
[----:B------:R-:W-:-:S04]  /*a9a0*/  FMNMX R6, R21, R6, !PT ;  /* 0x0000000615067209 */ /* 0x000fc80007800000 */
[----:B------:R-:W-:Y:S02]  /*a9b0*/  FMNMX R6, R7, R6, !PT ;  /* 0x0000000607067209 */ /* 0x000fe40007800000 */
[----:B0-----:R-:W-:-:S03]  /*a9c0*/  FMNMX R11, R3, R11, !PT ;  /* 0x0000000b030b7209 */ /* 0x001fc60007800000 */
[----:B------:R-:W0:Y:S01]  /*a9d0*/  SHFL.BFLY PT, R3, R6, 0x2, 0x1f ;  /* 0x0c401f0006037f89 */ /* 0x000e2200000e0000 */
[----:B------:R-:W-:-:S05]  /*a9e0*/  FMNMX R11, R11, R194, !PT ;  /* 0x000000c20b0b7209 */ /* 0x000fca0007800000 */
[----:B------:R-:W-:Y:S01]  /*a9f0*/  FADD R10, R10, -R11 ;  /* 0x8000000b0a0a7221 */ /* 0x000fe20000000000 */
[----:B0-----:R-:W-:-:S03]  /*aa00*/  FMNMX R3, R6, R3, !PT ;  /* 0x0000000306037209 */ /* 0x001fc60007800000 */
[----:B------:R-:W-:Y:S02]  /*aa10*/  FMUL R6, R10, 1.4426950216293334961 ;  /* 0x3fb8aa3b0a067820 */ /* 0x000fe40000400000 */
[----:B------:R-:W0:Y:S01]  /*aa20*/  SHFL.BFLY PT, R10, R3, 0x1, 0x1f ;  /* 0x0c201f00030a7f89 */ /* 0x000e2200000e0000 */
[C---:B------:R-:W-:Y:S02]  /*aa30*/  ISETP.GE.U32.AND.EX P5, PT, R18.reuse, RZ, PT, P5 ;  /* 0x000000ff1200720c */ /* 0x040fe40003fa6150 */
[C---:B------:R-:W-:Y:S02]  /*aa40*/  ISETP.GT.U32.AND.EX P2, PT, R18.reuse, RZ, PT, P2 ;  /* 0x000000ff1200720c */ /* 0x040fe40003f44120 */
[----:B------:R-:W-:Y:S02]  /*aa50*/  ISETP.GE.U32.AND.EX P3, PT, R18, RZ, PT, P3 ;  /* 0x000000ff1200720c */ /* 0x000fe40003f66130 */
[----:B------:R-:W-:Y:S02]  /*aa60*/  FSEL R170, R170, -INF , !P5 ;  /* 0xff800000aaaa7808 */ /* 0x000fe40006800000 */
[----:B0-----:R-:W-:-:S04]  /*aa70*/  FMNMX R10, R3, R10, !PT ;  /* 0x0000000a030a7209 */ /* 0x001fc80007800000 */
[----:B------:R-:W-:-:S05]  /*aa80*/  FMNMX R10, R10, R195, !PT ;  /* 0x000000c30a0a7209 */ /* 0x000fca0007800000 */
[--C-:B------:R-:W-:Y:S01]  /*aa90*/  FADD R174, R20, -R10.reuse ;  /* 0x8000000a14ae7221 */ /* 0x100fe20000000000 */
[----:B------:R-:W-:Y:S01]  /*aaa0*/  FADD R169, R21, -R10 ;  /* 0x8000000a15a97221 */ /* 0x000fe20000000000 */
[----:B------:R-:W-:Y:S01]  /*aab0*/  FMUL R21, R154, UR7 ;  /* 0x000000079a157c20 */ /* 0x000fe20008400000 */
[----:B------:R-:W-:Y:S01]  /*aac0*/  FMUL R20, R155, UR7 ;  /* 0x000000079b147c20 */ /* 0x000fe20008400000 */
[C---:B------:R-:W-:Y:S02]  /*aad0*/  ISETP.GT.U32.AND P5, PT, R8.reuse, R25, PT ;  /* 0x000000190800720c */ /* 0x040fe40003fa4070 */
[----:B------:R-:W-:Y:S02]  /*aae0*/  ISETP.GT.U32.AND P4, PT, R8, R24, PT ;  /* 0x000000180800720c */ /* 0x000fe40003f84070 */
[----:B------:R-:W-:Y:S02]  /*aaf0*/  FSEL R21, R21, -INF , !P2 ;  /* 0xff80000015157808 */ /* 0x000fe40005000000 */
[----:B------:R-:W-:-:S02]  /*ab00*/  FSEL R20, R20, -INF , !P3 ;  /* 0xff80000014147808 */ /* 0x000fc40005800000 */
[C---:B------:R-:W-:Y:S02]  /*ab10*/  ISETP.GT.U32.AND P2, PT, R4.reuse, R25, PT ;  /* 0x000000190400720c */ /* 0x040fe40003f44070 */
[----:B------:R-:W-:Y:S02]  /*ab20*/  ISETP.GT.U32.AND P3, PT, R4, R24, PT ;  /* 0x000000180400720c */ /* 0x000fe40003f64070 */
[----:B------:R-:W3:Y:S04]  /*ab30*/  LDL.LU.64 R24, [R1] ;  /* 0x0000000001187983 */ /* 0x000ee80000300a00 */
[----:B------:R-:W3:Y:S04]  /*ab40*/  LDL.LU.64 R26, [R1+0x8] ;  /* 0x00000800011a7983 */ /* 0x000ee80000300a00 */
        /* <DEDUP_REMOVED lines=61> */
[----:B------:R-:W3:Y:S01]  /*af20*/  LDL.LU.64 R150, [R1+0x1f8] ;  /* 0x0001f80001967983 */ /* 0x000ee20000300a00 */
[--C-:B------:R-:W-:Y:S01]  /*af30*/  FADD R173, R173, -R11.reuse ;  /* 0x8000000badad7221 */ /* 0x100fe20000000000 */
[----:B------:R-:W-:-:S03]  /*af40*/  FADD R22, R22, -R11 ;  /* 0x8000000b16167221 */ /* 0x000fc60000000000 */
[----:B------:R-:W-:Y:S01]  /*af50*/  FMUL R173, R173, 1.4426950216293334961 ;  /* 0x3fb8aa3badad7820 */ /* 0x000fe20000400000 */
[--C-:B------:R-:W-:Y:S01]  /*af60*/  FADD R15, R15, -R11.reuse ;  /* 0x8000000b0f0f7221 */ /* 0x100fe20000000000 */
[--C-:B------:R-:W-:Y:S01]  /*af70*/  FADD R16, R16, -R11.reuse ;  /* 0x8000000b10107221 */ /* 0x100fe20000000000 */
[----:B------:R-:W-:Y:S01]  /*af80*/  FMUL R3, R22, 1.4426950216293334961 ;  /* 0x3fb8aa3b16037820 */ /* 0x000fe20000400000 */
[--C-:B------:R-:W-:Y:S01]  /*af90*/  FADD R157, R157, -R11.reuse ;  /* 0x8000000b9d9d7221 */ /* 0x100fe20000000000 */
[----:B------:R0:W-:Y:S01]  /*afa0*/  MUFU.EX2 R182, R173 ;  /* 0x000000ad00b67308 */ /* 0x0001e20000000800 */
[--C-:B------:R-:W-:Y:S01]  /*afb0*/  FADD R19, R19, -R11.reuse ;  /* 0x8000000b13137221 */ /* 0x100fe20000000000 */
[----:B------:R-:W-:Y:S01]  /*afc0*/  FADD R9, R9, -R11 ;  /* 0x8000000b09097221 */ /* 0x000fe20000000000 */
[--C-:B------:R-:W-:Y:S01]  /*afd0*/  FADD R177, R17, -R10.reuse ;  /* 0x8000000a11b17221 */ /* 0x100fe20000000000 */
[--C-:B------:R-:W-:Y:S01]  /*afe0*/  FADD R176, R14, -R10.reuse ;  /* 0x8000000a0eb07221 */ /* 0x100fe20000000000 */
[--C-:B------:R-:W-:Y:S01]  /*aff0*/  FADD R172, R159, -R10.reuse ;  /* 0x8000000a9fac7221 */ /* 0x100fe20000000000 */
[--C-:B------:R-:W-:Y:S01]  /*b000*/  FADD R171, R23, -R10.reuse ;  /* 0x8000000a17ab7221 */ /* 0x100fe20000000000 */
[--C-:B------:R-:W-:Y:S01]  /*b010*/  FADD R168, R7, -R10.reuse ;  /* 0x8000000a07a87221 */ /* 0x100fe20000000000 */
[----:B0-----:R-:W-:Y:S01]  /*b020*/  FADD R173, R175, -R10 ;  /* 0x8000000aafad7221 */ /* 0x001fe20000000000 */
[----:B------:R-:W-:Y:S01]  /*b030*/  FMUL R15, R15, 1.4426950216293334961 ;  /* 0x3fb8aa3b0f0f7820 */ /* 0x000fe20000400000 */
[----:B------:R-:W-:Y:S01]  /*b040*/  FMUL R16, R16, 1.4426950216293334961 ;  /* 0x3fb8aa3b10107820 */ /* 0x000fe20000400000 */
[----:B------:R0:W-:Y:S01]  /*b050*/  MUFU.EX2 R181, R3 ;  /* 0x0000000300b57308 */ /* 0x0001e20000000800 */
[----:B------:R-:W-:Y:S01]  /*b060*/  FMUL R157, R157, 1.4426950216293334961 ;  /* 0x3fb8aa3b9d9d7820 */ /* 0x000fe20000400000 */
[----:B------:R-:W-:Y:S01]  /*b070*/  FMUL R9, R9, 1.4426950216293334961 ;  /* 0x3fb8aa3b09097820 */ /* 0x000fe20000400000 */
[----:B------:R-:W-:Y:S01]  /*b080*/  FMUL R177, R177, 1.4426950216293334961 ;  /* 0x3fb8aa3bb1b17820 */ /* 0x000fe20000400000 */
[----:B------:R-:W-:Y:S01]  /*b090*/  FMUL R176, R176, 1.4426950216293334961 ;  /* 0x3fb8aa3bb0b07820 */ /* 0x000fe20000400000 */
[----:B------:R-:W-:Y:S01]  /*b0a0*/  FMUL R174, R174, 1.4426950216293334961 ;  /* 0x3fb8aa3baeae7820 */ /* 0x000fe20000400000 */
[----:B------:R-:W-:Y:S01]  /*b0b0*/  FMUL R173, R173, 1.4426950216293334961 ;  /* 0x3fb8aa3badad7820 */ /* 0x000fe20000400000 */
[----:B------:R-:W-:Y:S01]  /*b0c0*/  FMUL R172, R172, 1.4426950216293334961 ;  /* 0x3fb8aa3bacac7820 */ /* 0x000fe20000400000 */
[----:B0-----:R-:W-:Y:S01]  /*b0d0*/  FMUL R3, R19, 1.4426950216293334961 ;  /* 0x3fb8aa3b13037820 */ /* 0x001fe20000400000 */
[----:B------:R-:W-:Y:S01]  /*b0e0*/  FMUL R171, R171, 1.4426950216293334961 ;  /* 0x3fb8aa3babab7820 */ /* 0x000fe20000400000 */
[----:B------:R-:W-:Y:S01]  /*b0f0*/  FMUL R169, R169, 1.4426950216293334961 ;  /* 0x3fb8aa3ba9a97820 */ /* 0x000fe20000400000 */
[----:B------:R-:W-:Y:S01]  /*b100*/  FMUL R168, R168, 1.4426950216293334961 ;  /* 0x3fb8aa3ba8a87820 */ /* 0x000fe20000400000 */
[----:B------:R-:W-:Y:S08]  /*b110*/  MUFU.EX2 R186, R6 ;  /* 0x0000000600ba7308 */ /* 0x000ff00000000800 */
[----:B------:R-:W0:Y:S08]  /*b120*/  MUFU.EX2 R178, R15 ;  /* 0x0000000f00b27308 */ /* 0x000e300000000800 */
[----:B------:R-:W1:Y:S08]  /*b130*/  MUFU.EX2 R179, R16 ;  /* 0x0000001000b37308 */ /* 0x000e700000000800 */
[----:B------:R-:W4:Y:S08]  /*b140*/  MUFU.EX2 R185, R157 ;  /* 0x0000009d00b97308 */ /* 0x000f300000000800 */
[----:B------:R-:W-:Y:S08]  /*b150*/  MUFU.EX2 R180, R3 ;  /* 0x0000000300b47308 */ /* 0x000ff00000000800 */
[----:B------:R-:W5:Y:S08]  /*b160*/  MUFU.EX2 R183, R9 ;  /* 0x0000000900b77308 */ /* 0x000f700000000800 */
[----:B------:R-:W-:Y:S08]  /*b170*/  MUFU.EX2 R177, R177 ;  /* 0x000000b100b17308 */ /* 0x000ff00000000800 */
[----:B------:R-:W2:Y:S08]  /*b180*/  MUFU.EX2 R176, R176 ;  /* 0x000000b000b07308 */ /* 0x000eb00000000800 */
[----:B------:R-:W-:Y:S08]  /*b190*/  MUFU.EX2 R174, R174 ;  /* 0x000000ae00ae7308 */ /* 0x000ff00000000800 */
[----:B------:R-:W2:Y:S08]  /*b1a0*/  MUFU.EX2 R173, R173 ;  /* 0x000000ad00ad7308 */ /* 0x000eb00000000800 */
[----:B------:R-:W-:Y:S08]  /*b1b0*/  MUFU.EX2 R172, R172 ;  /* 0x000000ac00ac7308 */ /* 0x000ff00000000800 */
[----:B------:R-:W2:Y:S08]  /*b1c0*/  MUFU.EX2 R171, R171 ;  /* 0x000000ab00ab7308 */ /* 0x000eb00000000800 */
[----:B------:R-:W-:Y:S08]  /*b1d0*/  MUFU.EX2 R169, R169 ;  /* 0x000000a900a97308 */ /* 0x000ff00000000800 */
[----:B------:R-:W2:Y:S01]  /*b1e0*/  MUFU.EX2 R168, R168 ;  /* 0x000000a800a87308 */ /* 0x000ea20000000800 */
[----:B0-----:R-:W-:-:S02]  /*b1f0*/  F2FP.SATFINITE.E4M3.F32.PACK_AB_MERGE_C R7, R178, R186, RZ ;  /* 0x000000bab207723e */ /* 0x001fc400048070ff */
[----:B-1----:R-:W-:Y:S02]  /*b200*/  F2FP.SATFINITE.E4M3.F32.PACK_AB_MERGE_C R6, R182, R179, RZ ;  /* 0x000000b3b606723e */ /* 0x002fe400048070ff */
[----:B----4-:R-:W-:Y:S02]  /*b210*/  F2FP.SATFINITE.E4M3.F32.PACK_AB_MERGE_C R4, R181, R185, RZ ;  /* 0x000000b9b504723e */ /* 0x010fe400048070ff */
[----:B-----5:R-:W-:Y:S02]  /*b220*/  F2FP.SATFINITE.E4M3.F32.PACK_AB_MERGE_C R3, R183, R180, RZ ;  /* 0x000000b4b703723e */ /* 0x020fe400048070ff */
[----:B--2---:R-:W-:Y:S02]  /*b230*/  F2FP.SATFINITE.E4M3.F32.PACK_AB_MERGE_C R7, R176, R177, R7 ;  /* 0x000000b1b007723e */ /* 0x004fe40004807007 */
[----:B------:R-:W-:Y:S02]  /*b240*/  F2FP.SATFINITE.E4M3.F32.PACK_AB_MERGE_C R6, R173, R174, R6 ;  /* 0x000000aead06723e */ /* 0x000fe40004807006 */
[----:B------:R-:W-:-:S02]  /*b250*/  F2FP.SATFINITE.E4M3.F32.PACK_AB_MERGE_C R4, R171, R172, R4 ;  /* 0x000000acab04723e */ /* 0x000fc40004807004 */
[----:B------:R-:W-:Y:S02]  /*b260*/  F2FP.SATFINITE.E4M3.F32.PACK_AB_MERGE_C R3, R168, R169, R3 ;  /* 0x000000a9a803723e */ /* 0x000fe40004807003 */
[----:B------:R-:W-:Y:S02]  /*b270*/  SEL R9, R7, R6, !P6 ;  /* 0x0000000607097207 */ /* 0x000fe40007000000 */
[----:B------:R-:W-:Y:S02]  /*b280*/  SEL R153, R6, R7, !P6 ;  /* 0x0000000706997207 */ /* 0x000fe40007000000 */
[----:B------:R-:W-:Y:S02]  /*b290*/  SEL R7, R4, R3, !P6 ;  /* 0x0000000304077207 */ /* 0x000fe40007000000 */
[----:B------:R-:W-:Y:S02]  /*b2a0*/  SEL R155, R3, R4, !P6 ;  /* 0x00000004039b7207 */ /* 0x000fe40007000000 */
[----:B------:R-:W-:Y:S01]  /*b2b0*/  FMNMX R3, R21, R20, !PT ;  /* 0x0000001415037209 */ /* 0x000fe20007800000 */
[----:B------:R-:W-:-:S03]  /*b2c0*/  FMUL R16, R163, UR7 ;  /* 0x00000007a3107c20 */ /* 0x000fc60008400000 */
[----:B------:R-:W-:Y:S02]  /*b2d0*/  FMNMX R3, R156, R3, !PT ;  /* 0x000000039c037209 */ /* 0x000fe40007800000 */
[----:B------:R-:W-:Y:S02]  /*b2e0*/  ISETP.GT.U32.AND.EX P1, PT, R191, RZ, PT, P1 ;  /* 0x000000ffbf00720c */ /* 0x000fe40003f24110 */
[----:B------:R-:W-:Y:S01]  /*b2f0*/  FMNMX R3, R188, R3, !PT ;  /* 0x00000003bc037209 */ /* 0x000fe20007800000 */
[----:B------:R-:W-:Y:S01]  /*b300*/  FMUL R15, R166, UR7 ;  /* 0x00000007a60f7c20 */ /* 0x000fe20008400000 */
[----:B------:R-:W-:Y:S02]  /*b310*/  ISETP.GT.U32.AND.EX P4, PT, R162, RZ, PT, P4 ;  /* 0x000000ffa200720c */ /* 0x000fe40003f84140 */
[----:B------:R-:W-:Y:S02]  /*b320*/  FSEL R16, R16, -INF , !P1 ;  /* 0xff80000010107808 */ /* 0x000fe40004800000 */
[----:B------:R-:W-:Y:S01]  /*b330*/  FMNMX R3, R184, R3, !PT ;  /* 0x00000003b8037209 */ /* 0x000fe20007800000 */
[----:B------:R-:W-:Y:S01]  /*b340*/  FMUL R14, R167, UR7 ;  /* 0x00000007a70e7c20 */ /* 0x000fe20008400000 */
[----:B------:R-:W-:-:S02]  /*b350*/  ISETP.GT.U32.AND.EX P3, PT, R152, RZ, PT, P3 ;  /* 0x000000ff9800720c */ /* 0x000fc40003f64130 */
[----:B------:R-:W-:Y:S02]  /*b360*/  FSEL R15, R15, -INF , !P4 ;  /* 0xff8000000f0f7808 */ /* 0x000fe40006000000 */
[----:B------:R-:W-:Y:S02]  /*b370*/  FMNMX R3, R16, R3, !PT ;  /* 0x0000000310037209 */ /* 0x000fe40007800000 */
[----:B------:R-:W-:Y:S02]  /*b380*/  FSEL R14, R14, -INF , !P3 ;  /* 0xff8000000e0e7808 */ /* 0x000fe40005800000 */
[----:B------:R-:W-:Y:S02]  /*b390*/  FMNMX R3, R15, R3, !PT ;  /* 0x000000030f037209 */ /* 0x000fe40007800000 */
[----:B------:R-:W-:Y:S02]  /*b3a0*/  FMNMX R4, R160, R170, !PT ;  /* 0x000000aaa0047209 */ /* 0x000fe40007800000 */
[----:B------:R-:W-:-:S02]  /*b3b0*/  FMNMX R3, R14, R3, !PT ;  /* 0x000000030e037209 */ /* 0x000fc40007800000 */
[----:B------:R-:W-:Y:S01]  /*b3c0*/  FMNMX R4, R187, R4, !PT ;  /* 0x00000004bb047209 */ /* 0x000fe20007800000 */
[----:B------:R-:W-:Y:S02]  /*b3d0*/  FMUL R19, R161, UR7 ;  /* 0x00000007a1137c20 */ /* 0x000fe40008400000 */
[----:B------:R-:W0:Y:S01]  /*b3e0*/  SHFL.BFLY PT, R8, R3, 0x2, 0x1f ;  /* 0x0c401f0003087f89 */ /* 0x000e2200000e0000 */
[----:B------:R-:W-:Y:S02]  /*b3f0*/  ISETP.GT.U32.AND.EX P0, PT, R191, RZ, PT, P0 ;  /* 0x000000ffbf00720c */ /* 0x000fe40003f04100 */
[----:B------:R-:W-:Y:S01]  /*b400*/  FMNMX R4, R190, R4, !PT ;  /* 0x00000004be047209 */ /* 0x000fe20007800000 */
[----:B------:R-:W-:Y:S01]  /*b410*/  FMUL R18, R164, UR7 ;  /* 0x00000007a4127c20 */ /* 0x000fe20008400000 */
[----:B------:R-:W-:Y:S02]  /*b420*/  ISETP.GT.U32.AND.EX P5, PT, R162, RZ, PT, P5 ;  /* 0x000000ffa200720c */ /* 0x000fe40003fa4150 */
[----:B------:R-:W-:-:S02]  /*b430*/  FSEL R19, R19, -INF , !P0 ;  /* 0xff80000013137808 */ /* 0x000fc40004000000 */
[----:B------:R-:W-:Y:S01]  /*b440*/  FMNMX R4, R189, R4, !PT ;  /* 0x00000004bd047209 */ /* 0x000fe20007800000 */
[----:B------:R-:W-:Y:S01]  /*b450*/  FMUL R17, R165, UR7 ;  /* 0x00000007a5117c20 */ /* 0x000fe20008400000 */
[----:B------:R-:W-:Y:S02]  /*b460*/  ISETP.GT.U32.AND.EX P2, PT, R152, RZ, PT, P2 ;  /* 0x000000ff9800720c */ /* 0x000fe40003f44120 */
[----:B------:R-:W-:Y:S02]  /*b470*/  FSEL R18, R18, -INF , !P5 ;  /* 0xff80000012127808 */ /* 0x000fe40006800000 */
[----:B------:R-:W-:Y:S02]  /*b480*/  FMNMX R4, R19, R4, !PT ;  /* 0x0000000413047209 */ /* 0x000fe40007800000 */
[----:B------:R-:W-:Y:S02]  /*b490*/  FSEL R17, R17, -INF , !P2 ;  /* 0xff80000011117808 */ /* 0x000fe40005000000 */
[----:B------:R-:W-:-:S02]  /*b4a0*/  FMNMX R4, R18, R4, !PT ;  /* 0x0000000412047209 */ /* 0x000fc40007800000 */
[----:B------:R-:W-:Y:S02]  /*b4b0*/  LOP3.LUT R175, R13, 0x1, RZ, 0x3c, !PT ;  /* 0x000000010daf7812 */ /* 0x000fe400078e3cff */
[----:B------:R-:W-:Y:S02]  /*b4c0*/  FMNMX R4, R17, R4, !PT ;  /* 0x0000000411047209 */ /* 0x000fe40007800000 */
[----:B0-----:R-:W-:Y:S01]  /*b4d0*/  FMNMX R8, R3, R8, !PT ;  /* 0x0000000803087209 */ /* 0x001fe20007800000 */
[----:B------:R-:W-:Y:S04]  /*b4e0*/  SHFL.IDX PT, R153, R153, R175, 0x1f ;  /* 0x00001faf99997589 */ /* 0x000fe800000e0000 */
[----:B------:R-:W0:Y:S04]  /*b4f0*/  SHFL.BFLY PT, R6, R4, 0x2, 0x1f ;  /* 0x0c401f0004067f89 */ /* 0x000e2800000e0000 */
[----:B------:R-:W1:Y:S04]  /*b500*/  SHFL.IDX PT, R3, R9, R13, 0x1f ;  /* 0x00001f0d09037589 */ /* 0x000e6800000e0000 */
[----:B------:R-:W-:Y:S04]  /*b510*/  STS.U8 [R2+UR5+0x10000], R230 ;  /* 0x010000e602007988 */ /* 0x000fe80008000005 */
        /* <DEDUP_REMOVED lines=26> */
[----:B------:R-:W-:Y:S04]  /*b6c0*/  SHFL.IDX PT, R7, R7, R13, 0x1f ;  /* 0x00001f0d07077589 */ /* 0x000fe800000e0000 */
[----:B------:R-:W2:Y:S04]  /*b6d0*/  SHFL.IDX PT, R155, R155, R175, 0x1f ;  /* 0x00001faf9b9b7589 */ /* 0x000ea800000e0000 */
[----:B------:R-:W-:Y:S04]  /*b6e0*/  STS.U8 [R2+UR5+0x11b00], R206 ;  /* 0x011b00ce02007988 */ /* 0x000fe80008000005 */
[----:B------:R-:W-:Y:S04]  /*b6f0*/  STS.U8 [R2+UR5+0x11c00], R203 ;  /* 0x011c00cb02007988 */ /* 0x000fe80008000005 */
[----:B------:R-:W-:Y:S04]  /*b700*/  STS.U8 [R2+UR5+0x11d00], R201 ;  /* 0x011d00c902007988 */ /* 0x000fe80008000005 */
[----:B---3--:R-:W-:Y:S04]  /*b710*/  STS.U8 [R2+UR5+0x11e00], R198 ;  /* 0x011e00c602007988 */ /* 0x008fe80008000005 */
[----:B------:R-:W-:Y:S01]  /*b720*/  STS.U8 [R2+UR5+0x11f00], R196 ;  /* 0x011f00c402007988 */ /* 0x000fe20008000005 */
[----:B------:R3:W-:Y:S06]  /*b730*/  MEMBAR.ALL.CTA ;  /* 0x0000000000007992 */ /* 0x0007ec0000008000 */
[----:B---3--:R-:W3:Y:S01]  /*b740*/  FENCE.VIEW.ASYNC.S ;  /* 0x00000000000073c6 */ /* 0x008ee20000000000 */
[----:B0-----:R-:W-:Y:S01]  /*b750*/  FMNMX R4, R4, R6, !PT ;  /* 0x0000000604047209 */ /* 0x001fe20007800000 */
[----:B------:R-:W-:Y:S01]  /*b760*/  FADD R6, -R11, R194 ;  /* 0x000000c20b067221 */ /* 0x000fe20000000100 */
[----:B-1----:R-:W-:-:S02]  /*b770*/  PRMT R152, R3, R193, R153 ;  /* 0x000000c103987216 */ /* 0x002fc40000000099 */
[-C--:B------:R-:W-:Y:S01]  /*b780*/  PRMT R153, R3, R192.reuse, R153 ;  /* 0x000000c003997216 */ /* 0x080fe20000000099 */
[----:B------:R-:W-:Y:S01]  /*b790*/  FADD R3, -R10, R195 ;  /* 0x000000c30a037221 */ /* 0x000fe20000000100 */
[----:B------:R-:W-:Y:S01]  /*b7a0*/  FMUL R6, R6, 1.4426950216293334961 ;  /* 0x3fb8aa3b06067820 */ /* 0x000fe20000400000 */
[--C-:B--2---:R-:W-:Y:S02]  /*b7b0*/  PRMT R154, R7, R193, R155.reuse ;  /* 0x000000c1079a7216 */ /* 0x104fe4000000009b */
[----:B------:R-:W-:Y:S01]  /*b7c0*/  FMUL R3, R3, 1.4426950216293334961 ;  /* 0x3fb8aa3b03037820 */ /* 0x000fe20000400000 */
[----:B------:R-:W-:Y:S02]  /*b7d0*/  PRMT R155, R7, R192, R155 ;  /* 0x000000c0079b7216 */ /* 0x000fe4000000009b */
[----:B------:R-:W0:Y:S08]  /*b7e0*/  MUFU.EX2 R6, R6 ;  /* 0x0000000600067308 */ /* 0x000e300000000800 */
[----:B------:R-:W1:Y:S01]  /*b7f0*/  MUFU.EX2 R7, R3 ;  /* 0x0000000300077308 */ /* 0x000e620000000800 */
[-C--:B0-----:R-:W-:Y:S01]  /*b800*/  FMUL R26, R26, R6.reuse ;  /* 0x000000061a1a7220 */ /* 0x081fe20000400000 */
[-C--:B------:R-:W-:Y:S01]  /*b810*/  FMUL R27, R27, R6.reuse ;  /* 0x000000061b1b7220 */ /* 0x080fe20000400000 */
        /* <DEDUP_REMOVED lines=61> */
[----:B------:R-:W-:Y:S01]  /*bbf0*/  FMUL R151, R151, R6 ;  /* 0x0000000697977220 */ /* 0x000fe20000400000 */
[-C--:B-1----:R-:W-:Y:S01]  /*bc00*/  FMUL R24, R24, R7.reuse ;  /* 0x0000000718187220 */ /* 0x082fe20000400000 */
        /* <DEDUP_REMOVED lines=63> */
[----:B---3--:R-:W-:Y:S06]  /*c000*/  BAR.SYNC.DEFER_BLOCKING 0x0 ;  /* 0x0000000000007b1d */ /* 0x008fec0000010000 */
[----:B------:R-:W-:-:S06]  /*c010*/  WARPGROUP.ARRIVE ;  /* 0x00000000000079c5 */ /* 0x000fcc0000000000 */
[----:B------:R-:W-:Y:S03]  /*c020*/  QGMMA.64x256x32.F32.E4M3.E4M3 R24, R152, gdesc[UR8], R24, gsb0 ;  /* 0x03e0000898187df3 */ /* 0x000fe60008000818 */
[----:B------:R-:W-:Y:S02]  /*c030*/  WARPGROUP.DEPBAR.LE gsb0, 0x0 ;  /* 0x00008000000079c5 */ /* 0x000fe40000010000 */
[----:B------:R-:W-:Y:S04]  /*c040*/  STL.64 [R1], R24 ;  /* 0x0000001801007387 */ /* 0x000fe80000100a00 */
        /* <DEDUP_REMOVED lines=62> */
[----:B------:R0:W-:Y:S04]  /*c430*/  STL.64 [R1+0x1f8], R150 ;  /* 0x0001f89601007387 */ /* 0x0001e80000100a00 */
[----:B0-----:R-:W2:Y:S04]  /*c440*/  LDL.LU.64 R150, [R1+0x5b8] ;  /* 0x0005b80001967983 */ /* 0x001ea80000300a00 */
[----:B------:R-:W3:Y:S04]  /*c450*/  LDL.LU.64 R148, [R1+0x5b0] ;  /* 0x0005b00001947983 */ /* 0x000ee80000300a00 */
[----:B------:R-:W4:Y:S04]  /*c460*/  LDL.LU.64 R146, [R1+0x5a8] ;  /* 0x0005a80001927983 */ /* 0x000f280000300a00 */
[----:B------:R-:W5:Y:S04]  /*c470*/  LDL.LU.64 R144, [R1+0x5a0] ;  /* 0x0005a00001907983 */ /* 0x000f680000300a00 */
[----:B------:R-:W2:Y:S04]  /*c480*/  LDL.LU.64 R142, [R1+0x598] ;  /* 0x00059800018e7983 */ /* 0x000ea80000300a00 */
        /* <DEDUP_REMOVED lines=45> */
[----:B------:R-:W5:Y:S04]  /*c760*/  LDL.LU.64 R50, [R1+0x428] ;  /* 0x0004280001327983 */ /* 0x000f680000300a00 */
        /* <DEDUP_REMOVED lines=13> */
[----:B------:R-:W0:Y:S04]  /*c840*/  SHFL.BFLY PT, R9, R8, 0x1, 0x1f ;  /* 0x0c201f0008097f89 */ /* 0x000e2800000e0000 */
[----:B------:R-:W1:Y:S01]  /*c850*/  SHFL.BFLY PT, R22, R4, 0x1, 0x1f ;  /* 0x0c201f0004167f89 */ /* 0x000e6200000e0000 */
[----:B0-----:R-:W-:-:S04]  /*c860*/  FMNMX R9, R8, R9, !PT ;  /* 0x0000000908097209 */ /* 0x001fc80007800000 */
[----:B------:R-:W-:Y:S02]  /*c870*/  FMNMX R9, R9, R199, !PT ;  /* 0x000000c709097209 */ /* 0x000fe40007800000 */
[----:B-1----:R-:W-:-:S03]  /*c880*/  FMNMX R8, R4, R22, !PT ;  /* 0x0000001604087209 */ /* 0x002fc60007800000 */
[--C-:B------:R-:W-:Y:S01]  /*c890*/  FADD R3, R14, -R9.reuse ;  /* 0x800000090e037221 */ /* 0x100fe20000000000 */
[----:B------:R-:W-:Y:S01]  /*c8a0*/  FMNMX R8, R8, R200, !PT ;  /* 0x000000c808087209 */ /* 0x000fe20007800000 */
[--C-:B------:R-:W-:Y:S01]  /*c8b0*/  FADD R164, R21, -R9.reuse ;  /* 0x8000000915a47221 */ /* 0x100fe20000000000 */
[--C-:B------:R-:W-:Y:S01]  /*c8c0*/  FADD R163, R20, -R9.reuse ;  /* 0x8000000914a37221 */ /* 0x100fe20000000000 */
[--C-:B------:R-:W-:Y:S01]  /*c8d0*/  FADD R162, R156, -R9.reuse ;  /* 0x800000099ca27221 */ /* 0x100fe20000000000 */
[--C-:B------:R-:W-:Y:S01]  /*c8e0*/  FADD R161, R188, -R9.reuse ;  /* 0x80000009bca17221 */ /* 0x100fe20000000000 */
[----:B------:R-:W-:Y:S01]  /*c8f0*/  FMUL R3, R3, 1.4426950216293334961 ;  /* 0x3fb8aa3b03037820 */ /* 0x000fe20000400000 */
[----:B------:R-:W-:Y:S01]  /*c900*/  FMUL R164, R164, 1.4426950216293334961 ;  /* 0x3fb8aa3ba4a47820 */ /* 0x000fe20000400000 */
[----:B------:R-:W-:Y:S01]  /*c910*/  FMUL R163, R163, 1.4426950216293334961 ;  /* 0x3fb8aa3ba3a37820 */ /* 0x000fe20000400000 */
[----:B------:R-:W-:Y:S01]  /*c920*/  FMUL R162, R162, 1.4426950216293334961 ;  /* 0x3fb8aa3ba2a27820 */ /* 0x000fe20000400000 */
[----:B------:R-:W-:Y:S01]  /*c930*/  FMUL R161, R161, 1.4426950216293334961 ;  /* 0x3fb8aa3ba1a17820 */ /* 0x000fe20000400000 */
[--C-:B------:R-:W-:Y:S01]  /*c940*/  FADD R159, R184, -R9.reuse ;  /* 0x80000009b89f7221 */ /* 0x100fe20000000000 */
[--C-:B------:R-:W-:Y:S01]  /*c950*/  FADD R158, R16, -R9.reuse ;  /* 0x80000009109e7221 */ /* 0x100fe20000000000 */
[--C-:B------:R-:W-:Y:S01]  /*c960*/  FADD R157, R160, -R8.reuse ;  /* 0x80000008a09d7221 */ /* 0x100fe20000000000 */
[--C-:B------:R-:W-:Y:S01]  /*c970*/  FADD R156, R170, -R8.reuse ;  /* 0x80000008aa9c7221 */ /* 0x100fe20000000000 */
[--C-:B------:R-:W-:Y:S01]  /*c980*/  FADD R23, R187, -R8.reuse ;  /* 0x80000008bb177221 */ /* 0x100fe20000000000 */
[--C-:B------:R-:W-:Y:S01]  /*c990*/  FADD R22, R190, -R8.reuse ;  /* 0x80000008be167221 */ /* 0x100fe20000000000 */
[----:B------:R-:W-:Y:S01]  /*c9a0*/  FADD R21, R15, -R9 ;  /* 0x800000090f157221 */ /* 0x000fe20000000000 */
[----:B------:R0:W-:Y:S01]  /*c9b0*/  MUFU.EX2 R160, R3 ;  /* 0x0000000300a07308 */ /* 0x0001e20000000800 */
[----:B------:R-:W-:Y:S01]  /*c9c0*/  FMUL R159, R159, 1.4426950216293334961 ;  /* 0x3fb8aa3b9f9f7820 */ /* 0x000fe20000400000 */
[----:B------:R-:W-:Y:S01]  /*c9d0*/  FMUL R158, R158, 1.4426950216293334961 ;  /* 0x3fb8aa3b9e9e7820 */ /* 0x000fe20000400000 */
[----:B------:R-:W-:Y:S01]  /*c9e0*/  FMUL R157, R157, 1.4426950216293334961 ;  /* 0x3fb8aa3b9d9d7820 */ /* 0x000fe20000400000 */
[----:B------:R-:W-:Y:S01]  /*c9f0*/  FMUL R156, R156, 1.4426950216293334961 ;  /* 0x3fb8aa3b9c9c7820 */ /* 0x000fe20000400000 */
[----:B------:R-:W-:Y:S01]  /*ca00*/  FMUL R23, R23, 1.4426950216293334961 ;  /* 0x3fb8aa3b17177820 */ /* 0x000fe20000400000 */
[----:B------:R-:W-:Y:S01]  /*ca10*/  FMUL R22, R22, 1.4426950216293334961 ;  /* 0x3fb8aa3b16167820 */ /* 0x000fe20000400000 */
[--C-:B------:R-:W-:Y:S01]  /*ca20*/  FADD R20, R189, -R8.reuse ;  /* 0x80000008bd147221 */ /* 0x100fe20000000000 */
[----:B------:R-:W-:Y:S01]  /*ca30*/  FMUL R21, R21, 1.4426950216293334961 ;  /* 0x3fb8aa3b15157820 */ /* 0x000fe20000400000 */
[--C-:B0-----:R-:W-:Y:S01]  /*ca40*/  FADD R3, R19, -R8.reuse ;  /* 0x8000000813037221 */ /* 0x101fe20000000000 */
[--C-:B------:R-:W-:Y:S01]  /*ca50*/  FADD R16, R18, -R8.reuse ;  /* 0x8000000812107221 */ /* 0x100fe20000000000 */
[----:B------:R-:W-:Y:S01]  /*ca60*/  FADD R19, R17, -R8 ;  /* 0x8000000811137221 */ /* 0x000fe20000000000 */
[----:B------:R-:W-:Y:S01]  /*ca70*/  MUFU.EX2 R164, R164 ;  /* 0x000000a400a47308 */ /* 0x000fe20000000800 */
[----:B------:R-:W-:Y:S01]  /*ca80*/  FMUL R20, R20, 1.4426950216293334961 ;  /* 0x3fb8aa3b14147820 */ /* 0x000fe20000400000 */
[----:B------:R-:W-:Y:S01]  /*ca90*/  FMUL R16, R16, 1.4426950216293334961 ;  /* 0x3fb8aa3b10107820 */ /* 0x000fe20000400000 */
[----:B------:R-:W-:Y:S01]  /*caa0*/  FMUL R19, R19, 1.4426950216293334961 ;  /* 0x3fb8aa3b13137820 */ /* 0x000fe20000400000 */
[----:B------:R-:W-:-:S04]  /*cab0*/  FMUL R3, R3, 1.4426950216293334961 ;  /* 0x3fb8aa3b03037820 */ /* 0x000fc80000400000 */
[----:B------:R-:W0:Y:S08]  /*cac0*/  MUFU.EX2 R163, R163 ;  /* 0x000000a300a37308 */ /* 0x000e300000000800 */
[----:B------:R-:W-:Y:S08]  /*cad0*/  MUFU.EX2 R162, R162 ;  /* 0x000000a200a27308 */ /* 0x000ff00000000800 */
[----:B------:R-:W1:Y:S08]  /*cae0*/  MUFU.EX2 R161, R161 ;  /* 0x000000a100a17308 */ /* 0x000e700000000800 */
[----:B------:R-:W-:Y:S08]  /*caf0*/  MUFU.EX2 R159, R159 ;  /* 0x0000009f009f7308 */ /* 0x000ff00000000800 */
[----:B------:R-:W1:Y:S08]  /*cb00*/  MUFU.EX2 R158, R158 ;  /* 0x0000009e009e7308 */ /* 0x000e700000000800 */
[----:B------:R-:W-:Y:S08]  /*cb10*/  MUFU.EX2 R157, R157 ;  /* 0x0000009d009d7308 */ /* 0x000ff00000000800 */
[----:B------:R-:W1:Y:S08]  /*cb20*/  MUFU.EX2 R156, R156 ;  /* 0x0000009c009c7308 */ /* 0x000e700000000800 */
[----:B------:R-:W-:Y:S08]  /*cb30*/  MUFU.EX2 R23, R23 ;  /* 0x0000001700177308 */ /* 0x000ff00000000800 */
[----:B------:R-:W1:Y:S08]  /*cb40*/  MUFU.EX2 R22, R22 ;  /* 0x0000001600167308 */ /* 0x000e700000000800 */
[----:B------:R-:W1:Y:S08]  /*cb50*/  MUFU.EX2 R21, R21 ;  /* 0x0000001500157308 */ /* 0x000e700000000800 */
[----:B------:R-:W-:Y:S08]  /*cb60*/  MUFU.EX2 R20, R20 ;  /* 0x0000001400147308 */ /* 0x000ff00000000800 */
[----:B------:R1:W1:Y:S08]  /*cb70*/  MUFU.EX2 R18, R3 ;  /* 0x0000000300127308 */ /* 0x0002700000000800 */
[----:B------:R-:W-:Y:S08]  /*cb80*/  MUFU.EX2 R16, R16 ;  /* 0x0000001000107308 */ /* 0x000ff00000000800 */
[----:B------:R-:W1:Y:S01]  /*cb90*/  MUFU.EX2 R19, R19 ;  /* 0x0000001300137308 */ /* 0x000e620000000800 */
[----:B0-----:R-:W-:-:S02]  /*cba0*/  F2FP.SATFINITE.E4M3.F32.PACK_AB_MERGE_C R15, R163, R164, RZ ;  /* 0x000000a4a30f723e */ /* 0x001fc400048070ff */
[----:B-1----:R-:W-:Y:S02]  /*cbb0*/  F2FP.SATFINITE.E4M3.F32.PACK_AB_MERGE_C R14, R161, R162, RZ ;  /* 0x000000a2a10e723e */ /* 0x002fe400048070ff */
[----:B------:R-:W-:Y:S02]  /*cbc0*/  F2FP.SATFINITE.E4M3.F32.PACK_AB_MERGE_C R4, R158, R159, RZ ;  /* 0x0000009f9e04723e */ /* 0x000fe400048070ff */
[----:B------:R-:W-:Y:S02]  /*cbd0*/  F2FP.SATFINITE.E4M3.F32.PACK_AB_MERGE_C R15, R156, R157, R15 ;  /* 0x0000009d9c0f723e */ /* 0x000fe4000480700f */
[----:B------:R-:W-:Y:S02]  /*cbe0*/  F2FP.SATFINITE.E4M3.F32.PACK_AB_MERGE_C R14, R22, R23, R14 ;  /* 0x00000017160e723e */ /* 0x000fe4000480700e */
[----:B------:R-:W-:Y:S02]  /*cbf0*/  F2FP.SATFINITE.E4M3.F32.PACK_AB_MERGE_C R3, R160, R21, RZ ;  /* 0x00000015a003723e */ /* 0x000fe400048070ff */
[----:B------:R-:W-:-:S02]  /*cc00*/  F2FP.SATFINITE.E4M3.F32.PACK_AB_MERGE_C R4, R18, R20, R4 ;  /* 0x000000141204723e */ /* 0x000fc40004807004 */
[----:B------:R-:W-:Y:S02]  /*cc10*/  SEL R153, R14, R15, !P6 ;  /* 0x0000000f0e997207 */ /* 0x000fe40007000000 */
[----:B------:R-:W-:Y:S02]  /*cc20*/  F2FP.SATFINITE.E4M3.F32.PACK_AB_MERGE_C R3, R19, R16, R3 ;  /* 0x000000101303723e */ /* 0x000fe40004807003 */
[----:B------:R-:W-:Y:S02]  /*cc30*/  SEL R17, R15, R14, !P6 ;  /* 0x0000000e0f117207 */ /* 0x000fe40007000000 */
[----:B------:R-:W-:Y:S01]  /*cc40*/  SEL R14, R4, R3, !P6 ;  /* 0x00000003040e7207 */ /* 0x000fe20007000000 */
[----:B------:R-:W-:Y:S01]  /*cc50*/  SHFL.IDX PT, R153, R153, R175, 0x1f ;  /* 0x00001faf99997589 */ /* 0x000fe200000e0000 */
[----:B------:R-:W-:-:S03]  /*cc60*/  SEL R155, R3, R4, !P6 ;  /* 0x00000004039b7207 */ /* 0x000fc60007000000 */
[----:B------:R-:W0:Y:S01]  /*cc70*/  SHFL.IDX PT, R4, R17, R13, 0x1f ;  /* 0x00001f0d11047589 */ /* 0x000e2200000e0000 */
[----:B------:R-:W-:Y:S01]  /*cc80*/  FADD R3, -R9, R199 ;  /* 0x000000c709037221 */ /* 0x000fe20000000100 */
[----:B------:R-:W-:Y:S02]  /*cc90*/  FADD R15, -R8, R200 ;  /* 0x000000c8080f7221 */ /* 0x000fe40000000100 */
[----:B------:R-:W-:Y:S01]  /*cca0*/  SHFL.IDX PT, R14, R14, R13, 0x1f ;  /* 0x00001f0d0e0e7589 */ /* 0x000fe200000e0000 */
[----:B------:R-:W-:-:S03]  /*ccb0*/  FMUL R3, R3, 1.4426950216293334961 ;  /* 0x3fb8aa3b03037820 */ /* 0x000fc60000400000 */
[----:B------:R-:W1:Y:S03]  /*ccc0*/  SHFL.IDX PT, R155, R155, R175, 0x1f ;  /* 0x00001faf9b9b7589 */ /* 0x000e6600000e0000 */
[----:B------:R-:W4:Y:S01]  /*ccd0*/  MUFU.EX2 R3, R3 ;  /* 0x0000000300037308 */ /* 0x000f220000000800 */
[C-C-:B0-----:R-:W-:Y:S02]  /*cce0*/  PRMT R152, R4.reuse, R193, R153.reuse ;  /* 0x000000c104987216 */ /* 0x141fe40000000099 */
[----:B------:R-:W-:Y:S01]  /*ccf0*/  PRMT R153, R4, R192, R153 ;  /* 0x000000c004997216 */ /* 0x000fe20000000099 */
[----:B------:R-:W-:-:S06]  /*cd00*/  FMUL R4, R15, 1.4426950216293334961 ;  /* 0x3fb8aa3b0f047820 */ /* 0x000fcc0000400000 */
[----:B------:R-:W0:Y:S01]  /*cd10*/  MUFU.EX2 R4, R4 ;  /* 0x0000000400047308 */ /* 0x000e220000000800 */
[-C--:B----4-:R-:W-:Y:S01]  /*cd20*/  FMUL R58, R58, R3.reuse ;  /* 0x000000033a3a7220 */ /* 0x090fe20000400000 */
[-C--:B--2---:R-:W-:Y:S01]  /*cd30*/  FMUL R54, R54, R3.reuse ;  /* 0x0000000336367220 */ /* 0x084fe20000400000 */
[-C--:B------:R-:W-:Y:S01]  /*cd40*/  FMUL R55, R55, R3.reuse ;  /* 0x0000000337377220 */ /* 0x080fe20000400000 */
[-C--:B------:R-:W-:Y:S01]  /*cd50*/  FMUL R59, R59, R3.reuse ;  /* 0x000000033b3b7220 */ /* 0x080fe20000400000 */
[-C--:B------:R-:W-:Y:S01]  /*cd60*/  FMUL R62, R62, R3.reuse ;  /* 0x000000033e3e7220 */ /* 0x080fe20000400000 */
[-C--:B------:R-:W-:Y:S01]  /*cd70*/  FMUL R63, R63, R3.reuse ;  /* 0x000000033f3f7220 */ /* 0x080fe20000400000 */
[-C--:B------:R-:W-:Y:S01]  /*cd80*/  FMUL R66, R66, R3.reuse ;  /* 0x0000000342427220 */ /* 0x080fe20000400000 */
[-C--:B------:R-:W-:Y:S01]  /*cd90*/  FMUL R67, R67, R3.reuse ;  /* 0x0000000343437220 */ /* 0x080fe20000400000 */
[-C--:B------:R-:W-:Y:S01]  /*cda0*/  FMUL R70, R70, R3.reuse ;  /* 0x0000000346467220 */ /* 0x080fe20000400000 */
[-C--:B-----5:R-:W-:Y:S01]  /*cdb0*/  FMUL R50, R50, R3.reuse ;  /* 0x0000000332327220 */ /* 0x0a0fe20000400000 */
[-C--:B------:R-:W-:Y:S01]  /*cdc0*/  FMUL R51, R51, R3.reuse ;  /* 0x0000000333337220 */ /* 0x080fe20000400000 */
[-C--:B------:R-:W-:Y:S01]  /*cdd0*/  FMUL R71, R71, R3.reuse ;  /* 0x0000000347477220 */ /* 0x080fe20000400000 */
[-C--:B------:R-:W-:Y:S01]  /*cde0*/  FMUL R74, R74, R3.reuse ;  /* 0x000000034a4a7220 */ /* 0x080fe20000400000 */
[-C--:B------:R-:W-:Y:S01]  /*cdf0*/  FMUL R75, R75, R3.reuse ;  /* 0x000000034b4b7220 */ /* 0x080fe20000400000 */
[-C--:B------:R-:W-:Y:S01]  /*ce00*/  FMUL R78, R78, R3.reuse ;  /* 0x000000034e4e7220 */ /* 0x080fe20000400000 */
[-C--:B------:R-:W-:Y:S01]  /*ce10*/  FMUL R79, R79, R3.reuse ;  /* 0x000000034f4f7220 */ /* 0x080fe20000400000 */
[-C--:B------:R-:W-:Y:S01]  /*ce20*/  FMUL R82, R82, R3.reuse ;  /* 0x0000000352527220 */ /* 0x080fe20000400000 */
[-C--:B---3--:R-:W-:Y:S01]  /*ce30*/  FMUL R46, R46, R3.reuse ;  /* 0x000000032e2e7220 */ /* 0x088fe20000400000 */
        /* <DEDUP_REMOVED lines=110> */
[----:B-1----:R-:W-:-:S02]  /*d520*/  PRMT R154, R14, R193, R155 ;  /* 0x000000c10e9a7216 */ /* 0x002fc4000000009b */
[----:B------:R-:W-:-:S04]  /*d530*/  PRMT R155, R14, R192, R155 ;  /* 0x000000c00e9b7216 */ /* 0x000fc8000000009b */
[----:B------:R-:W-:-:S06]  /*d540*/  WARPGROUP.ARRIVE ;  /* 0x00000000000079c5 */ /* 0x000fcc0000000000 */
[----:B------:R-:W-:Y:S01]  /*d550*/  QGMMA.64x256x32.F32.E4M3.E4M3 R24, R152, gdesc[UR8], R24, gsb0 ;  /* 0x03e0000898187df3 */ /* 0x000fe20008000818 */
[----:B------:R-:W-:Y:S01]  /*d560*/  FADD R17, R186, R178 ;  /* 0x000000b2ba117221 */ /* 0x000fe20000000000 */
        /* <DEDUP_REMOVED lines=27> */
[----:B------:R-:W0:Y:S01]  /*d720*/  S2R R175, SR_CTAID.X ;  /* 0x0000000000af7919 */ /* 0x000e220000002500 */
[----:B------:R-:W1:Y:S04]  /*d730*/  SHFL.BFLY PT, R18, R16, 0x2, 0x1f ;  /* 0x0c401f0010127f89 */ /* 0x000e6800000e0000 */
[----:B------:R-:W2:Y:S04]  /*d740*/  SHFL.BFLY PT, R19, R17, 0x2, 0x1f ;  /* 0x0c401f0011137f89 */ /* 0x000ea800000e0000 */
[----:B------:R-:W3:Y:S04]  /*d750*/  SHFL.BFLY PT, R20, R15, 0x2, 0x1f ;  /* 0x0c401f000f147f89 */ /* 0x000ee800000e0000 */
[----:B------:R-:W4:Y:S01]  /*d760*/  SHFL.BFLY PT, R21, R14, 0x2, 0x1f ;  /* 0x0c401f000e157f89 */ /* 0x000f2200000e0000 */
[----:B------:R-:W-:Y:S01]  /*d770*/  UIADD3 UR48, UP0, UR48, 0x20, URZ ;  /* 0x0000002030307890 */ /* 0x000fe2000ff1e03f */
[----:B-1----:R-:W-:Y:S01]  /*d780*/  FADD R16, R16, R18 ;  /* 0x0000001210107221 */ /* 0x002fe20000000000 */
[----:B--2---:R-:W-:Y:S01]  /*d790*/  FADD R17, R17, R19 ;  /* 0x0000001311117221 */ /* 0x004fe20000000000 */
[----:B---3--:R-:W-:Y:S01]  /*d7a0*/  FADD R15, R15, R20 ;  /* 0x000000140f0f7221 */ /* 0x008fe20000000000 */
[----:B----4-:R-:W-:-:S02]  /*d7b0*/  FADD R14, R14, R21 ;  /* 0x000000150e0e7221 */ /* 0x010fc40000000000 */
[----:B------:R-:W1:Y:S01]  /*d7c0*/  SHFL.BFLY PT, R19, R16, 0x1, 0x1f ;  /* 0x0c201f0010137f89 */ /* 0x000e6200000e0000 */
[----:B0-----:R-:W-:-:S03]  /*d7d0*/  IMAD.SHL.U32 R165, R175, 0x100, RZ ;  /* 0x00000100afa57824 */ /* 0x001fc600078e00ff */
[----:B------:R-:W0:Y:S01]  /*d7e0*/  SHFL.BFLY PT, R20, R17, 0x1, 0x1f ;  /* 0x0c201f0011147f89 */ /* 0x000e2200000e0000 */
[----:B------:R-:W-:-:S03]  /*d7f0*/  UIADD3.X UR8, URZ, UR8, URZ, UP0, !UPT ;  /* 0x000000083f087290 */ /* 0x000fc600087fe43f */
[----:B------:R-:W2:Y:S04]  /*d800*/  SHFL.BFLY PT, R21, R15, 0x1, 0x1f ;  /* 0x0c201f000f157f89 */ /* 0x000ea800000e0000 */
[----:B------:R-:W3:Y:S01]  /*d810*/  SHFL.BFLY PT, R22, R14, 0x1, 0x1f ;  /* 0x0c201f000e167f89 */ /* 0x000ee200000e0000 */
[----:B------:R-:W-:Y:S02]  /*d820*/  VIADD R165, R165, 0x100 ;  /* 0x00000100a5a57836 */ /* 0x000fe40000000000 */
[----:B------:R-:W-:-:S03]  /*d830*/  IMAD.U32 R18, RZ, RZ, UR8 ;  /* 0x00000008ff127e24 */ /* 0x000fc6000f8e00ff */
[----:B------:R-:W-:-:S04]  /*d840*/  ISETP.LE.U32.AND P0, PT, R165, UR48, PT ;  /* 0x00000030a5007c0c */ /* 0x000fc8000bf03070 */
[----:B------:R-:W-:Y:S01]  /*d850*/  ISETP.GE.U32.AND.EX P0, PT, R18, RZ, PT, P0 ;  /* 0x000000ff1200720c */ /* 0x000fe20003f06100 */
[----:B-1----:R-:W-:Y:S01]  /*d860*/  FADD R19, R16, R19 ;  /* 0x0000001310137221 */ /* 0x002fe20000000000 */
[----:B------:R-:W-:Y:S01]  /*d870*/  ULEA UR49, UR9, UR49, 0x5 ;  /* 0x0000003109317291 */ /* 0x000fe2000f8e283f */
[----:B0-----:R-:W-:Y:S01]  /*d880*/  FADD R17, R17, R20 ;  /* 0x0000001411117221 */ /* 0x001fe20000000000 */
[----:B--2---:R-:W-:Y:S01]  /*d890*/  FADD R15, R15, R21 ;  /* 0x000000150f0f7221 */ /* 0x004fe20000000000 */
[----:B---3--:R-:W-:Y:S01]  /*d8a0*/  FADD R14, R14, R22 ;  /* 0x000000160e0e7221 */ /* 0x008fe20000000000 */
[----:B------:R-:W-:Y:S01]  /*d8b0*/  FFMA R235, R6, R235, R19 ;  /* 0x000000eb06eb7223 */ /* 0x000fe20000000013 */
[----:B------:R-:W-:Y:S01]  /*d8c0*/  FFMA R236, R7, R236, R17 ;  /* 0x000000ec07ec7223 */ /* 0x000fe20000000011 */
[----:B------:R-:W-:Y:S01]  /*d8d0*/  FFMA R234, R4, R234, R15 ;  /* 0x000000ea04ea7223 */ /* 0x000fe2000000000f */
[----:B------:R-:W-:Y:S01]  /*d8e0*/  FFMA R233, R3, R233, R14 ;  /* 0x000000e903e97223 */ /* 0x000fe2000000000e */
[----:B------:R-:W-:-:S02]  /*d8f0*/  IMAD R0, R197, 0x20, R0 ;  /* 0x00000020c5007824 */ /* 0x000fc400078e0200 */
[--C-:B------:R-:W-:Y:S02]  /*d900*/  IMAD.MOV.U32 R6, RZ, RZ, R11.reuse ;  /* 0x000000ffff067224 */ /* 0x100fe400078e000b */
[--C-:B------:R-:W-:Y:S02]  /*d910*/  IMAD.MOV.U32 R7, RZ, RZ, R10.reuse ;  /* 0x000000ffff077224 */ /* 0x100fe400078e000a */
[----:B------:R-:W-:Y:S02]  /*d920*/  IMAD.MOV.U32 R194, RZ, RZ, R11 ;  /* 0x000000ffffc27224 */ /* 0x000fe400078e000b */
[----:B------:R-:W-:Y:S02]  /*d930*/  IMAD.MOV.U32 R195, RZ, RZ, R10 ;  /* 0x000000ffffc37224 */ /* 0x000fe400078e000a */
[----:B------:R-:W-:Y:S02]  /*d940*/  IMAD.MOV.U32 R3, RZ, RZ, R9 ;  /* 0x000000ffff037224 */ /* 0x000fe400078e0009 */
[----:B------:R-:W-:-:S02]  /*d950*/  IMAD.MOV.U32 R4, RZ, RZ, R8 ;  /* 0x000000ffff047224 */ /* 0x000fc400078e0008 */
[----:B------:R-:W-:Y:S02]  /*d960*/  IMAD.MOV.U32 R199, RZ, RZ, R9 ;  /* 0x000000ffffc77224 */ /* 0x000fe400078e0009 */
[----:B------:R-:W-:Y:S01]  /*d970*/  IMAD.MOV.U32 R200, RZ, RZ, R8 ;  /* 0x000000ffffc87224 */ /* 0x000fe200078e0008 */
[----:B------:R-:W-:Y:S02]  /*d980*/  WARPGROUP.DEPBAR.LE gsb0, 0x0 ;  /* 0x00008000000079c5 */ /* 0x000fe40000010000 */
[----:B------:R-:W-:Y:S05]  /*d990*/  @!P0 BRA `(.L_x_1) ;  /* 0xffffffa800648947 */ /* 0x000fea000383ffff */
.L_x_0:
[----:B------:R-:W2:Y:S01]  /*d9a0*/  LDL.LU R168, [R1+0x1fc] ;  /* 0x0001fc0001a87983 */ /* 0x000ea20000300800 */
[C---:B------:R-:W-:Y:S01]  /*d9b0*/  FMUL R2, R234.reuse, 8388608 ;  /* 0x4b000000ea027820 */ /* 0x040fe20000400000 */
[----:B------:R-:W-:Y:S01]  /*d9c0*/  FSETP.GEU.AND P0, PT, R234, 1.175494350822287508e-38, PT ;  /* 0x00800000ea00780b */ /* 0x000fe20003f0e000 */
[----:B------:R-:W-:Y:S01]  /*d9d0*/  FMUL R8, R24, 0.25 ;  /* 0x3e80000018087820 */ /* 0x000fe20000400000 */
[----:B------:R-:W3:Y:S01]  /*d9e0*/  LDL.LU R167, [R1+0x1f8] ;  /* 0x0001f80001a77983 */ /* 0x000ee20000300800 */
[----:B------:R-:W-:Y:S01]  /*d9f0*/  FSETP.GT.AND P1, PT, |R234|, 8.50705917302346158658e+37, PT ;  /* 0x7e800000ea00780b */ /* 0x000fe20003f24200 */
[----:B------:R-:W-:Y:S01]  /*da00*/  FMUL R5, R26, 0.25 ;  /* 0x3e8000001a057820 */ /* 0x000fe20000400000 */
[----:B------:R-:W-:Y:S01]  /*da10*/  FSETP.GT.AND P2, PT, |R233|, 8.50705917302346158658e+37, PT ;  /* 0x7e800000e900780b */ /* 0x000fe20003f44200 */
[----:B------:R-:W4:Y:S01]  /*da20*/  LDL.LU R10, [R1+0x1ec] ;  /* 0x0001ec00010a7983 */ /* 0x000f220000300800 */
[----:B------:R-:W-:Y:S01]  /*da30*/  IMAD.MOV.U32 R166, RZ, RZ, 0x3dc6b27f ;  /* 0x3dc6b27fffa67424 */ /* 0x000fe200078e00ff */
[----:B------:R-:W-:Y:S01]  /*da40*/  BAR.SYNC.DEFER_BLOCKING 0x0 ;  /* 0x0000000000007b1d */ /* 0x000fe20000010000 */
[----:B------:R-:W-:-:S02]  /*da50*/  FSETP.GEU.AND P3, PT, |R234|, 1.175494350822287508e-38, PT ;  /* 0x00800000ea00780b */ /* 0x000fc40003f6e200 */
[----:B------:R-:W-:-:S03]  /*da60*/  FSETP.GEU.AND P4, PT, |R235|, 1.175494350822287508e-38, PT ;  /* 0x00800000eb00780b */ /* 0x000fc60003f8e200 */
[----:B------:R-:W-:Y:S01]  /*da70*/  ULDC.64 UR8, c[0x0][0x270] ;  /* 0x00009c0000087ab9 */ /* 0x000fe20000000a00 */
[----:B------:R-:W5:Y:S04]  /*da80*/  LDL.LU R165, [R1+0x1e8] ;  /* 0x0001e80001a57983 */ /* 0x000f680000300800 */
[----:B------:R-:W4:Y:S04]  /*da90*/  LDL.LU R11, [R1+0x1dc] ;  /* 0x0001dc00010b7983 */ /* 0x000f280000300800 */
        /* <DEDUP_REMOVED lines=23> */
[----:B------:R-:W2:Y:S04]  /*dc10*/  LDL.LU R170, [R1+0x8] ;  /* 0x0000080001aa7983 */ /* 0x000ea80000300800 */
[----:B------:R-:W3:Y:S01]  /*dc20*/  LDL.LU R169, [R1+0x184] ;  /* 0x0001840001a97983 */ /* 0x000ee20000300800 */
[----:B------:R-:W-:Y:S01]  /*dc30*/  FSEL R2, R2, R234, !P0 ;  /* 0x000000ea02027208 */ /* 0x000fe20004000000 */
[----:B------:R-:W-:Y:S01]  /*dc40*/  @P1 FMUL R234, R234, 0.25 ;  /* 0x3e800000eaea1820 */ /* 0x000fe20000400000 */
[----:B------:R-:W-:Y:S01]  /*dc50*/  FSEL R24, R8, R24, P1 ;  /* 0x0000001808187208 */ /* 0x000fe20000800000 */
[----:B------:R-:W-:Y:S01]  /*dc60*/  STL [R1+0x3c4], R7 ;  /* 0x0003c40701007387 */ /* 0x000fe20000100800 */
[----:B------:R-:W-:Y:S01]  /*dc70*/  FSEL R26, R5, R26, P2 ;  /* 0x0000001a051a7208 */ /* 0x000fe20001000000 */
[----:B------:R-:W-:Y:S01]  /*dc80*/  VIADD R0, R2, 0xc0cafb0d ;  /* 0xc0cafb0d02007836 */ /* 0x000fe20000000000 */
[----:B------:R-:W-:Y:S01]  /*dc90*/  FSEL R5, RZ, -23, P0 ;  /* 0xc1b80000ff057808 */ /* 0x000fe20000000000 */
[----:B------:R-:W-:Y:S01]  /*dca0*/  @!P3 FMUL R234, R234, 16777216 ;  /* 0x4b800000eaeab820 */ /* 0x000fe20000400000 */
[----:B------:R-:W-:Y:S01]  /*dcb0*/  ISETP.GE.U32.AND P0, PT, R2, 0x7f800000, PT ;  /* 0x7f8000000200780c */ /* 0x000fe20003f06070 */
[----:B------:R-:W-:Y:S01]  /*dcc0*/  STL [R1+0x3c0], R6 ;  /* 0x0003c00601007387 */ /* 0x000fe20000100800 */
[----:B------:R-:W-:Y:S01]  /*dcd0*/  LOP3.LUT R0, R0, 0xff800000, RZ, 0xc0, !PT ;  /* 0xff80000000007812 */ /* 0x000fe200078ec0ff */
[----:B------:R-:W-:-:S02]  /*dce0*/  @!P3 FMUL R24, R24, 16777216 ;  /* 0x4b8000001818b820 */ /* 0x000fc40000400000 */
[----:B------:R-:W0:Y:S01]  /*dcf0*/  MUFU.RCP R234, R234 ;  /* 0x000000ea00ea7308 */ /* 0x000e220000001000 */
[----:B------:R-:W-:Y:S01]  /*dd00*/  STL [R1+0x3bc], R4 ;  /* 0x0003bc0401007387 */ /* 0x000fe20000100800 */
[----:B------:R-:W-:Y:S01]  /*dd10*/  IMAD.IADD R8, R2, 0x1, -R0 ;  /* 0x0000000102087824 */ /* 0x000fe200078e0a00 */
[----:B------:R-:W-:Y:S02]  /*dd20*/  I2FP.F32.S32 R0, R0 ;  /* 0x0000000000007245 */ /* 0x000fe40000201400 */
[----:B------:R0:W-:Y:S03]  /*dd30*/  STL [R1+0x3b8], R3 ;  /* 0x0003b80301007387 */ /* 0x0001e60000100800 */
[----:B------:R-:W-:Y:S01]  /*dd40*/  FFMA.FTZ R9, R0, 1.1920928955078125e-07, R5 ;  /* 0x3400000000097823 */ /* 0x000fe20000010005 */
[----:B------:R-:W-:-:S04]  /*dd50*/  FADD R0, R8, -1 ;  /* 0xbf80000008007421 */ /* 0x000fc80000000000 */
[----:B------:R-:W-:-:S04]  /*dd60*/  FFMA.FTZ R5, R0, R166, -0.16845393180847167969 ;  /* 0xbe2c7f3000057423 */ /* 0x000fc800000100a6 */
[----:B------:R-:W-:-:S04]  /*dd70*/  FFMA.FTZ R5, R0, R5, 0.1716887056827545166 ;  /* 0x3e2fcf2a00057423 */ /* 0x000fc80000010005 */
[----:B------:R-:W-:-:S04]  /*dd80*/  FFMA.FTZ R5, R0, R5, -0.17900948226451873779 ;  /* 0xbe374e4300057423 */ /* 0x000fc80000010005 */
[----:B------:R-:W-:-:S04]  /*dd90*/  FFMA.FTZ R5, R0, R5, 0.20512372255325317383 ;  /* 0x3e520bf400057423 */ /* 0x000fc80000010005 */
[----:B------:R-:W-:-:S04]  /*dda0*/  FFMA.FTZ R5, R0, R5, -0.24046532809734344482 ;  /* 0xbe763c8b00057423 */ /* 0x000fc80000010005 */
[----:B------:R-:W-:-:S04]  /*ddb0*/  FFMA.FTZ R5, R0, R5, 0.28857114911079406738 ;  /* 0x3e93bf9900057423 */ /* 0x000fc80000010005 */
[----:B------:R-:W-:-:S04]  /*ddc0*/  FFMA.FTZ R5, R0, R5, -0.36067417263984680176 ;  /* 0xbeb8aa4900057423 */ /* 0x000fc80000010005 */
[----:B------:R-:W-:-:S04]  /*ddd0*/  FFMA.FTZ R5, R0, R5, 0.48089820146560668945 ;  /* 0x3ef6384a00057423 */ /* 0x000fc80000010005 */
[----:B------:R-:W-:-:S04]  /*dde0*/  FFMA.FTZ R5, R0, R5, -0.72134751081466674805 ;  /* 0xbf38aa3b00057423 */ /* 0x000fc80000010005 */
[----:B------:R-:W-:-:S04]  /*ddf0*/  FMUL R5, R0, R5 ;  /* 0x0000000500057220 */ /* 0x000fc80000400000 */
[----:B------:R-:W-:-:S04]  /*de00*/  FMUL R5, R0, R5 ;  /* 0x0000000500057220 */ /* 0x000fc80000400000 */
[----:B------:R-:W-:-:S04]  /*de10*/  FFMA.FTZ R0, R0, 1.4426950216293334961, R5 ;  /* 0x3fb8aa3b00007823 */ /* 0x000fc80000010005 */
[----:B------:R-:W-:Y:S01]  /*de20*/  FADD R12, R9, R0 ;  /* 0x00000000090c7221 */ /* 0x000fe20000000000 */
[----:B------:R-:W-:-:S04]  /*de30*/  @P0 IMAD.MOV.U32 R0, RZ, RZ, 0x7f800000 ;  /* 0x7f800000ff000424 */ /* 0x000fc800078e00ff */
[C---:B------:R-:W-:Y:S01]  /*de40*/  @P0 FFMA.FTZ R12, R2.reuse, R0, +INF ;  /* 0x7f800000020c0423 */ /* 0x040fe20000010000 */
[----:B------:R-:W-:Y:S01]  /*de50*/  FMUL R0, R149, 0.25 ;  /* 0x3e80000095007820 */ /* 0x000fe20000400000 */
[----:B------:R-:W-:Y:S01]  /*de60*/  FSETP.NEU.AND P0, PT, R2, RZ, PT ;  /* 0x000000ff0200720b */ /* 0x000fe20003f0d000 */
[----:B------:R-:W-:Y:S02]  /*de70*/  FMUL R2, R145, 0.25 ;  /* 0x3e80000091027820 */ /* 0x000fe40000400000 */
[----:B------:R-:W-:Y:S01]  /*de80*/  STL [R1+0x254], R12 ;  /* 0x0002540c01007387 */ /* 0x000fe20000100800 */
[----:B------:R-:W-:Y:S01]  /*de90*/  FSEL R149, R0, R149, P1 ;  /* 0x0000009500957208 */ /* 0x000fe20000800000 */
[----:B------:R-:W-:Y:S01]  /*dea0*/  FMUL R0, R148, 0.25 ;  /* 0x3e80000094007820 */ /* 0x000fe20000400000 */
[----:B------:R-:W-:Y:S01]  /*deb0*/  FSEL R145, R2, R145, P1 ;  /* 0x0000009102917208 */ /* 0x000fe20000800000 */
[----:B------:R-:W-:Y:S02]  /*dec0*/  FMUL R2, R141, 0.25 ;  /* 0x3e8000008d027820 */ /* 0x000fe40000400000 */
[----:B------:R-:W-:Y:S01]  /*ded0*/  @!P3 FMUL R149, R149, 16777216 ;  /* 0x4b8000009595b820 */ /* 0x000fe20000400000 */
[----:B------:R-:W-:Y:S01]  /*dee0*/  FSEL R148, R0, R148, P1 ;  /* 0x0000009400947208 */ /* 0x000fe20000800000 */
[----:B------:R-:W-:Y:S01]  /*def0*/  FMUL R0, R144, 0.25 ;  /* 0x3e80000090007820 */ /* 0x000fe20000400000 */
[----:B------:R-:W-:Y:S01]  /*df00*/  FSEL R141, R2, R141, P1 ;  /* 0x0000008d028d7208 */ /* 0x000fe20000800000 */
[----:B------:R-:W-:Y:S01]  /*df10*/  FMUL R2, R137, 0.25 ;  /* 0x3e80000089027820 */ /* 0x000fe20000400000 */
[----:B------:R-:W-:Y:S01]  /*df20*/  @!P3 FMUL R145, R145, 16777216 ;  /* 0x4b8000009191b820 */ /* 0x000fe20000400000 */
[----:B------:R-:W-:Y:S01]  /*df30*/  @!P3 FMUL R148, R148, 16777216 ;  /* 0x4b8000009494b820 */ /* 0x000fe20000400000 */
[----:B------:R-:W-:Y:S01]  /*df40*/  FSEL R144, R0, R144, P1 ;  /* 0x0000009000907208 */ /* 0x000fe20000800000 */
[----:B------:R-:W-:Y:S01]  /*df50*/  FMUL R0, R140, 0.25 ;  /* 0x3e8000008c007820 */ /* 0x000fe20000400000 */
[----:B------:R-:W-:Y:S01]  /*df60*/  FSEL R137, R2, R137, P1 ;  /* 0x0000008902897208 */ /* 0x000fe20000800000 */
[----:B------:R-:W-:Y:S01]  /*df70*/  FMUL R2, R133, 0.25 ;  /* 0x3e80000085027820 */ /* 0x000fe20000400000 */
[----:B0-----:R-:W-:Y:S01]  /*df80*/  FMUL R3, R234, R145 ;  /* 0x00000091ea037220 */ /* 0x001fe20000400000 */
[----:B------:R-:W-:Y:S01]  /*df90*/  @!P3 FMUL R144, R144, 16777216 ;  /* 0x4b8000009090b820 */ /* 0x000fe20000400000 */
[----:B------:R-:W-:Y:S01]  /*dfa0*/  FSEL R140, R0, R140, P1 ;  /* 0x0000008c008c7208 */ /* 0x000fe20000800000 */
[----:B------:R-:W-:Y:S01]  /*dfb0*/  FMUL R0, R136, 0.25 ;  /* 0x3e80000088007820 */ /* 0x000fe20000400000 */
[----:B------:R-:W-:Y:S01]  /*dfc0*/  FSEL R133, R2, R133, P1 ;  /* 0x0000008502857208 */ /* 0x000fe20000800000 */
[----:B------:R-:W-:Y:S01]  /*dfd0*/  FMUL R2, R129, 0.25 ;  /* 0x3e80000081027820 */ /* 0x000fe20000400000 */
[----:B------:R-:W-:Y:S01]  /*dfe0*/  @!P3 FMUL R137, R137, 16777216 ;  /* 0x4b8000008989b820 */ /* 0x000fe20000400000 */
[----:B------:R-:W-:Y:S01]  /*dff0*/  FMUL R4, R234, R144 ;  /* 0x00000090ea047220 */ /* 0x000fe20000400000 */
[----:B------:R-:W-:Y:S01]  /*e000*/  FSEL R136, R0, R136, P1 ;  /* 0x0000008800887208 */ /* 0x000fe20000800000 */
[----:B------:R-:W-:Y:S01]  /*e010*/  FMUL R0, R132, 0.25 ;  /* 0x3e80000084007820 */ /* 0x000fe20000400000 */
[----:B------:R-:W-:Y:S01]  /*e020*/  FSEL R129, R2, R129, P1 ;  /* 0x0000008102817208 */ /* 0x000fe20000800000 */
[----:B------:R-:W-:Y:S01]  /*e030*/  FMUL R2, R125, 0.25 ;  /* 0x3e8000007d027820 */ /* 0x000fe20000400000 */
[----:B------:R-:W-:Y:S01]  /*e040*/  FMUL R6, R234, R137 ;  /* 0x00000089ea067220 */ /* 0x000fe20000400000 */
        /* <DEDUP_REMOVED lines=11> */
[----:B------:R0:W-:Y:S01]  /*e100*/  STL [R1+0x3d0], R3 ;  /* 0x0003d00301007387 */ /* 0x0001e20000100800 */
[----:B------:R-:W-:Y:S01]  /*e110*/  @!P3 FMUL R128, R128, 16777216 ;  /* 0x4b8000008080b820 */ /* 0x000fe20000400000 */
[----:B------:R-:W-:Y:S01]  /*e120*/  FSEL R124, R0, R124, P1 ;  /* 0x0000007c007c7208 */ /* 0x000fe20000800000 */
[----:B------:R-:W-:Y:S01]  /*e130*/  FMUL R0, R120, 0.25 ;  /* 0x3e80000078007820 */ /* 0x000fe20000400000 */
[----:B------:R-:W-:Y:S01]  /*e140*/  FSEL R117, R2, R117, P1 ;  /* 0x0000007502757208 */ /* 0x000fe20000800000 */
[----:B------:R-:W-:Y:S01]  /*e150*/  FMUL R2, R113, 0.25 ;  /* 0x3e80000071027820 */ /* 0x000fe20000400000 */
[----:B------:R-:W-:Y:S01]  /*e160*/  @!P3 FMUL R121, R121, 16777216 ;  /* 0x4b8000007979b820 */ /* 0x000fe20000400000 */
[----:B------:R1:W-:Y:S01]  /*e170*/  STL [R1+0x3d4], R4 ;  /* 0x0003d40401007387 */ /* 0x0003e20000100800 */
        /* <DEDUP_REMOVED lines=16> */
[----:B-1----:R-:W-:Y:S01]  /*e280*/  FMUL R4, R234, R121 ;  /* 0x00000079ea047220 */ /* 0x002fe20000400000 */
        /* <DEDUP_REMOVED lines=27> */
[----:B------:R-:W-:Y:S01]  /*e440*/  @!P3 FMUL R89, R89, 16777216 ;  /* 0x4b8000005959b820 */ /* 0x000fe20000400000 */
[----:B------:R-:W-:Y:S01]  /*e450*/  FSEL R85, R2, R85, P1 ;  /* 0x0000005502557208 */ /* 0x000fe20000800000 */
[----:B------:R-:W-:Y:S01]  /*e460*/  FMUL R2, R81, 0.25 ;  /* 0x3e80000051027820 */ /* 0x000fe20000400000 */
[----:B------:R-:W-:Y:S01]  /*e470*/  @!P3 FMUL R116, R116, 16777216 ;  /* 0x4b8000007474b820 */ /* 0x000fe20000400000 */
[----:B------:R-:W-:Y:S01]  /*e480*/  FSEL R88, R0, R88, P1 ;  /* 0x0000005800587208 */ /* 0x000fe20000800000 */
[----:B------:R-:W-:Y:S01]  /*e490*/  FMUL R0, R84, 0.25 ;  /* 0x3e80000054007820 */ /* 0x000fe20000400000 */
[----:B------:R-:W-:Y:S01]  /*e4a0*/  FMUL R239, R234, R109 ;  /* 0x0000006deaef7220 */ /* 0x000fe20000400000 */
        /* <DEDUP_REMOVED lines=85> */
[----:B------:R-:W-:Y:S01]  /*ea00*/  @!P3 FMUL R81, R81, 16777216 ;  /* 0x4b8000005151b820 */ /* 0x000fe20000400000 */
[----:B------:R-:W-:Y:S01]  /*ea10*/  @!P3 FMUL R125, R125, 16777216 ;  /* 0x4b8000007d7db820 */ /* 0x000fe20000400000 */
[----:B------:R-:W-:Y:S01]  /*ea20*/  FSEL R28, R0, R28, P1 ;  /* 0x0000001c001c7208 */ /* 0x000fe20000800000 */
[----:B------:R-:W-:Y:S01]  /*ea30*/  FMUL R0, R234, R129 ;  /* 0x00000081ea007220 */ /* 0x000fe20000400000 */
[----:B--2---:R-:W-:-:S04]  /*ea40*/  IMAD.MOV.U32 R171, RZ, RZ, R170 ;  /* 0x000000ffffab7224 */ /* 0x004fc800078e00aa */
[----:B------:R0:W-:Y:S01]  /*ea50*/  STL [R1+0x240], R0 ;  /* 0x0002400001007387 */ /* 0x0001e20000100800 */
[C---:B------:R-:W-:Y:S01]  /*ea60*/  FMUL R2, R235.reuse, 8388608 ;  /* 0x4b000000eb027820 */ /* 0x040fe20000400000 */
[----:B------:R-:W-:Y:S01]  /*ea70*/  FSETP.GEU.AND P1, PT, R235, 1.175494350822287508e-38, PT ;  /* 0x00800000eb00780b */ /* 0x000fe20003f2e000 */
[----:B---3--:R-:W-:Y:S01]  /*ea80*/  IMAD.MOV.U32 R170, RZ, RZ, R169 ;  /* 0x000000ffffaa7224 */ /* 0x008fe200078e00a9 */
[----:B------:R1:W-:Y:S01]  /*ea90*/  STL [R1+0x3e0], R3 ;  /* 0x0003e00301007387 */ /* 0x0003e20000100800 */
[----:B------:R-:W-:Y:S02]  /*eaa0*/  IMAD.MOV.U32 R169, RZ, RZ, R168 ;  /* 0x000000ffffa97224 */ /* 0x000fe400078e00a8 */
[----:B------:R-:W-:Y:S01]  /*eab0*/  FMUL R245, R234, R125 ;  /* 0x0000007deaf57220 */ /* 0x000fe20000400000 */
[----:B------:R-:W-:Y:S01]  /*eac0*/  IMAD.MOV.U32 R168, RZ, RZ, R167 ;  /* 0x000000ffffa87224 */ /* 0x000fe200078e00a7 */
[----:B------:R2:W-:Y:S01]  /*ead0*/  STL [R1+0x3e4], R4 ;  /* 0x0003e40401007387 */ /* 0x0005e20000100800 */
[----:B-----5:R-:W-:-:S02]  /*eae0*/  IMAD.MOV.U32 R167, RZ, RZ, R165 ;  /* 0x000000ffffa77224 */ /* 0x020fc400078e00a5 */
[C---:B0-----:R-:W-:Y:S01]  /*eaf0*/  FMUL R0, R234.reuse, R112 ;  /* 0x00000070ea007220 */ /* 0x041fe20000400000 */
[----:B----4-:R-:W-:Y:S01]  /*eb00*/  IMAD.MOV.U32 R165, RZ, RZ, R164 ;  /* 0x000000ffffa57224 */ /* 0x010fe200078e00a4 */
[----:B------:R0:W-:Y:S01]  /*eb10*/  STL [R1+0x3e8], R6 ;  /* 0x0003e80601007387 */ /* 0x0001e20000100800 */
[----:B------:R-:W-:Y:S02]  /*eb20*/  IMAD.MOV.U32 R164, RZ, RZ, R163 ;  /* 0x000000ffffa47224 */ /* 0x000fe400078e00a3 */
[C---:B-1----:R-:W-:Y:S01]  /*eb30*/  FMUL R3, R234.reuse, R105 ;  /* 0x00000069ea037220 */ /* 0x042fe20000400000 */
[----:B------:R-:W-:Y:S01]  /*eb40*/  IMAD.MOV.U32 R163, RZ, RZ, R162 ;  /* 0x000000ffffa37224 */ /* 0x000fe200078e00a2 */
[----:B------:R1:W-:Y:S01]  /*eb50*/  STL [R1+0x3ec], R7 ;  /* 0x0003ec0701007387 */ /* 0x0003e20000100800 */
[----:B------:R-:W-:Y:S02]  /*eb60*/  IMAD.MOV.U32 R162, RZ, RZ, R161 ;  /* 0x000000ffffa27224 */ /* 0x000fe400078e00a1 */
[----:B--2---:R-:W-:Y:S01]  /*eb70*/  FMUL R4, R234, R104 ;  /* 0x00000068ea047220 */ /* 0x004fe20000400000 */
[----:B------:R-:W-:Y:S01]  /*eb80*/  IMAD.MOV.U32 R161, RZ, RZ, R160 ;  /* 0x000000ffffa17224 */ /* 0x000fe200078e00a0 */
[----:B------:R2:W-:Y:S01]  /*eb90*/  STL [R1+0x22c], R0 ;  /* 0x00022c0001007387 */ /* 0x0005e20000100800 */
[----:B------:R-:W-:-:S02]  /*eba0*/  IMAD.MOV.U32 R160, RZ, RZ, R159 ;  /* 0x000000ffffa07224 */ /* 0x000fc400078e009f */
[C---:B0-----:R-:W-:Y:S01]  /*ebb0*/  FMUL R6, R234.reuse, R97 ;  /* 0x00000061ea067220 */ /* 0x041fe20000400000 */
[----:B------:R-:W-:Y:S01]  /*ebc0*/  IMAD.MOV.U32 R159, RZ, RZ, R158 ;  /* 0x000000ffff9f7224 */ /* 0x000fe200078e009e */
[----:B------:R0:W-:Y:S01]  /*ebd0*/  STL [R1+0x3f0], R3 ;  /* 0x0003f00301007387 */ /* 0x0001e20000100800 */
[----:B------:R-:W-:Y:S02]  /*ebe0*/  IMAD.MOV.U32 R158, RZ, RZ, R157 ;  /* 0x000000ffff9e7224 */ /* 0x000fe400078e009d */
[C---:B-1----:R-:W-:Y:S01]  /*ebf0*/  FMUL R7, R234.reuse, R96 ;  /* 0x00000060ea077220 */ /* 0x042fe20000400000 */
[----:B------:R-:W-:Y:S01]  /*ec00*/  IMAD.MOV.U32 R157, RZ, RZ, R156 ;  /* 0x000000ffff9d7224 */ /* 0x000fe200078e009c */
[----:B------:R-:W-:Y:S01]  /*ec10*/  STL [R1+0x3f4], R4 ;  /* 0x0003f40401007387 */ /* 0x000fe20000100800 */
[----:B------:R-:W-:Y:S02]  /*ec20*/  IMAD.MOV.U32 R156, RZ, RZ, R155 ;  /* 0x000000ffff9c7224 */ /* 0x000fe400078e009b */
[----:B--2---:R-:W-:Y:S01]  /*ec30*/  FMUL R0, R234, R89 ;  /* 0x00000059ea007220 */ /* 0x004fe20000400000 */
[----:B------:R-:W-:Y:S01]  /*ec40*/  IMAD.MOV.U32 R155, RZ, RZ, R154 ;  /* 0x000000ffff9b7224 */ /* 0x000fe200078e009a */
[----:B------:R1:W-:Y:S01]  /*ec50*/  STL [R1+0x3f8], R6 ;  /* 0x0003f80601007387 */ /* 0x0003e20000100800 */
[----:B------:R-:W-:Y:S01]  /*ec60*/  IMAD.MOV.U32 R154, RZ, RZ, R153 ;  /* 0x000000ffff9a7224 */ /* 0x000fe200078e0099 */
[----:B------:R-:W-:Y:S01]  /*ec70*/  FSEL R2, R2, R235, !P1 ;  /* 0x000000eb02027208 */ /* 0x000fe20004800000 */
[----:B------:R-:W-:Y:S01]  /*ec80*/  IMAD.MOV.U32 R153, RZ, RZ, R152 ;  /* 0x000000ffff997224 */ /* 0x000fe200078e0098 */
[----:B------:R-:W-:Y:S01]  /*ec90*/  STL [R1+0x3fc], R7 ;  /* 0x0003fc0701007387 */ /* 0x000fe20000100800 */
[----:B------:R-:W-:Y:S01]  /*eca0*/  FSEL R9, RZ, -23, P1 ;  /* 0xc1b80000ff097808 */ /* 0x000fe20000800000 */
[----:B------:R-:W-:-:S02]  /*ecb0*/  IMAD.MOV.U32 R96, RZ, RZ, R158 ;  /* 0x000000ffff607224 */ /* 0x000fc400078e009e */
[C---:B0-----:R-:W-:Y:S01]  /*ecc0*/  FMUL R3, R234.reuse, R88 ;  /* 0x00000058ea037220 */ /* 0x041fe20000400000 */
[----:B------:R0:W-:Y:S01]  /*ecd0*/  STL [R1+0x218], R0 ;  /* 0x0002180001007387 */ /* 0x0001e20000100800 */
[----:B------:R-:W-:Y:S02]  /*ece0*/  IMAD.MOV.U32 R100, RZ, RZ, R156 ;  /* 0x000000ffff647224 */ /* 0x000fe400078e009c */
[C---:B-1----:R-:W-:Y:S01]  /*ecf0*/  FMUL R6, R234.reuse, R80 ;  /* 0x00000050ea067220 */ /* 0x042fe20000400000 */
[----:B------:R-:W-:Y:S02]  /*ed00*/  IMAD.MOV.U32 R97, RZ, RZ, R157 ;  /* 0x000000ffff617224 */ /* 0x000fe400078e009d */
[----:B------:R-:W-:Y:S01]  /*ed10*/  FMUL R4, R234, R81 ;  /* 0x00000051ea047220 */ /* 0x000fe20000400000 */
[----:B------:R-:W-:Y:S01]  /*ed20*/  @!P3 FMUL R85, R85, 16777216 ;  /* 0x4b8000005555b820 */ /* 0x000fe20000400000 */
[----:B------:R-:W-:Y:S01]  /*ed30*/  @!P3 FMUL R84, R84, 16777216 ;  /* 0x4b8000005454b820 */ /* 0x000fe20000400000 */
[----:B------:R-:W-:Y:S01]  /*ed40*/  @!P3 FMUL R77, R77, 16777216 ;  /* 0x4b8000004d4db820 */ /* 0x000fe20000400000 */
[----:B------:R-:W-:Y:S01]  /*ed50*/  @!P3 FMUL R76, R76, 16777216 ;  /* 0x4b8000004c4cb820 */ /* 0x000fe20000400000 */
[----:B------:R-:W-:Y:S01]  /*ed60*/  @!P3 FMUL R73, R73, 16777216 ;  /* 0x4b8000004949b820 */ /* 0x000fe20000400000 */
[----:B0-----:R-:W-:Y:S01]  /*ed70*/  FMUL R0, R234, R72 ;  /* 0x00000048ea007220 */ /* 0x001fe20000400000 */
[C---:B------:R-:W-:Y:S01]  /*ed80*/  VIADD R5, R2.reuse, 0xc0cafb0d ;  /* 0xc0cafb0d02057836 */ /* 0x040fe20000000000 */
[----:B------:R-:W-:Y:S01]  /*ed90*/  ISETP.GE.U32.AND P1, PT, R2, 0x7f800000, PT ;  /* 0x7f8000000200780c */ /* 0x000fe20003f26070 */
[----:B------:R-:W-:-:S02]  /*eda0*/  IMAD.MOV.U32 R104, RZ, RZ, R154 ;  /* 0x000000ffff687224 */ /* 0x000fc400078e009a */
[----:B------:R-:W-:Y:S01]  /*edb0*/  @!P3 FMUL R69, R69, 16777216 ;  /* 0x4b8000004545b820 */ /* 0x000fe20000400000 */
[----:B------:R-:W-:Y:S01]  /*edc0*/  STL [R1+0x204], R0 ;  /* 0x0002040001007387 */ /* 0x000fe20000100800 */
[----:B------:R-:W-:Y:S02]  /*edd0*/  IMAD.MOV.U32 R105, RZ, RZ, R153 ;  /* 0x000000ffff697224 */ /* 0x000fe400078e0099 */
[----:B------:R-:W-:Y:S01]  /*ede0*/  @!P3 FMUL R68, R68, 16777216 ;  /* 0x4b8000004444b820 */ /* 0x000fe20000400000 */
[----:B------:R-:W-:Y:S01]  /*edf0*/  IMAD.MOV.U32 R101, RZ, RZ, R155 ;  /* 0x000000ffff657224 */ /* 0x000fe200078e009b */
[----:B------:R-:W2:Y:S01]  /*ee00*/  LDL.LU R152, [R1+0x11c] ;  /* 0x00011c0001987983 */ /* 0x000ea20000300800 */
[----:B------:R-:W-:Y:S01]  /*ee10*/  LOP3.LUT R5, R5, 0xff800000, RZ, 0xc0, !PT ;  /* 0xff80000005057812 */ /* 0x000fe200078ec0ff */
[----:B------:R-:W-:Y:S02]  /*ee20*/  IMAD.MOV.U32 R92, RZ, RZ, R160 ;  /* 0x000000ffff5c7224 */ /* 0x000fe400078e00a0 */
[----:B------:R-:W-:Y:S01]  /*ee30*/  @!P3 FMUL R65, R65, 16777216 ;  /* 0x4b8000004141b820 */ /* 0x000fe20000400000 */
[----:B------:R-:W-:-:S02]  /*ee40*/  IMAD.MOV.U32 R93, RZ, RZ, R159 ;  /* 0x000000ffff5d7224 */ /* 0x000fc400078e009f */
[----:B------:R-:W-:Y:S01]  /*ee50*/  @!P3 FMUL R64, R64, 16777216 ;  /* 0x4b8000004040b820 */ /* 0x000fe20000400000 */
[----:B------:R-:W-:Y:S01]  /*ee60*/  IMAD.IADD R8, R2, 0x1, -R5 ;  /* 0x0000000102087824 */ /* 0x000fe200078e0a05 */
[----:B------:R-:W-:Y:S01]  /*ee70*/  I2FP.F32.S32 R5, R5 ;  /* 0x0000000500057245 */ /* 0x000fe20000201400 */
[----:B------:R-:W-:Y:S02]  /*ee80*/  IMAD.MOV.U32 R88, RZ, RZ, R162 ;  /* 0x000000ffff587224 */ /* 0x000fe400078e00a2 */
[----:B------:R-:W-:Y:S01]  /*ee90*/  @!P3 FMUL R61, R61, 16777216 ;  /* 0x4b8000003d3db820 */ /* 0x000fe20000400000 */
[----:B------:R-:W-:Y:S01]  /*eea0*/  FADD R8, R8, -1 ;  /* 0xbf80000008087421 */ /* 0x000fe20000000000 */
[----:B------:R-:W-:Y:S02]  /*eeb0*/  IMAD.MOV.U32 R89, RZ, RZ, R161 ;  /* 0x000000ffff597224 */ /* 0x000fe400078e00a1 */
[----:B------:R-:W-:Y:S01]  /*eec0*/  FFMA.FTZ R5, R5, 1.1920928955078125e-07, R9 ;  /* 0x3400000005057823 */ /* 0x000fe20000010009 */
[----:B------:R-:W-:-:S02]  /*eed0*/  IMAD.MOV.U32 R80, RZ, RZ, R164 ;  /* 0x000000ffff507224 */ /* 0x000fc400078e00a4 */
[----:B------:R-:W-:Y:S01]  /*eee0*/  FFMA.FTZ R9, R8, R166, -0.16845393180847167969 ;  /* 0xbe2c7f3008097423 */ /* 0x000fe200000100a6 */
[----:B------:R-:W-:Y:S02]  /*eef0*/  IMAD.MOV.U32 R81, RZ, RZ, R163 ;  /* 0x000000ffff517224 */ /* 0x000fe400078e00a3 */
[----:B------:R-:W-:Y:S01]  /*ef00*/  @!P3 FMUL R60, R60, 16777216 ;  /* 0x4b8000003c3cb820 */ /* 0x000fe20000400000 */
[----:B------:R-:W-:Y:S02]  /*ef10*/  IMAD.MOV.U32 R13, RZ, RZ, R165 ;  /* 0x000000ffff0d7224 */ /* 0x000fe400078e00a5 */
[----:B------:R-:W-:Y:S01]  /*ef20*/  FFMA.FTZ R9, R8, R9, 0.1716887056827545166 ;  /* 0x3e2fcf2a08097423 */ /* 0x000fe20000010009 */
[----:B------:R-:W-:Y:S01]  /*ef30*/  @!P3 FMUL R57, R57, 16777216 ;  /* 0x4b8000003939b820 */ /* 0x000fe20000400000 */
[----:B------:R-:W-:Y:S01]  /*ef40*/  @!P3 FMUL R56, R56, 16777216 ;  /* 0x4b8000003838b820 */ /* 0x000fe20000400000 */
[----:B------:R-:W-:Y:S01]  /*ef50*/  @!P3 FMUL R53, R53, 16777216 ;  /* 0x4b8000003535b820 */ /* 0x000fe20000400000 */
[----:B------:R-:W-:Y:S01]  /*ef60*/  FFMA.FTZ R9, R8, R9, -0.17900948226451873779 ;  /* 0xbe374e4308097423 */ /* 0x000fe20000010009 */
[----:B------:R-:W-:Y:S01]  /*ef70*/  @!P3 FMUL R52, R52, 16777216 ;  /* 0x4b8000003434b820 */ /* 0x000fe20000400000 */
[----:B------:R-:W-:Y:S01]  /*ef80*/  @!P3 FMUL R49, R49, 16777216 ;  /* 0x4b8000003131b820 */ /* 0x000fe20000400000 */
[----:B------:R-:W-:Y:S01]  /*ef90*/  @!P3 FMUL R48, R48, 16777216 ;  /* 0x4b8000003030b820 */ /* 0x000fe20000400000 */
[----:B------:R-:W-:Y:S01]  /*efa0*/  FFMA.FTZ R9, R8, R9, 0.20512372255325317383 ;  /* 0x3e520bf408097423 */ /* 0x000fe20000010009 */
[----:B------:R-:W-:Y:S01]  /*efb0*/  @!P3 FMUL R45, R45, 16777216 ;  /* 0x4b8000002d2db820 */ /* 0x000fe20000400000 */
[----:B------:R-:W-:Y:S01]  /*efc0*/  @!P3 FMUL R44, R44, 16777216 ;  /* 0x4b8000002c2cb820 */ /* 0x000fe20000400000 */
[----:B------:R-:W-:Y:S01]  /*efd0*/  @!P3 FMUL R41, R41, 16777216 ;  /* 0x4b8000002929b820 */ /* 0x000fe20000400000 */
[----:B------:R-:W-:Y:S01]  /*efe0*/  FFMA.FTZ R9, R8, R9, -0.24046532809734344482 ;  /* 0xbe763c8b08097423 */ /* 0x000fe20000010009 */
[----:B------:R-:W-:Y:S01]  /*eff0*/  @!P3 FMUL R40, R40, 16777216 ;  /* 0x4b8000002828b820 */ /* 0x000fe20000400000 */
[----:B------:R-:W-:Y:S01]  /*f000*/  @!P3 FMUL R37, R37, 16777216 ;  /* 0x4b8000002525b820 */ /* 0x000fe20000400000 */
[----:B------:R-:W-:Y:S01]  /*f010*/  @!P3 FMUL R36, R36, 16777216 ;  /* 0x4b8000002424b820 */ /* 0x000fe20000400000 */
[----:B------:R-:W-:Y:S01]  /*f020*/  FFMA.FTZ R9, R8, R9, 0.28857114911079406738 ;  /* 0x3e93bf9908097423 */ /* 0x000fe20000010009 */
[----:B------:R-:W-:Y:S01]  /*f030*/  @!P3 FMUL R33, R33, 16777216 ;  /* 0x4b8000002121b820 */ /* 0x000fe20000400000 */
[----:B------:R-:W-:Y:S01]  /*f040*/  @!P3 FMUL R32, R32, 16777216 ;  /* 0x4b8000002020b820 */ /* 0x000fe20000400000 */
[----:B------:R-:W-:Y:S01]  /*f050*/  @!P3 FMUL R29, R29, 16777216 ;  /* 0x4b8000001d1db820 */ /* 0x000fe20000400000 */
[----:B------:R-:W-:Y:S01]  /*f060*/  FFMA.FTZ R9, R8, R9, -0.36067417263984680176 ;  /* 0xbeb8aa4908097423 */ /* 0x000fe20000010009 */
[----:B------:R-:W-:Y:S01]  /*f070*/  @!P3 FMUL R28, R28, 16777216 ;  /* 0x4b8000001c1cb820 */ /* 0x000fe20000400000 */
[----:B------:R-:W-:Y:S01]  /*f080*/  @!P3 FMUL R25, R25, 16777216 ;  /* 0x4b8000001919b820 */ /* 0x000fe20000400000 */
[----:B------:R-:W-:Y:S01]  /*f090*/  FMUL R7, R234, R73 ;  /* 0x00000049ea077220 */ /* 0x000fe20000400000 */
[----:B------:R-:W-:Y:S01]  /*f0a0*/  FFMA.FTZ R9, R8, R9, 0.48089820146560668945 ;  /* 0x3ef6384a08097423 */ /* 0x000fe20000010009 */
[----:B------:R-:W-:-:S02]  /*f0b0*/  IMAD.MOV.U32 R177, RZ, RZ, R169 ;  /* 0x000000ffffb17224 */ /* 0x000fc400078e00a9 */
[C---:B------:R-:W-:Y:S01]  /*f0c0*/  FMUL R85, R234.reuse, R85 ;  /* 0x00000055ea557220 */ /* 0x040fe20000400000 */
[----:B------:R-:W-:Y:S01]  /*f0d0*/  FMUL R84, R234, R84 ;  /* 0x00000054ea547220 */ /* 0x000fe20000400000 */
[----:B------:R-:W-:Y:S01]  /*f0e0*/  FFMA.FTZ R9, R8, R9, -0.72134751081466674805 ;  /* 0xbf38aa3b08097423 */ /* 0x000fe20000010009 */
[C---:B------:R-:W-:Y:S01]  /*f0f0*/  FMUL R77, R234.reuse, R77 ;  /* 0x0000004dea4d7220 */ /* 0x040fe20000400000 */
[----:B------:R-:W-:Y:S02]  /*f100*/  FMUL R76, R234, R76 ;  /* 0x0000004cea4c7220 */ /* 0x000fe40000400000 */
[----:B------:R-:W-:-:S04]  /*f110*/  FMUL R9, R8, R9 ;  /* 0x0000000908097220 */ /* 0x000fc80000400000 */
[----:B------:R-:W-:-:S04]  /*f120*/  FMUL R9, R8, R9 ;  /* 0x0000000908097220 */ /* 0x000fc80000400000 */
[----:B------:R-:W-:-:S04]  /*f130*/  FFMA.FTZ R9, R8, 1.4426950216293334961, R9 ;  /* 0x3fb8aa3b08097823 */ /* 0x000fc80000010009 */
[----:B------:R-:W-:Y:S01]  /*f140*/  FADD R12, R5, R9 ;  /* 0x00000009050c7221 */ /* 0x000fe20000000000 */
[----:B------:R-:W-:-:S04]  /*f150*/  @P1 IMAD.MOV.U32 R5, RZ, RZ, 0x7f800000 ;  /* 0x7f800000ff051424 */ /* 0x000fc800078e00ff */
[----:B------:R-:W-:-:S05]  /*f160*/  @P1 FFMA.FTZ R12, R2, R5, +INF ;  /* 0x7f800000020c1423 */ /* 0x000fca0000010005 */
[----:B------:R0:W-:Y:S04]  /*f170*/  STL [R1+0x8], R12 ;  /* 0x0000080c01007387 */ /* 0x0001e80000100800 */
[----:B------:R-:W3:Y:S04]  /*f180*/  LDL.LU R109, [R1+0x118] ;  /* 0x00011800016d7983 */ /* 0x000ee80000300800 */
[----:B------:R-:W4:Y:S04]  /*f190*/  LDL.LU R112, [R1+0x10c] ;  /* 0x00010c0001707983 */ /* 0x000f280000300800 */
[----:B------:R-:W5:Y:S04]  /*f1a0*/  LDL.LU R113, [R1+0x108] ;  /* 0x0001080001717983 */ /* 0x000f680000300800 */
[----:B------:R-:W3:Y:S04]  /*f1b0*/  LDL.LU R116, [R1+0xfc] ;  /* 0x0000fc0001747983 */ /* 0x000ee80000300800 */
[----:B------:R-:W5:Y:S04]  /*f1c0*/  LDL.LU R117, [R1+0xf8] ;  /* 0x0000f80001757983 */ /* 0x000f680000300800 */
[----:B------:R-:W3:Y:S04]  /*f1d0*/  LDL.LU R120, [R1+0xec] ;  /* 0x0000ec0001787983 */ /* 0x000ee80000300800 */
[----:B------:R-:W5:Y:S04]  /*f1e0*/  LDL.LU R121, [R1+0xe8] ;  /* 0x0000e80001797983 */ /* 0x000f680000300800 */
        /* <DEDUP_REMOVED lines=11> */
[----:B------:R-:W5:Y:S01]  /*f2a0*/  LDL.LU R149, [R1+0x88] ;  /* 0x0000880001957983 */ /* 0x000f620000300800 */
[----:B--2---:R-:W-:-:S03]  /*f2b0*/  IMAD.MOV.U32 R108, RZ, RZ, R152 ;  /* 0x000000ffff6c7224 */ /* 0x004fc600078e0098 */
[----:B------:R-:W2:Y:S04]  /*f2c0*/  LDL.LU R152, [R1+0x7c] ;  /* 0x00007c0001987983 */ /* 0x000ea80000300800 */
        /* <DEDUP_REMOVED lines=14> */
[----:B------:R-:W2:Y:S01]  /*f3b0*/  LDL.LU R165, [R1] ;  /* 0x0000000001a57983 */ /* 0x000ea20000300800 */
[----:B0-----:R-:W-:Y:S01]  /*f3c0*/  IMAD.MOV.U32 R12, RZ, RZ, R167 ;  /* 0x000000ffff0c7224 */ /* 0x001fe200078e00a7 */
[----:B------:R-:W-:-:S03]  /*f3d0*/  FSETP.GT.AND P3, PT, |R235|, 8.50705917302346158658e+37, PT ;  /* 0x7e800000eb00780b */ /* 0x000fc60003f64200 */
[----:B------:R-:W-:-:S05]  /*f3e0*/  FMUL R9, R12, 0.25 ;  /* 0x3e8000000c097820 */ /* 0x000fca0000400000 */
[----:B------:R-:W-:Y:S01]  /*f3f0*/  FSEL R9, R9, R12, P3 ;  /* 0x0000000c09097208 */ /* 0x000fe20001800000 */
[----:B------:R-:W-:-:S05]  /*f400*/  FMUL R12, R14, 0.25 ;  /* 0x3e8000000e0c7820 */ /* 0x000fca0000400000 */
[----:B------:R-:W-:Y:S01]  /*f410*/  FSEL R12, R12, R14, P3 ;  /* 0x0000000e0c0c7208 */ /* 0x000fe20001800000 */
[----:B------:R-:W-:-:S05]  /*f420*/  FMUL R14, R15, 0.25 ;  /* 0x3e8000000f0e7820 */ /* 0x000fca0000400000 */
[----:B------:R-:W-:Y:S01]  /*f430*/  FSEL R14, R14, R15, P3 ;  /* 0x0000000f0e0e7208 */ /* 0x000fe20001800000 */
[----:B------:R-:W-:-:S05]  /*f440*/  FMUL R15, R18, 0.25 ;  /* 0x3e800000120f7820 */ /* 0x000fca0000400000 */
[----:B------:R-:W-:Y:S01]  /*f450*/  FSEL R15, R15, R18, P3 ;  /* 0x000000120f0f7208 */ /* 0x000fe20001800000 */
[----:B------:R-:W-:Y:S01]  /*f460*/  FMUL R18, R19, 0.25 ;  /* 0x3e80000013127820 */ /* 0x000fe20000400000 */
[----:B------:R-:W-:-:S04]  /*f470*/  IMAD.MOV.U32 R73, RZ, RZ, R168 ;  /* 0x000000ffff497224 */ /* 0x000fc800078e00a8 */
[----:B------:R-:W-:Y:S01]  /*f480*/  FSEL R18, R18, R19, P3 ;  /* 0x0000001312127208 */ /* 0x000fe20001800000 */
[----:B------:R-:W-:Y:S01]  /*f490*/  FMUL R19, R22, 0.25 ;  /* 0x3e80000016137820 */ /* 0x000fe20000400000 */
[----:B------:R-:W-:-:S04]  /*f4a0*/  FMUL R5, R73, 0.25 ;  /* 0x3e80000049057820 */ /* 0x000fc80000400000 */
[----:B------:R-:W-:Y:S01]  /*f4b0*/  FSEL R19, R19, R22, P3 ;  /* 0x0000001613137208 */ /* 0x000fe20001800000 */
[----:B------:R-:W-:Y:S01]  /*f4c0*/  FMUL R22, R23, 0.25 ;  /* 0x3e80000017167820 */ /* 0x000fe20000400000 */
[----:B------:R-:W-:Y:S01]  /*f4d0*/  FSEL R5, R5, R73, P3 ;  /* 0x0000004905057208 */ /* 0x000fe20001800000 */
[----:B------:R-:W-:-:S03]  /*f4e0*/  FMUL R73, R96, 0.25 ;  /* 0x3e80000060497820 */ /* 0x000fc60000400000 */
[----:B------:R-:W-:Y:S01]  /*f4f0*/  FSEL R22, R22, R23, P3 ;  /* 0x0000001716167208 */ /* 0x000fe20001800000 */
[----:B------:R-:W-:Y:S01]  /*f500*/  FMUL R23, R81, 0.25 ;  /* 0x3e80000051177820 */ /* 0x000fe20000400000 */
[----:B------:R-:W-:Y:S01]  /*f510*/  FSEL R73, R73, R96, P3 ;  /* 0x0000006049497208 */ /* 0x000fe20001800000 */
[----:B------:R-:W-:-:S03]  /*f520*/  FMUL R96, R104, 0.25 ;  /* 0x3e80000068607820 */ /* 0x000fc60000400000 */
[----:B------:R-:W-:Y:S01]  /*f530*/  FSEL R23, R23, R81, P3 ;  /* 0x0000005117177208 */ /* 0x000fe20001800000 */
[----:B------:R-:W-:Y:S01]  /*f540*/  FMUL R81, R100, 0.25 ;  /* 0x3e80000064517820 */ /* 0x000fe20000400000 */
[----:B------:R-:W-:Y:S01]  /*f550*/  FSEL R96, R96, R104, P3 ;  /* 0x0000006860607208 */ /* 0x000fe20001800000 */
[----:B----4-:R-:W-:-:S03]  /*f560*/  FMUL R104, R112, 0.25 ;  /* 0x3e80000070687820 */ /* 0x010fc60000400000 */
[----:B------:R-:W-:Y:S01]  /*f570*/  FSEL R81, R81, R100, P3 ;  /* 0x0000006451517208 */ /* 0x000fe20001800000 */
[----:B------:R-:W-:Y:S01]  /*f580*/  FMUL R100, R108, 0.25 ;  /* 0x3e8000006c647820 */ /* 0x000fe20000400000 */
[----:B------:R-:W-:Y:S01]  /*f590*/  FSEL R104, R104, R112, P3 ;  /* 0x0000007068687208 */ /* 0x000fe20001800000 */
[----:B---3--:R-:W-:-:S03]  /*f5a0*/  FMUL R112, R120, 0.25 ;  /* 0x3e80000078707820 */ /* 0x008fc60000400000 */
[----:B------:R-:W-:Y:S01]  /*f5b0*/  FSEL R100, R100, R108, P3 ;  /* 0x0000006c64647208 */ /* 0x000fe20001800000 */
[----:B------:R-:W-:Y:S01]  /*f5c0*/  FMUL R108, R116, 0.25 ;  /* 0x3e800000746c7820 */ /* 0x000fe20000400000 */
[----:B------:R-:W-:Y:S01]  /*f5d0*/  FSEL R112, R112, R120, P3 ;  /* 0x0000007870707208 */ /* 0x000fe20001800000 */
[----:B-----5:R-:W-:-:S03]  /*f5e0*/  FMUL R120, R124, 0.25 ;  /* 0x3e8000007c787820 */ /* 0x020fc60000400000 */
        /* <DEDUP_REMOVED lines=11> */
[----:B------:R-:W-:Y:S01]  /*f6a0*/  FMUL R136, R140, 0.25 ;  /* 0x3e8000008c887820 */ /* 0x000fe20000400000 */
[----:B------:R-:W-:Y:S02]  /*f6b0*/  FMUL R8, R10, 0.25 ;  /* 0x3e8000000a087820 */ /* 0x000fe40000400000 */
[----:B------:R-:W-:Y:S01]  /*f6c0*/  FSEL R128, R128, R133, P3 ;  /* 0x0000008580807208 */ /* 0x000fe20001800000 */
[----:B------:R-:W-:Y:S01]  /*f6d0*/  FMUL R133, R137, 0.25 ;  /* 0x3e80000089857820 */ /* 0x000fe20000400000 */
        /* <DEDUP_REMOVED lines=12> */
[----:B------:R-:W-:-:S02]  /*f7a0*/  FSEL R144, R144, R148, P3 ;  /* 0x0000009490907208 */ /* 0x000fc40001800000 */
[----:B------:R-:W-:Y:S01]  /*f7b0*/  FSEL R11, R11, R13, P3 ;  /* 0x0000000d0b0b7208 */ /* 0x000fe20001800000 */
[----:B------:R-:W-:Y:S01]  /*f7c0*/  FMUL R13, R16, 0.25 ;  /* 0x3e800000100d7820 */ /* 0x000fe20000400000 */
[----:B------:R-:W-:Y:S01]  /*f7d0*/  FSEL R141, R141, R145, P3 ;  /* 0x000000918d8d7208 */ /* 0x000fe20001800000 */
[----:B------:R-:W-:-:S03]  /*f7e0*/  FMUL R145, R149, 0.25 ;  /* 0x3e80000095917820 */ /* 0x000fc60000400000 */
[----:B------:R-:W-:Y:S01]  /*f7f0*/  FSEL R13, R13, R16, P3 ;  /* 0x000000100d0d7208 */ /* 0x000fe20001800000 */
[----:B------:R-:W-:Y:S01]  /*f800*/  FMUL R16, R17, 0.25 ;  /* 0x3e80000011107820 */ /* 0x000fe20000400000 */
[----:B------:R-:W-:Y:S01]  /*f810*/  FSEL R145, R145, R149, P3 ;  /* 0x0000009591917208 */ /* 0x000fe20001800000 */
[----:B------:R-:W-:-:S03]  /*f820*/  IMAD.MOV.U32 R72, RZ, RZ, R177 ;  /* 0x000000ffff487224 */ /* 0x000fc600078e00b1 */
[----:B------:R-:W-:Y:S01]  /*f830*/  FSEL R16, R16, R17, P3 ;  /* 0x0000001110107208 */ /* 0x000fe20001800000 */
[----:B------:R-:W-:Y:S01]  /*f840*/  FMUL R17, R20, 0.25 ;  /* 0x3e80000014117820 */ /* 0x000fe20000400000 */
[----:B------:R-:W-:Y:S01]  /*f850*/  FSETP.NEU.AND P1, PT, R2, RZ, PT ;  /* 0x000000ff0200720b */ /* 0x000fe20003f2d000 */
[----:B------:R-:W-:-:S03]  /*f860*/  FMUL R2, R72, 0.25 ;  /* 0x3e80000048027820 */ /* 0x000fc60000400000 */
[----:B------:R-:W-:Y:S01]  /*f870*/  FSEL R17, R17, R20, P3 ;  /* 0x0000001411117208 */ /* 0x000fe20001800000 */
[----:B------:R-:W-:Y:S01]  /*f880*/  FMUL R20, R21, 0.25 ;  /* 0x3e80000015147820 */ /* 0x000fe20000400000 */
[----:B------:R-:W-:Y:S01]  /*f890*/  @P3 FMUL R235, R235, 0.25 ;  /* 0x3e800000ebeb3820 */ /* 0x000fe20000400000 */
[----:B------:R-:W-:Y:S01]  /*f8a0*/  FSEL R2, R2, R72, P3 ;  /* 0x0000004802027208 */ /* 0x000fe20001800000 */
[----:B------:R-:W-:Y:S02]  /*f8b0*/  FMUL R72, R93, 0.25 ;  /* 0x3e8000005d487820 */ /* 0x000fe40000400000 */
[----:B------:R-:W-:Y:S01]  /*f8c0*/  FSEL R20, R20, R21, P3 ;  /* 0x0000001514147208 */ /* 0x000fe20001800000 */
[----:B------:R-:W-:Y:S01]  /*f8d0*/  FMUL R21, R80, 0.25 ;  /* 0x3e80000050157820 */ /* 0x000fe20000400000 */
[----:B------:R-:W-:Y:S01]  /*f8e0*/  @!P4 FMUL R235, R235, 16777216 ;  /* 0x4b800000ebebc820 */ /* 0x000fe20000400000 */
[----:B------:R-:W-:Y:S01]  /*f8f0*/  FSEL R72, R72, R93, P3 ;  /* 0x0000005d48487208 */ /* 0x000fe20001800000 */
[----:B------:R-:W-:-:S02]  /*f900*/  FMUL R93, R101, 0.25 ;  /* 0x3e800000655d7820 */ /* 0x000fc40000400000 */
[----:B------:R-:W-:Y:S01]  /*f910*/  FSEL R21, R21, R80, P3 ;  /* 0x0000005015157208 */ /* 0x000fe20001800000 */
[----:B------:R-:W-:Y:S01]  /*f920*/  FMUL R80, R97, 0.25 ;  /* 0x3e80000061507820 */ /* 0x000fe20000400000 */
[----:B------:R-:W0:Y:S01]  /*f930*/  MUFU.RCP R235, R235 ;  /* 0x000000eb00eb7308 */ /* 0x000e220000001000 */
[----:B------:R-:W-:Y:S01]  /*f940*/  FSEL R93, R93, R101, P3 ;  /* 0x000000655d5d7208 */ /* 0x000fe20001800000 */
[----:B------:R-:W-:Y:S02]  /*f950*/  FMUL R101, R109, 0.25 ;  /* 0x3e8000006d657820 */ /* 0x000fe40000400000 */
[----:B------:R-:W-:Y:S01]  /*f960*/  FSEL R80, R80, R97, P3 ;  /* 0x0000006150507208 */ /* 0x000fe20001800000 */
[----:B------:R-:W-:Y:S01]  /*f970*/  FMUL R97, R105, 0.25 ;  /* 0x3e80000069617820 */ /* 0x000fe20000400000 */
[C---:B------:R-:W-:Y:S01]  /*f980*/  FMUL R251, R234.reuse, R65 ;  /* 0x00000041eafb7220 */ /* 0x040fe20000400000 */
[C---:B------:R-:W-:Y:S01]  /*f990*/  FMUL R243, R234.reuse, R57 ;  /* 0x00000039eaf37220 */ /* 0x040fe20000400000 */
[----:B------:R-:W-:Y:S01]  /*f9a0*/  FMUL R241, R234, R56 ;  /* 0x00000038eaf17220 */ /* 0x000fe20000400000 */
[----:B------:R-:W-:Y:S01]  /*f9b0*/  FSEL R101, R101, R109, P3 ;  /* 0x0000006d65657208 */ /* 0x000fe20001800000 */
[----:B------:R-:W-:Y:S01]  /*f9c0*/  FMUL R56, R88, 0.25 ;  /* 0x3e80000058387820 */ /* 0x000fe20000400000 */
[----:B------:R-:W-:Y:S01]  /*f9d0*/  FSEL R97, R97, R105, P3 ;  /* 0x0000006961617208 */ /* 0x000fe20001800000 */
[----:B------:R-:W-:Y:S01]  /*f9e0*/  FMUL R57, R89, 0.25 ;  /* 0x3e80000059397820 */ /* 0x000fe20000400000 */
[----:B------:R-:W-:Y:S01]  /*f9f0*/  FMUL R65, R92, 0.25 ;  /* 0x3e8000005c417820 */ /* 0x000fe20000400000 */
[----:B------:R-:W-:Y:S01]  /*fa00*/  FMUL R105, R113, 0.25 ;  /* 0x3e80000071697820 */ /* 0x000fe20000400000 */
[----:B------:R-:W-:Y:S01]  /*fa10*/  FMUL R109, R117, 0.25 ;  /* 0x3e800000756d7820 */ /* 0x000fe20000400000 */
[----:B------:R-:W-:Y:S01]  /*fa20*/  FMUL R0, R171, 0.25 ;  /* 0x3e800000ab007820 */ /* 0x000fe20000400000 */
[----:B------:R-:W-:Y:S01]  /*fa30*/  @!P4 FMUL R2, R2, 16777216 ;  /* 0x4b8000000202c820 */ /* 0x000fe20000400000 */
[----:B------:R-:W-:-:S02]  /*fa40*/  FSEL R56, R56, R88, P3 ;  /* 0x0000005838387208 */ /* 0x000fc40001800000 */
[----:B------:R-:W-:Y:S02]  /*fa50*/  FSEL R57, R57, R89, P3 ;  /* 0x0000005939397208 */ /* 0x000fe40001800000 */
[----:B------:R-:W-:Y:S02]  /*fa60*/  FSEL R65, R65, R92, P3 ;  /* 0x0000005c41417208 */ /* 0x000fe40001800000 */
[----:B------:R-:W-:Y:S02]  /*fa70*/  FSEL R105, R105, R113, P3 ;  /* 0x0000007169697208 */ /* 0x000fe40001800000 */
[----:B------:R-:W-:Y:S01]  /*fa80*/  FSEL R109, R109, R117, P3 ;  /* 0x000000756d6d7208 */ /* 0x000fe20001800000 */
[----:B------:R-:W-:Y:S01]  /*fa90*/  @!P4 FMUL R21, R21, 16777216 ;  /* 0x4b8000001515c820 */ /* 0x000fe20000400000 */
[----:B------:R-:W-:Y:S01]  /*faa0*/  FSEL R0, R0, R171, P3 ;  /* 0x000000ab00007208 */ /* 0x000fe20001800000 */
[----:B------:R-:W-:Y:S01]  /*fab0*/  @!P4 FMUL R5, R5, 16777216 ;  /* 0x4b8000000505c820 */ /* 0x000fe20000400000 */
        /* <DEDUP_REMOVED lines=21> */
[----:B--2---:R-:W-:-:S05]  /*fc10*/  FMUL R148, R152, 0.25 ;  /* 0x3e80000098947820 */ /* 0x004fca0000400000 */
[----:B------:R-:W-:Y:S01]  /*fc20*/  FSEL R148, R148, R152, P3 ;  /* 0x0000009894947208 */ /* 0x000fe20001800000 */
[----:B------:R-:W-:Y:S01]  /*fc30*/  FMUL R149, R154, 0.25 ;  /* 0x3e8000009a957820 */ /* 0x000fe20000400000 */
[----:B------:R-:W-:-:S04]  /*fc40*/  FMUL R152, R153, 0.25 ;  /* 0x3e80000099987820 */ /* 0x000fc80000400000 */
[----:B------:R-:W-:Y:S02]  /*fc50*/  FSEL R149, R149, R154, P3 ;  /* 0x0000009a95957208 */ /* 0x000fe40001800000 */
        /* <DEDUP_REMOVED lines=25> */
[----:B------:R-:W-:Y:S02]  /*fdf0*/  IMAD.MOV.U32 R129, RZ, RZ, R165 ;  /* 0x000000ffff817224 */ /* 0x000fe400078e00a5 */
[----:B0-----:R-:W-:Y:S01]  /*fe00*/  FMUL R165, R235, R2 ;  /* 0x00000002eba57220 */ /* 0x001fe20000400000 */
[----:B------:R-:W-:Y:S01]  /*fe10*/  @!P4 FMUL R81, R81, 16777216 ;  /* 0x4b8000005151c820 */ /* 0x000fe20000400000 */
[----:B------:R-:W-:Y:S02]  /*fe20*/  IMAD.MOV.U32 R2, RZ, RZ, R129 ;  /* 0x000000ffff027224 */ /* 0x000fe400078e0081 */
        /* <DEDUP_REMOVED lines=39> */
[----:B------:R-:W-:Y:S01]  /*100a0*/  FMUL R129, R235, R21 ;  /* 0x00000015eb817220 */ /* 0x000fe20000400000 */
[----:B------:R-:W-:-:S02]  /*100b0*/  IMAD.MOV.U32 R21, RZ, RZ, R2 ;  /* 0x000000ffff157224 */ /* 0x000fc400078e0002 */
[----:B------:R-:W-:Y:S01]  /*100c0*/  FMUL R247, R234, R64 ;  /* 0x00000040eaf77220 */ /* 0x000fe20000400000 */
[----:B------:R-:W-:Y:S01]  /*100d0*/  FMUL R2, R151, 0.25 ;  /* 0x3e80000097027820 */ /* 0x000fe20000400000 */
[C---:B------:R-:W-:Y:S01]  /*100e0*/  FMUL R5, R235.reuse, R5 ;  /* 0x00000005eb057220 */ /* 0x040fe20000400000 */
        /* <DEDUP_REMOVED lines=60> */
[----:B------:R-:W-:Y:S01]  /*104b0*/  FMUL R235, R235, R0 ;  /* 0x00000000ebeb7220 */ /* 0x000fe20000400000 */
        /* <DEDUP_REMOVED lines=39> */
[----:B------:R-:W-:Y:S01]  /*10730*/  FSEL R134, R0, R134, P2 ;  /* 0x0000008600867208 */ /* 0x000fe20001000000 */
[----:B------:R-:W2:Y:S01]  /*10740*/  LDL.LU R234, [R1+0x1f4] ;  /* 0x0001f40001ea7983 */ /* 0x000ea20000300800 */
[----:B------:R-:W-:Y:S01]  /*10750*/  FMUL R0, R130, 0.25 ;  /* 0x3e80000082007820 */ /* 0x000fe20000400000 */
[----:B------:R-:W-:-:S02]  /*10760*/  FSEL R131, R2, R131, P2 ;  /* 0x0000008302837208 */ /* 0x000fc40001000000 */
[----:B------:R-:W3:Y:S01]  /*10770*/  LDL.LU R197, [R1+0x1f0] ;  /* 0x0001f00001c57983 */ /* 0x000ee20000300800 */
[----:B------:R-:W-:-:S03]  /*10780*/  FMUL R2, R127, 0.25 ;  /* 0x3e8000007f027820 */ /* 0x000fc60000400000 */
[----:B------:R-:W4:Y:S01]  /*10790*/  LDL.LU R227, [R1+0x1e4] ;  /* 0x0001e40001e37983 */ /* 0x000f220000300800 */
[----:B------:R-:W-:-:S03]  /*107a0*/  FSEL R130, R0, R130, P2 ;  /* 0x0000008200827208 */ /* 0x000fc60001000000 */
[----:B------:R-:W5:Y:S01]  /*107b0*/  LDL.LU R195, [R1+0x1e0] ;  /* 0x0001e00001c37983 */ /* 0x000f620000300800 */
[----:B------:R-:W-:-:S03]  /*107c0*/  FMUL R0, R126, 0.25 ;  /* 0x3e8000007e007820 */ /* 0x000fc60000400000 */
[----:B------:R-:W2:Y:S01]  /*107d0*/  LDL.LU R194, [R1+0x1d4] ;  /* 0x0001d40001c27983 */ /* 0x000ea20000300800 */
[----:B------:R-:W-:-:S03]  /*107e0*/  FSEL R127, R2, R127, P2 ;  /* 0x0000007f027f7208 */ /* 0x000fc60001000000 */
[----:B------:R-:W3:Y:S01]  /*107f0*/  LDL.LU R168, [R1+0x1d0] ;  /* 0x0001d00001a87983 */ /* 0x000ee20000300800 */
[----:B------:R-:W-:Y:S02]  /*10800*/  IMAD.MOV.U32 R175, RZ, RZ, R170 ;  /* 0x000000ffffaf7224 */ /* 0x000fe400078e00aa */
[----:B------:R-:W-:Y:S01]  /*10810*/  FMUL R2, R123, 0.25 ;  /* 0x3e8000007b027820 */ /* 0x000fe20000400000 */
[----:B------:R-:W4:Y:S01]  /*10820*/  LDL.LU R167, [R1+0x1c4] ;  /* 0x0001c40001a77983 */ /* 0x000f220000300800 */
[----:B------:R-:W-:Y:S01]  /*10830*/  FSEL R126, R0, R126, P2 ;  /* 0x0000007e007e7208 */ /* 0x000fe20001000000 */
[----:B------:R-:W-:Y:S02]  /*10840*/  FMUL R0, R122, 0.25 ;  /* 0x3e8000007a007820 */ /* 0x000fe40000400000 */
[----:B------:R-:W5:Y:S01]  /*10850*/  LDL.LU R170, [R1+0x1c0] ;  /* 0x0001c00001aa7983 */ /* 0x000f620000300800 */
[----:B------:R-:W-:-:S03]  /*10860*/  FSEL R123, R2, R123, P2 ;  /* 0x0000007b027b7208 */ /* 0x000fc60001000000 */
[----:B------:R-:W2:Y:S01]  /*10870*/  LDL.LU R169, [R1+0x1b4] ;  /* 0x0001b40001a97983 */ /* 0x000ea20000300800 */
[----:B------:R-:W-:Y:S01]  /*10880*/  FMUL R2, R119, 0.25 ;  /* 0x3e80000077027820 */ /* 0x000fe20000400000 */
[----:B------:R-:W-:Y:S01]  /*10890*/  FSEL R122, R0, R122, P2 ;  /* 0x0000007a007a7208 */ /* 0x000fe20001000000 */
[----:B------:R-:W-:Y:S01]  /*108a0*/  FMUL R0, R118, 0.25 ;  /* 0x3e80000076007820 */ /* 0x000fe20000400000 */
[----:B------:R-:W4:Y:S02]  /*108b0*/  LDL.LU R172, [R1+0x1b0] ;  /* 0x0001b00001ac7983 */ /* 0x000f240000300800 */
[----:B------:R-:W-:Y:S01]  /*108c0*/  FSEL R119, R2, R119, P2 ;  /* 0x0000007702777208 */ /* 0x000fe20001000000 */
[----:B------:R-:W-:Y:S01]  /*108d0*/  FMUL R2, R115, 0.25 ;  /* 0x3e80000073027820 */ /* 0x000fe20000400000 */
[----:B------:R-:W5:Y:S01]  /*108e0*/  LDL.LU R171, [R1+0x1a4] ;  /* 0x0001a40001ab7983 */ /* 0x000f620000300800 */
[----:B------:R-:W-:Y:S01]  /*108f0*/  FSEL R118, R0, R118, P2 ;  /* 0x0000007600767208 */ /* 0x000fe20001000000 */
[----:B------:R-:W-:-:S02]  /*10900*/  FMUL R0, R114, 0.25 ;  /* 0x3e80000072007820 */ /* 0x000fc40000400000 */
[----:B------:R-:W5:Y:S01]  /*10910*/  LDL.LU R174, [R1+0x1a0] ;  /* 0x0001a00001ae7983 */ /* 0x000f620000300800 */
[----:B------:R-:W-:-:S03]  /*10920*/  FSEL R115, R2, R115, P2 ;  /* 0x0000007302737208 */ /* 0x000fc60001000000 */
[----:B------:R-:W5:Y:S01]  /*10930*/  LDL.LU R173, [R1+0x194] ;  /* 0x0001940001ad7983 */ /* 0x000f620000300800 */
[----:B------:R-:W-:Y:S01]  /*10940*/  FMUL R2, R111, 0.25 ;  /* 0x3e8000006f027820 */ /* 0x000fe20000400000 */
[----:B------:R-:W-:Y:S01]  /*10950*/  FSEL R114, R0, R114, P2 ;  /* 0x0000007200727208 */ /* 0x000fe20001000000 */
[----:B------:R-:W-:Y:S01]  /*10960*/  FMUL R0, R110, 0.25 ;  /* 0x3e8000006e007820 */ /* 0x000fe20000400000 */
[----:B------:R-:W5:Y:S02]  /*10970*/  LDL.LU R176, [R1+0x190] ;  /* 0x0001900001b07983 */ /* 0x000f640000300800 */
[----:B------:R-:W-:Y:S01]  /*10980*/  FSEL R111, R2, R111, P2 ;  /* 0x0000006f026f7208 */ /* 0x000fe20001000000 */
[----:B------:R-:W-:Y:S01]  /*10990*/  FMUL R2, R107, 0.25 ;  /* 0x3e8000006b027820 */ /* 0x000fe20000400000 */
[----:B------:R-:W5:Y:S01]  /*109a0*/  LDL.LU R178, [R1+0x180] ;  /* 0x0001800001b27983 */ /* 0x000f620000300800 */
[----:B------:R-:W-:Y:S01]  /*109b0*/  FSEL R110, R0, R110, P2 ;  /* 0x0000006e006e7208 */ /* 0x000fe20001000000 */
[----:B------:R-:W-:-:S02]  /*109c0*/  FMUL R0, R106, 0.25 ;  /* 0x3e8000006a007820 */ /* 0x000fc40000400000 */
[----:B------:R-:W5:Y:S01]  /*109d0*/  LDL.LU R177, [R1+0x174] ;  /* 0x0001740001b17983 */ /* 0x000f620000300800 */
[----:B------:R-:W-:Y:S01]  /*109e0*/  FSEL R107, R2, R107, P2 ;  /* 0x0000006b026b7208 */ /* 0x000fe20001000000 */
[----:B------:R-:W-:Y:S01]  /*109f0*/  FMUL R2, R103, 0.25 ;  /* 0x3e80000067027820 */ /* 0x000fe20000400000 */
[----:B------:R-:W-:Y:S01]  /*10a00*/  FSEL R106, R0, R106, P2 ;  /* 0x0000006a006a7208 */ /* 0x000fe20001000000 */
[----:B------:R-:W5:Y:S01]  /*10a10*/  LDL.LU R180, [R1+0x170] ;  /* 0x0001700001b47983 */ /* 0x000f620000300800 */
[----:B------:R-:W-:Y:S02]  /*10a20*/  FMUL R0, R102, 0.25 ;  /* 0x3e80000066007820 */ /* 0x000fe40000400000 */
[----:B------:R-:W-:Y:S01]  /*10a30*/  FSEL R103, R2, R103, P2 ;  /* 0x0000006702677208 */ /* 0x000fe20001000000 */
[----:B------:R-:W5:Y:S01]  /*10a40*/  LDL.LU R179, [R1+0x164] ;  /* 0x0001640001b37983 */ /* 0x000f620000300800 */
[----:B------:R-:W-:Y:S01]  /*10a50*/  FMUL R2, R99, 0.25 ;  /* 0x3e80000063027820 */ /* 0x000fe20000400000 */
[----:B------:R-:W-:-:S02]  /*10a60*/  FSEL R102, R0, R102, P2 ;  /* 0x0000006600667208 */ /* 0x000fc40001000000 */
[----:B------:R-:W5:Y:S01]  /*10a70*/  LDL.LU R182, [R1+0x160] ;  /* 0x0001600001b67983 */ /* 0x000f620000300800 */
[----:B------:R-:W-:-:S03]  /*10a80*/  FMUL R0, R98, 0.25 ;  /* 0x3e80000062007820 */ /* 0x000fc60000400000 */
        /* <DEDUP_REMOVED lines=41> */
[----:B------:R-:W-:-:S03]  /*10d20*/  FMUL R0, R70, 0.25 ;  /* 0x3e80000046007820 */ /* 0x000fc60000400000 */
[----:B------:R-:W5:Y:S01]  /*10d30*/  LDL.LU R196, [R1+0xe4] ;  /* 0x0000e40001c47983 */ /* 0x000f620000300800 */
[----:B------:R-:W-:Y:S01]  /*10d40*/  FSEL R71, R2, R71, P2 ;  /* 0x0000004702477208 */ /* 0x000fe20001000000 */
[----:B------:R-:W-:Y:S02]  /*10d50*/  FMUL R2, R67, 0.25 ;  /* 0x3e80000043027820 */ /* 0x000fe40000400000 */
[----:B------:R-:W5:Y:S01]  /*10d60*/  LDL.LU R232, [R1+0xe0] ;  /* 0x0000e00001e87983 */ /* 0x000f620000300800 */
[----:B------:R-:W-:-:S03]  /*10d70*/  FSEL R70, R0, R70, P2 ;  /* 0x0000004600467208 */ /* 0x000fc60001000000 */
[----:B------:R-:W5:Y:S01]  /*10d80*/  LDL.LU R198, [R1+0xd4] ;  /* 0x0000d40001c67983 */ /* 0x000f620000300800 */
[----:B------:R-:W-:-:S03]  /*10d90*/  FMUL R0, R66, 0.25 ;  /* 0x3e80000042007820 */ /* 0x000fc60000400000 */
[----:B------:R-:W5:Y:S04]  /*10da0*/  LDL.LU R231, [R1+0xd0] ;  /* 0x0000d00001e77983 */ /* 0x000f680000300800 */
[----:B------:R-:W5:Y:S01]  /*10db0*/  LDL.LU R223, [R1+0xc4] ;  /* 0x0000c40001df7983 */ /* 0x000f620000300800 */
[----:B------:R-:W-:-:S03]  /*10dc0*/  FSEL R67, R2, R67, P2 ;  /* 0x0000004302437208 */ /* 0x000fc60001000000 */
[----:B------:R-:W5:Y:S01]  /*10dd0*/  LDL.LU R202, [R1+0xc0] ;  /* 0x0000c00001ca7983 */ /* 0x000f620000300800 */
[----:B------:R-:W-:Y:S01]  /*10de0*/  FMUL R2, R63, 0.25 ;  /* 0x3e8000003f027820 */ /* 0x000fe20000400000 */
[----:B------:R-:W-:Y:S02]  /*10df0*/  FSEL R66, R0, R66, P2 ;  /* 0x0000004200427208 */ /* 0x000fe40001000000 */
[----:B------:R-:W5:Y:S01]  /*10e00*/  LDL.LU R201, [R1+0xb4] ;  /* 0x0000b40001c97983 */ /* 0x000f620000300800 */
[----:B------:R-:W-:-:S03]  /*10e10*/  FMUL R0, R62, 0.25 ;  /* 0x3e8000003e007820 */ /* 0x000fc60000400000 */
        /* <DEDUP_REMOVED lines=41> */
[C---:B------:R-:W-:Y:S01]  /*110b0*/  FMUL R8, R233.reuse, 8388608 ;  /* 0x4b000000e9087820 */ /* 0x040fe20000400000 */
[----:B------:R-:W5:Y:S01]  /*110c0*/  LDL.LU R218, [R1+0x40] ;  /* 0x0000400001da7983 */ /* 0x000f620000300800 */
[----:B------:R-:W-:Y:S01]  /*110d0*/  FMUL R0, R34, 0.25 ;  /* 0x3e80000022007820 */ /* 0x000fe20000400000 */
[----:B------:R-:W-:Y:S02]  /*110e0*/  FSETP.GEU.AND P3, PT, R233, 1.175494350822287508e-38, PT ;  /* 0x00800000e900780b */ /* 0x000fe40003f6e000 */
[----:B------:R-:W-:Y:S01]  /*110f0*/  FSEL R35, R2, R35, P2 ;  /* 0x0000002302237208 */ /* 0x000fe20001000000 */
[----:B------:R-:W5:Y:S01]  /*11100*/  LDL.LU R217, [R1+0x34] ;  /* 0x0000340001d97983 */ /* 0x000f620000300800 */
[----:B------:R-:W-:Y:S01]  /*11110*/  FMUL R2, R31, 0.25 ;  /* 0x3e8000001f027820 */ /* 0x000fe20000400000 */
[----:B------:R-:W-:-:S02]  /*11120*/  FSEL R8, R8, R233, !P3 ;  /* 0x000000e908087208 */ /* 0x000fc40005800000 */
[----:B------:R-:W5:Y:S01]  /*11130*/  LDL.LU R220, [R1+0x30] ;  /* 0x0000300001dc7983 */ /* 0x000f620000300800 */
[----:B------:R-:W-:Y:S01]  /*11140*/  FSEL R34, R0, R34, P2 ;  /* 0x0000002200227208 */ /* 0x000fe20001000000 */
[----:B------:R-:W-:Y:S02]  /*11150*/  FMUL R0, R30, 0.25 ;  /* 0x3e8000001e007820 */ /* 0x000fe40000400000 */
[----:B------:R-:W5:Y:S01]  /*11160*/  LDL.LU R219, [R1+0x24] ;  /* 0x0000240001db7983 */ /* 0x000f620000300800 */
[----:B------:R-:W-:Y:S01]  /*11170*/  FSEL R31, R2, R31, P2 ;  /* 0x0000001f021f7208 */ /* 0x000fe20001000000 */
[----:B------:R-:W-:Y:S01]  /*11180*/  VIADD R2, R8, 0xc0cafb0d ;  /* 0xc0cafb0d08027836 */ /* 0x000fe20000000000 */
[----:B------:R-:W-:Y:S01]  /*11190*/  FSEL R30, R0, R30, P2 ;  /* 0x0000001e001e7208 */ /* 0x000fe20001000000 */
[----:B------:R-:W5:Y:S01]  /*111a0*/  LDL.LU R222, [R1+0x20] ;  /* 0x0000200001de7983 */ /* 0x000f620000300800 */
[----:B------:R-:W-:Y:S02]  /*111b0*/  FMUL R0, R27, 0.25 ;  /* 0x3e8000001b007820 */ /* 0x000fe40000400000 */
[----:B------:R-:W-:Y:S01]  /*111c0*/  LOP3.LUT R2, R2, 0xff800000, RZ, 0xc0, !PT ;  /* 0xff80000002027812 */ /* 0x000fe200078ec0ff */
[----:B------:R-:W5:Y:S02]  /*111d0*/  LDL.LU R221, [R1+0x14] ;  /* 0x0000140001dd7983 */ /* 0x000f640000300800 */
[----:B------:R-:W-:-:S02]  /*111e0*/  FSEL R27, R0, R27, P2 ;  /* 0x0000001b001b7208 */ /* 0x000fc40001000000 */
[----:B------:R-:W-:Y:S01]  /*111f0*/  FSEL R0, RZ, -23, P3 ;  /* 0xc1b80000ff007808 */ /* 0x000fe20001800000 */
[----:B------:R-:W5:Y:S01]  /*11200*/  LDL.LU R226, [R1+0x10] ;  /* 0x0000100001e27983 */ /* 0x000f620000300800 */
[----:B------:R-:W-:Y:S02]  /*11210*/  I2FP.F32.S32 R13, R2 ;  /* 0x00000002000d7245 */ /* 0x000fe40000201400 */
[C---:B------:R-:W-:Y:S01]  /*11220*/  FSETP.GEU.AND P4, PT, |R233|.reuse, 1.175494350822287508e-38, PT ;  /* 0x00800000e900780b */ /* 0x040fe20003f8e200 */
[----:B------:R-:W-:Y:S01]  /*11230*/  @P2 FMUL R233, R233, 0.25 ;  /* 0x3e800000e9e92820 */ /* 0x000fe20000400000 */
[----:B------:R-:W5:Y:S01]  /*11240*/  LDL.LU R224, [R1+0x4] ;  /* 0x0000040001e07983 */ /* 0x000f620000300800 */
[----:B------:R-:W-:Y:S01]  /*11250*/  FFMA.FTZ R0, R13, 1.1920928955078125e-07, R0 ;  /* 0x340000000d007823 */ /* 0x000fe20000010000 */
[C---:B------:R-:W-:Y:S01]  /*11260*/  FMUL R13, R236.reuse, 8388608 ;  /* 0x4b000000ec0d7820 */ /* 0x040fe20000400000 */
[----:B------:R-:W-:-:S04]  /*11270*/  FSETP.GEU.AND P2, PT, R236, 1.175494350822287508e-38, PT ;  /* 0x00800000ec00780b */ /* 0x000fc80003f4e000 */
[----:B------:R-:W-:-:S05]  /*11280*/  FSEL R13, R13, R236, !P2 ;  /* 0x000000ec0d0d7208 */ /* 0x000fca0005000000 */
[----:B------:R-:W-:-:S05]  /*11290*/  VIADD R17, R13, 0xc0cafb0d ;  /* 0xc0cafb0d0d117836 */ /* 0x000fca0000000000 */
[----:B------:R-:W-:-:S04]  /*112a0*/  LOP3.LUT R17, R17, 0xff800000, RZ, 0xc0, !PT ;  /* 0xff80000011117812 */ /* 0x000fc800078ec0ff */
[----:B------:R-:W-:Y:S01]  /*112b0*/  I2FP.F32.S32 R20, R17 ;  /* 0x0000001100147245 */ /* 0x000fe20000201400 */
[----:B------:R-:W-:Y:S01]  /*112c0*/  IMAD.IADD R17, R13, 0x1, -R17 ;  /* 0x000000010d117824 */ /* 0x000fe200078e0a11 */
[----:B------:R-:W-:-:S03]  /*112d0*/  FSEL R16, RZ, -23, P2 ;  /* 0xc1b80000ff107808 */ /* 0x000fc60001000000 */
[----:B------:R-:W-:Y:S02]  /*112e0*/  FADD R17, R17, -1 ;  /* 0xbf80000011117421 */ /* 0x000fe40000000000 */
[----:B------:R-:W-:Y:S02]  /*112f0*/  FFMA.FTZ R16, R20, 1.1920928955078125e-07, R16 ;  /* 0x3400000014107823 */ /* 0x000fe40000010010 */
        /* <DEDUP_REMOVED lines=9> */
[----:B------:R-:W-:Y:S01]  /*11390*/  FMUL R20, R17, R20 ;  /* 0x0000001411147220 */ /* 0x000fe20000400000 */
[----:B------:R-:W-:-:S03]  /*113a0*/  IMAD.IADD R2, R8, 0x1, -R2 ;  /* 0x0000000108027824 */ /* 0x000fc600078e0a02 */
[----:B------:R-:W-:-:S04]  /*113b0*/  FMUL R20, R17, R20 ;  /* 0x0000001411147220 */ /* 0x000fc80000400000 */
[----:B------:R-:W-:Y:S01]  /*113c0*/  FFMA.FTZ R20, R17, 1.4426950216293334961, R20 ;  /* 0x3fb8aa3b11147823 */ /* 0x000fe20000010014 */
[----:B------:R-:W-:-:S03]  /*113d0*/  FADD R17, R2, -1 ;  /* 0xbf80000002117421 */ /* 0x000fc60000000000 */
[----:B------:R-:W-:Y:S01]  /*113e0*/  FADD R2, R16, R20 ;  /* 0x0000001410027221 */ /* 0x000fe20000000000 */
        /* <DEDUP_REMOVED lines=8> */
[----:B------:R-:W-:Y:S01]  /*11470*/  FFMA.FTZ R16, R17, R16, -0.72134751081466674805 ;  /* 0xbf38aa3b11107423 */ /* 0x000fe20000010010 */
[----:B------:R-:W-:-:S03]  /*11480*/  ISETP.GE.U32.AND P2, PT, R13, 0x7f800000, PT ;  /* 0x7f8000000d00780c */ /* 0x000fc60003f46070 */
[----:B------:R-:W-:-:S04]  /*11490*/  FMUL R16, R17, R16 ;  /* 0x0000001011107220 */ /* 0x000fc80000400000 */
[----:B------:R-:W-:-:S04]  /*114a0*/  FMUL R16, R17, R16 ;  /* 0x0000001011107220 */ /* 0x000fc80000400000 */
[----:B------:R-:W-:-:S04]  /*114b0*/  FFMA.FTZ R16, R17, 1.4426950216293334961, R16 ;  /* 0x3fb8aa3b11107823 */ /* 0x000fc80000010010 */
[----:B------:R-:W-:Y:S01]  /*114c0*/  FADD R0, R0, R16 ;  /* 0x0000001000007221 */ /* 0x000fe20000000000 */
[----:B------:R-:W-:Y:S01]  /*114d0*/  @P2 IMAD.MOV.U32 R16, RZ, RZ, 0x7f800000 ;  /* 0x7f800000ff102424 */ /* 0x000fe200078e00ff */
[----:B------:R-:W-:-:S03]  /*114e0*/  FSETP.NEU.AND P3, PT, R13, RZ, PT ;  /* 0x000000ff0d00720b */ /* 0x000fc60003f6d000 */
[----:B------:R-:W-:Y:S01]  /*114f0*/  @P2 FFMA.FTZ R2, R13, R16, +INF ;  /* 0x7f8000000d022423 */ /* 0x000fe20000010010 */
[----:B------:R-:W-:Y:S01]  /*11500*/  FMUL R13, R21, 0.25 ;  /* 0x3e800000150d7820 */ /* 0x000fe20000400000 */
[----:B------:R-:W-:-:S04]  /*11510*/  FSETP.GT.AND P2, PT, |R236|, 8.50705917302346158658e+37, PT ;  /* 0x7e800000ec00780b */ /* 0x000fc80003f44200 */
[----:B------:R-:W-:Y:S01]  /*11520*/  FSEL R13, R13, R21, P2 ;  /* 0x000000150d0d7208 */ /* 0x000fe20001000000 */
[----:B---3--:R-:W-:-:S05]  /*11530*/  FMUL R21, R168, 0.25 ;  /* 0x3e800000a8157820 */ /* 0x008fca0000400000 */
[----:B------:R-:W-:Y:S01]  /*11540*/  FSEL R21, R21, R168, P2 ;  /* 0x000000a815157208 */ /* 0x000fe20001000000 */
[----:B--2---:R-:W-:-:S05]  /*11550*/  FMUL R168, R169, 0.25 ;  /* 0x3e800000a9a87820 */ /* 0x004fca0000400000 */
[----:B------:R-:W-:Y:S01]  /*11560*/  FSEL R168, R168, R169, P2 ;  /* 0x000000a9a8a87208 */ /* 0x000fe20001000000 */
[----:B----4-:R-:W-:-:S05]  /*11570*/  FMUL R169, R172, 0.25 ;  /* 0x3e800000aca97820 */ /* 0x010fca0000400000 */
[----:B------:R-:W-:Y:S01]  /*11580*/  FSEL R169, R169, R172, P2 ;  /* 0x000000aca9a97208 */ /* 0x000fe20001000000 */
[----:B-----5:R-:W-:-:S05]  /*11590*/  FMUL R172, R173, 0.25 ;  /* 0x3e800000adac7820 */ /* 0x020fca0000400000 */
        /* <DEDUP_REMOVED lines=132> */
[----:B------:R-:W-:Y:S01]  /*11de0*/  FSEL R210, R210, R211, P2 ;  /* 0x000000d3d2d27208 */ /* 0x000fe20001000000 */
[----:B------:R-:W-:Y:S01]  /*11df0*/  FMUL R211, R214, 0.25 ;  /* 0x3e800000d6d37820 */ /* 0x000fe20000400000 */
[----:B------:R-:W-:-:S02]  /*11e00*/  FSETP.GEU.AND P4, PT, |R236|, 1.175494350822287508e-38, PT ;  /* 0x00800000ec00780b */ /* 0x000fc40003f8e200 */
[----:B------:R-:W-:Y:S01]  /*11e10*/  FSEL R204, R204, R205, P2 ;  /* 0x000000cdcccc7208 */ /* 0x000fe20001000000 */
[----:B------:R-:W-:Y:S01]  /*11e20*/  FMUL R205, R208, 0.25 ;  /* 0x3e800000d0cd7820 */ /* 0x000fe20000400000 */
[----:B------:R-:W-:Y:S01]  /*11e30*/  FSEL R211, R211, R214, P2 ;  /* 0x000000d6d3d37208 */ /* 0x000fe20001000000 */
[----:B------:R-:W-:Y:S01]  /*11e40*/  FMUL R214, R215, 0.25 ;  /* 0x3e800000d7d67820 */ /* 0x000fe20000400000 */
[----:B------:R-:W-:Y:S01]  /*11e50*/  @P2 FMUL R236, R236, 0.25 ;  /* 0x3e800000ecec2820 */ /* 0x000fe20000400000 */
[----:B------:R-:W-:Y:S01]  /*11e60*/  FMUL R20, R194, 0.25 ;  /* 0x3e800000c2147820 */ /* 0x000fe20000400000 */
        /* <DEDUP_REMOVED lines=9> */
[----:B------:R-:W-:Y:S01]  /*11f00*/  FSEL R215, R215, R218, P2 ;  /* 0x000000dad7d77208 */ /* 0x000fe20001000000 */
[----:B------:R-:W0:Y:S01]  /*11f10*/  MUFU.RCP R233, R233 ;  /* 0x000000e900e97308 */ /* 0x000e220000001000 */
[----:B------:R-:W-:Y:S01]  /*11f20*/  FMUL R218, R219, 0.25 ;  /* 0x3e800000dbda7820 */ /* 0x000fe20000400000 */
[----:B------:R-:W-:Y:S01]  /*11f30*/  FSEL R194, R194, R196, P2 ;  /* 0x000000c4c2c27208 */ /* 0x000fe20001000000 */
[----:B------:R-:W-:Y:S01]  /*11f40*/  FMUL R196, R198, 0.25 ;  /* 0x3e800000c6c47820 */ /* 0x000fe20000400000 */
[----:B------:R-:W-:Y:S01]  /*11f50*/  FSEL R209, R209, R212, P2 ;  /* 0x000000d4d1d17208 */ /* 0x000fe20001000000 */
[----:B------:R-:W-:-:S03]  /*11f60*/  FMUL R212, R213, 0.25 ;  /* 0x3e800000d5d47820 */ /* 0x000fc60000400000 */
[----:B------:R-:W1:Y:S01]  /*11f70*/  MUFU.RCP R236, R236 ;  /* 0x000000ec00ec7308 */ /* 0x000e620000001000 */
[----:B------:R-:W-:Y:S01]  /*11f80*/  FSEL R218, R218, R219, P2 ;  /* 0x000000dbdada7208 */ /* 0x000fe20001000000 */
[----:B------:R-:W-:Y:S01]  /*11f90*/  FMUL R219, R222, 0.25 ;  /* 0x3e800000dedb7820 */ /* 0x000fe20000400000 */
[----:B------:R-:W-:Y:S02]  /*11fa0*/  FSEL R196, R196, R198, P2 ;  /* 0x000000c6c4c47208 */ /* 0x000fe40001000000 */
[----:B------:R-:W-:Y:S02]  /*11fb0*/  FSEL R212, R212, R213, P2 ;  /* 0x000000d5d4d47208 */ /* 0x000fe40001000000 */
[----:B------:R-:W-:Y:S02]  /*11fc0*/  FSEL R219, R219, R222, P2 ;  /* 0x000000dedbdb7208 */ /* 0x000fe40001000000 */
[----:B------:R-:W2:Y:S01]  /*11fd0*/  S2R R222, SR_TID.X ;  /* 0x0000000000de7919 */ /* 0x000ea20000002100 */
[----:B------:R-:W-:Y:S01]  /*11fe0*/  @!P4 FMUL R196, R196, 16777216 ;  /* 0x4b800000c4c4c820 */ /* 0x000fe20000400000 */
[----:B------:R-:W-:Y:S01]  /*11ff0*/  @!P4 FMUL R212, R212, 16777216 ;  /* 0x4b800000d4d4c820 */ /* 0x000fe20000400000 */
[C---:B0-----:R-:W-:Y:S01]  /*12000*/  FMUL R151, R233.reuse, R151 ;  /* 0x00000097e9977220 */ /* 0x041fe20000400000 */
        /* <DEDUP_REMOVED lines=64> */
[C---:B-1----:R-:W-:Y:S01]  /*12410*/  FMUL R233, R236.reuse, R196 ;  /* 0x000000c4ece97220 */ /* 0x042fe20000400000 */
[----:B------:R-:W-:-:S02]  /*12420*/  FMUL R196, R236, R212 ;  /* 0x000000d4ecc47220 */ /* 0x000fc40000400000 */
[----:B------:R-:W0:Y:S01]  /*12430*/  S2R R212, SR_TID.X ;  /* 0x0000000000d47919 */ /* 0x000e220000002100 */
[----:B------:R-:W-:Y:S01]  /*12440*/  FSEL R213, R213, R216, P2 ;  /* 0x000000d8d5d57208 */ /* 0x000fe20001000000 */
[----:B------:R-:W-:Y:S01]  /*12450*/  FMUL R216, R217, 0.25 ;  /* 0x3e800000d9d87820 */ /* 0x000fe20000400000 */
[----:B------:R-:W-:Y:S01]  /*12460*/  FMUL R17, R197, 0.25 ;  /* 0x3e800000c5117820 */ /* 0x000fe20000400000 */
[----:B------:R-:W-:-:S03]  /*12470*/  FMUL R198, R223, 0.25 ;  /* 0x3e800000dfc67820 */ /* 0x000fc60000400000 */
[----:B------:R-:W-:Y:S01]  /*12480*/  FSEL R216, R216, R217, P2 ;  /* 0x000000d9d8d87208 */ /* 0x000fe20001000000 */
[----:B------:R-:W-:Y:S01]  /*12490*/  FMUL R217, R220, 0.25 ;  /* 0x3e800000dcd97820 */ /* 0x000fe20000400000 */
[----:B------:R-:W-:Y:S01]  /*124a0*/  FMUL R39, R195, 0.25 ;  /* 0x3e800000c3277820 */ /* 0x000fe20000400000 */
[----:B------:R-:W-:Y:S01]  /*124b0*/  FSEL R17, R17, R197, P2 ;  /* 0x000000c511117208 */ /* 0x000fe20001000000 */
[----:B------:R-:W-:Y:S02]  /*124c0*/  FMUL R197, R231, 0.25 ;  /* 0x3e800000e7c57820 */ /* 0x000fe40000400000 */
[----:B------:R-:W-:Y:S01]  /*124d0*/  FSEL R217, R217, R220, P2 ;  /* 0x000000dcd9d97208 */ /* 0x000fe20001000000 */
[----:B------:R-:W-:Y:S01]  /*124e0*/  FMUL R220, R221, 0.25 ;  /* 0x3e800000dddc7820 */ /* 0x000fe20000400000 */
[----:B------:R-:W-:Y:S01]  /*124f0*/  FSEL R198, R198, R223, P2 ;  /* 0x000000dfc6c67208 */ /* 0x000fe20001000000 */
[----:B------:R-:W-:Y:S01]  /*12500*/  FMUL R16, R234, 0.25 ;  /* 0x3e800000ea107820 */ /* 0x000fe20000400000 */
[----:B------:R-:W-:Y:S01]  /*12510*/  FMUL R223, R224, 0.25 ;  /* 0x3e800000e0df7820 */ /* 0x000fe20000400000 */
[----:B------:R-:W-:Y:S01]  /*12520*/  FSEL R39, R39, R195, P2 ;  /* 0x000000c327277208 */ /* 0x000fe20001000000 */
[----:B------:R-:W-:Y:S01]  /*12530*/  FMUL R195, R232, 0.25 ;  /* 0x3e800000e8c37820 */ /* 0x000fe20000400000 */
[----:B------:R-:W-:Y:S01]  /*12540*/  FSEL R220, R220, R221, P2 ;  /* 0x000000dddcdc7208 */ /* 0x000fe20001000000 */
[----:B------:R-:W-:Y:S01]  /*12550*/  FMUL R221, R226, 0.25 ;  /* 0x3e800000e2dd7820 */ /* 0x000fe20000400000 */
[----:B------:R-:W-:Y:S01]  /*12560*/  FSEL R197, R197, R231, P2 ;  /* 0x000000e7c5c57208 */ /* 0x000fe20001000000 */
[----:B------:R-:W-:Y:S01]  /*12570*/  @!P4 FMUL R177, R177, 16777216 ;  /* 0x4b800000b1b1c820 */ /* 0x000fe20000400000 */
[----:B------:R-:W-:Y:S01]  /*12580*/  FSEL R16, R16, R234, P2 ;  /* 0x000000ea10107208 */ /* 0x000fe20001000000 */
[----:B------:R-:W-:Y:S01]  /*12590*/  @!P4 FMUL R187, R187, 16777216 ;  /* 0x4b800000bbbbc820 */ /* 0x000fe20000400000 */
[----:B------:R-:W-:Y:S01]  /*125a0*/  FSEL R223, R223, R224, P2 ;  /* 0x000000e0dfdf7208 */ /* 0x000fe20001000000 */
[----:B------:R-:W-:Y:S01]  /*125b0*/  FMUL R38, R227, 0.25 ;  /* 0x3e800000e3267820 */ /* 0x000fe20000400000 */
[----:B--2---:R-:W-:-:S02]  /*125c0*/  IMAD.SHL.U32 R224, R222, 0x10, RZ ;  /* 0x00000010dee07824 */ /* 0x004fc400078e00ff */
[----:B------:R-:W-:Y:S01]  /*125d0*/  @!P4 FMUL R172, R172, 16777216 ;  /* 0x4b800000acacc820 */ /* 0x000fe20000400000 */
[----:B------:R-:W-:Y:S01]  /*125e0*/  IMAD.MOV.U32 R234, RZ, RZ, R225 ;  /* 0x000000ffffea7224 */ /* 0x000fe200078e00e1 */
[----:B------:R-:W-:Y:S01]  /*125f0*/  FSEL R195, R195, R232, P2 ;  /* 0x000000e8c3c37208 */ /* 0x000fe20001000000 */
[----:B------:R-:W-:Y:S02]  /*12600*/  IMAD.SHL.U32 R222, R222, 0x80, RZ ;  /* 0x00000080dede7824 */ /* 0x000fe400078e00ff */
[----:B------:R-:W-:Y:S01]  /*12610*/  @!P4 FMUL R178, R178, 16777216 ;  /* 0x4b800000b2b2c820 */ /* 0x000fe20000400000 */
[----:B------:R-:W-:Y:S01]  /*12620*/  @!P4 FMUL R173, R173, 16777216 ;  /* 0x4b800000adadc820 */ /* 0x000fe20000400000 */
[----:B------:R-:W-:Y:S01]  /*12630*/  @!P4 FMUL R190, R190, 16777216 ;  /* 0x4b800000bebec820 */ /* 0x000fe20000400000 */
[----:B------:R-:W-:Y:S01]  /*12640*/  FMUL R232, R236, R177 ;  /* 0x000000b1ece87220 */ /* 0x000fe20000400000 */
[----:B------:R-:W-:Y:S01]  /*12650*/  FSEL R221, R221, R226, P2 ;  /* 0x000000e2dddd7208 */ /* 0x000fe20001000000 */
[----:B------:R-:W-:Y:S01]  /*12660*/  @!P4 FMUL R179, R179, 16777216 ;  /* 0x4b800000b3b3c820 */ /* 0x000fe20000400000 */
[----:B------:R-:W-:Y:S01]  /*12670*/  @!P4 FMUL R197, R197, 16777216 ;  /* 0x4b800000c5c5c820 */ /* 0x000fe20000400000 */
[----:B------:R-:W-:Y:S01]  /*12680*/  @!P4 FMUL R208, R208, 16777216 ;  /* 0x4b800000d0d0c820 */ /* 0x000fe20000400000 */
[C---:B------:R-:W-:Y:S01]  /*12690*/  FMUL R177, R236.reuse, R187 ;  /* 0x000000bbecb17220 */ /* 0x040fe20000400000 */
[----:B------:R-:W-:Y:S01]  /*126a0*/  @!P4 FMUL R191, R191, 16777216 ;  /* 0x4b800000bfbfc820 */ /* 0x000fe20000400000 */
[----:B------:R-:W-:Y:S01]  /*126b0*/  FMUL R226, R236, R172 ;  /* 0x000000acece27220 */ /* 0x000fe20000400000 */
[----:B------:R-:W-:Y:S01]  /*126c0*/  IMAD.MOV.U32 R187, RZ, RZ, R234 ;  /* 0x000000ffffbb7224 */ /* 0x000fe200078e00ea */
[----:B------:R-:W-:Y:S01]  /*126d0*/  FSEL R38, R38, R227, P2 ;  /* 0x000000e326267208 */ /* 0x000fe20001000000 */
[----:B------:R-:W-:Y:S01]  /*126e0*/  FMUL R172, R236, R178 ;  /* 0x000000b2ecac7220 */ /* 0x000fe20000400000 */
[----:B------:R-:W-:Y:S01]  /*126f0*/  LOP3.LUT R224, R224, 0xf0, RZ, 0xc0, !PT ;  /* 0x000000f0e0e07812 */ /* 0x000fe200078ec0ff */
[----:B------:R-:W-:Y:S01]  /*12700*/  FMUL R227, R236, R173 ;  /* 0x000000adece37220 */ /* 0x000fe20000400000 */
[----:B------:R-:W-:Y:S01]  /*12710*/  LOP3.LUT R222, R222, 0x800, RZ, 0xc0, !PT ;  /* 0x00000800dede7812 */ /* 0x000fe200078ec0ff */
[----:B------:R-:W-:Y:S01]  /*12720*/  FMUL R178, R236, R190 ;  /* 0x000000beecb27220 */ /* 0x000fe20000400000 */
[----:B------:R-:W-:Y:S01]  /*12730*/  @!P4 FMUL R168, R168, 16777216 ;  /* 0x4b800000a8a8c820 */ /* 0x000fe20000400000 */
[----:B------:R-:W-:Y:S01]  /*12740*/  @!P4 FMUL R169, R169, 16777216 ;  /* 0x4b800000a9a9c820 */ /* 0x000fe20000400000 */
[C---:B------:R-:W-:Y:S01]  /*12750*/  FMUL R173, R236.reuse, R179 ;  /* 0x000000b3ecad7220 */ /* 0x040fe20000400000 */
[C---:B------:R-:W-:Y:S01]  /*12760*/  FMUL R234, R236.reuse, R197 ;  /* 0x000000c5ecea7220 */ /* 0x040fe20000400000 */
[----:B------:R-:W-:Y:S01]  /*12770*/  FMUL R190, R236, R208 ;  /* 0x000000d0ecbe7220 */ /* 0x000fe20000400000 */
[----:B------:R-:W-:Y:S01]  /*12780*/  @!P4 FMUL R170, R170, 16777216 ;  /* 0x4b800000aaaac820 */ /* 0x000fe20000400000 */
[----:B------:R-:W-:Y:S01]  /*12790*/  @!P4 FMUL R171, R171, 16777216 ;  /* 0x4b800000ababc820 */ /* 0x000fe20000400000 */
[----:B------:R-:W-:Y:S01]  /*127a0*/  FMUL R179, R236, R191 ;  /* 0x000000bfecb37220 */ /* 0x000fe20000400000 */
[----:B------:R-:W-:-:S02]  /*127b0*/  IMAD.MOV.U32 R208, RZ, RZ, R187 ;  /* 0x000000ffffd07224 */ /* 0x000fc400078e00bb */
[----:B------:R-:W-:Y:S01]  /*127c0*/  @!P4 FMUL R174, R174, 16777216 ;  /* 0x4b800000aeaec820 */ /* 0x000fe20000400000 */
[----:B0-----:R-:W-:Y:S02]  /*127d0*/  IMAD.SHL.U32 R197, R212, 0x4, RZ ;  /* 0x00000004d4c57824 */ /* 0x001fe400078e00ff */
[----:B------:R-:W-:Y:S01]  /*127e0*/  @!P4 FMUL R175, R175, 16777216 ;  /* 0x4b800000afafc820 */ /* 0x000fe20000400000 */
[----:B------:R-:W-:Y:S01]  /*127f0*/  @!P4 FMUL R176, R176, 16777216 ;  /* 0x4b800000b0b0c820 */ /* 0x000fe20000400000 */
[----:B------:R-:W-:Y:S01]  /*12800*/  @!P4 FMUL R220, R220, 16777216 ;  /* 0x4b800000dcdcc820 */ /* 0x000fe20000400000 */
[----:B------:R-:W-:Y:S01]  /*12810*/  @!P4 FMUL R221, R221, 16777216 ;  /* 0x4b800000ddddc820 */ /* 0x000fe20000400000 */
[----:B------:R-:W-:Y:S01]  /*12820*/  SHF.R.U32.HI R191, RZ, 0x1, R212 ;  /* 0x00000001ffbf7819 */ /* 0x000fe200000116d4 */
[----:B------:R-:W-:Y:S01]  /*12830*/  @!P4 FMUL R182, R182, 16777216 ;  /* 0x4b800000b6b6c820 */ /* 0x000fe20000400000 */
[----:B------:R-:W-:Y:S01]  /*12840*/  LOP3.LUT R187, R212, 0x7, RZ, 0xc0, !PT ;  /* 0x00000007d4bb7812 */ /* 0x000fe200078ec0ff */
[----:B------:R-:W-:Y:S01]  /*12850*/  @!P4 FMUL R183, R183, 16777216 ;  /* 0x4b800000b7b7c820 */ /* 0x000fe20000400000 */
[----:B------:R-:W-:Y:S01]  /*12860*/  IADD3 R222, R222, UR5, R224 ;  /* 0x00000005dede7c10 */ /* 0x000fe2000fffe0e0 */
[----:B------:R-:W-:Y:S01]  /*12870*/  @!P4 FMUL R186, R186, 16777216 ;  /* 0x4b800000babac820 */ /* 0x000fe20000400000 */
[----:B------:R-:W-:Y:S01]  /*12880*/  @!P4 FMUL R200, R200, 16777216 ;  /* 0x4b800000c8c8c820 */ /* 0x000fe20000400000 */
[----:B------:R-:W-:Y:S01]  /*12890*/  @!P4 FMUL R201, R201, 16777216 ;  /* 0x4b800000c9c9c820 */ /* 0x000fe20000400000 */
[----:B------:R-:W-:Y:S01]  /*128a0*/  @!P4 FMUL R204, R204, 16777216 ;  /* 0x4b800000ccccc820 */ /* 0x000fe20000400000 */
[C---:B------:R-:W-:Y:S01]  /*128b0*/  FMUL R224, R236.reuse, R168 ;  /* 0x000000a8ece07220 */ /* 0x040fe20000400000 */
[----:B------:R-:W-:Y:S01]  /*128c0*/  FMUL R225, R236, R169 ;  /* 0x000000a9ece17220 */ /* 0x000fe20000400000 */
[----:B------:R-:W-:Y:S01]  /*128d0*/  F2FP.SATFINITE.E4M3.F32.PACK_AB_MERGE_C R102, R103, R102, RZ ;  /* 0x000000666766723e */ /* 0x000fe200048070ff */
        /* <DEDUP_REMOVED lines=36> */
[C---:B------:R-:W-:Y:S01]  /*12b20*/  FMUL R168, R236.reuse, R170 ;  /* 0x000000aaeca87220 */ /* 0x040fe20000400000 */
[C---:B------:R-:W-:Y:S01]  /*12b30*/  FMUL R169, R236.reuse, R171 ;  /* 0x000000abeca97220 */ /* 0x040fe20000400000 */
[----:B------:R-:W0:Y:S01]  /*12b40*/  S2R R103, SR_TID.X ;  /* 0x0000000000677919 */ /* 0x000e220000002100 */
[----:B------:R-:W-:Y:S01]  /*12b50*/  @!P4 FMUL R13, R13, 16777216 ;  /* 0x4b8000000d0dc820 */ /* 0x000fe20000400000 */
[C---:B------:R-:W-:Y:S01]  /*12b60*/  FMUL R170, R236.reuse, R174 ;  /* 0x000000aeecaa7220 */ /* 0x040fe20000400000 */
[C---:B------:R-:W-:Y:S01]  /*12b70*/  FMUL R171, R236.reuse, R175 ;  /* 0x000000afecab7220 */ /* 0x040fe20000400000 */
[C---:B------:R-:W-:Y:S01]  /*12b80*/  FMUL R231, R236.reuse, R176 ;  /* 0x000000b0ece77220 */ /* 0x040fe20000400000 */
[C---:B------:R-:W-:Y:S01]  /*12b90*/  FMUL R220, R236.reuse, R220 ;  /* 0x000000dcecdc7220 */ /* 0x040fe20000400000 */
[C---:B------:R-:W-:Y:S01]  /*12ba0*/  FMUL R221, R236.reuse, R221 ;  /* 0x000000ddecdd7220 */ /* 0x040fe20000400000 */
[----:B------:R-:W-:Y:S01]  /*12bb0*/  LOP3.LUT R197, R197, 0x3c0, RZ, 0xc0, !PT ;  /* 0x000003c0c5c57812 */ /* 0x000fe200078ec0ff */
[C---:B------:R-:W-:Y:S01]  /*12bc0*/  FMUL R174, R236.reuse, R182 ;  /* 0x000000b6ecae7220 */ /* 0x040fe20000400000 */
[----:B------:R-:W-:Y:S01]  /*12bd0*/  LOP3.LUT R191, R191, 0x4, RZ, 0xc0, !PT ;  /* 0x00000004bfbf7812 */ /* 0x000fe200078ec0ff */
[C---:B------:R-:W-:Y:S01]  /*12be0*/  FMUL R175, R236.reuse, R183 ;  /* 0x000000b7ecaf7220 */ /* 0x040fe20000400000 */
[----:B------:R-:W-:Y:S01]  /*12bf0*/  LEA R187, R187, UR5, 0x3 ;  /* 0x00000005bbbb7c11 */ /* 0x000fe2000f8e18ff */
        /* <DEDUP_REMOVED lines=40> */
[----:B------:R-:W-:Y:S01]  /*12e80*/  F2FP.SATFINITE.E4M3.F32.PACK_AB_MERGE_C R204, R162, R163, RZ ;  /* 0x000000a3a2cc723e */ /* 0x000fe200048070ff */
[----:B------:R-:W-:Y:S01]  /*12e90*/  FMUL R236, R236, R13 ;  /* 0x0000000decec7220 */ /* 0x000fe20000400000 */
[----:B------:R-:W-:-:S02]  /*12ea0*/  F2FP.SATFINITE.E4M3.F32.PACK_AB_MERGE_C R201, R158, R159, RZ ;  /* 0x0000009f9ec9723e */ /* 0x000fc400048070ff */
[----:B------:R-:W-:Y:S02]  /*12eb0*/  IADD3 R187, R191, R187, R197 ;  /* 0x000000bbbfbb7210 */ /* 0x000fe40007ffe0c5 */
[----:B------:R-:W-:Y:S02]  /*12ec0*/  F2FP.SATFINITE.E4M3.F32.PACK_AB_MERGE_C R163, R120, R121, RZ ;  /* 0x0000007978a3723e */ /* 0x000fe400048070ff */
[----:B------:R-:W-:Y:S02]  /*12ed0*/  F2FP.SATFINITE.E4M3.F32.PACK_AB_MERGE_C R159, R108, R109, RZ ;  /* 0x0000006d6c9f723e */ /* 0x000fe400048070ff */
[----:B------:R-:W-:Y:S02]  /*12ee0*/  F2FP.SATFINITE.E4M3.F32.PACK_AB_MERGE_C R13, R220, R221, RZ ;  /* 0x000000dddc0d723e */ /* 0x000fe400048070ff */
[----:B------:R-:W-:Y:S02]  /*12ef0*/  LOP3.LUT R108, R212, 0xe0, RZ, 0xc0, !PT ;  /* 0x000000e0d46c7812 */ /* 0x000fe400078ec0ff */
[----:B------:R-:W-:-:S02]  /*12f00*/  F2FP.SATFINITE.E4M3.F32.PACK_AB_MERGE_C R120, R14, R15, RZ ;  /* 0x0000000f0e78723e */ /* 0x000fc400048070ff */
[----:B------:R-:W-:Y:S02]  /*12f10*/  F2FP.SATFINITE.E4M3.F32.PACK_AB_MERGE_C R14, R29, R28, RZ ;  /* 0x0000001c1d0e723e */ /* 0x000fe400048070ff */
[----:B------:R-:W-:Y:S01]  /*12f20*/  F2FP.SATFINITE.E4M3.F32.PACK_AB_MERGE_C R15, R31, R30, RZ ;  /* 0x0000001e1f0f723e */ /* 0x000fe200048070ff */
[----:B------:R-:W-:Y:S01]  /*12f30*/  STL [R1], R187 ;  /* 0x000000bb01007387 */ /* 0x000fe20000100800 */
[----:B------:R-:W-:Y:S01]  /*12f40*/  F2FP.SATFINITE.E4M3.F32.PACK_AB_MERGE_C R9, R9, R12, RZ ;  /* 0x0000000c0909723e */ /* 0x000fe200048070ff */
[----:B------:R-:W-:Y:S01]  /*12f50*/  IMAD R108, R108, 0x8, R222 ;  /* 0x000000086c6c7824 */ /* 0x000fe200078e02de */
[----:B------:R-:W-:Y:S01]  /*12f60*/  F2FP.SATFINITE.E4M3.F32.PACK_AB_MERGE_C R12, R223, R236, R13 ;  /* 0x000000ecdf0c723e */ /* 0x000fe2000480700d */
[----:B------:R-:W2:Y:S01]  /*12f70*/  LDL.LU R212, [R1+0x204] ;  /* 0x0002040001d47983 */ /* 0x000ea20000300800 */
[----:B------:R-:W-:Y:S02]  /*12f80*/  F2FP.SATFINITE.E4M3.F32.PACK_AB_MERGE_C R13, R164, R235, R204 ;  /* 0x000000eba40d723e */ /* 0x000fe400048070cc */
[----:B------:R-:W-:-:S02]  /*12f90*/  F2FP.SATFINITE.E4M3.F32.PACK_AB_MERGE_C R14, R25, R24, R14 ;  /* 0x00000018190e723e */ /* 0x000fc4000480700e */
[----:B------:R-:W-:Y:S02]  /*12fa0*/  F2FP.SATFINITE.E4M3.F32.PACK_AB_MERGE_C R15, R27, R26, R15 ;  /* 0x0000001a1b0f723e */ /* 0x000fe4000480700f */
[----:B------:R-:W-:Y:S02]  /*12fb0*/  F2FP.SATFINITE.E4M3.F32.PACK_AB_MERGE_C R53, R53, R52, RZ ;  /* 0x000000343535723e */ /* 0x000fe400048070ff */
[----:B------:R-:W-:Y:S01]  /*12fc0*/  F2FP.SATFINITE.E4M3.F32.PACK_AB_MERGE_C R52, R208, R252, RZ ;  /* 0x000000fcd034723e */ /* 0x000fe200048070ff */
[----:B------:R1:W-:Y:S04]  /*12fd0*/  STSM.16.M88.4 [R108], R12 ;  /* 0x0000000c6c007844 */ /* 0x0003e80000000200 */
[----:B------:R-:W3:Y:S01]  /*12fe0*/  LDL.LU R208, [R1+0x218] ;  /* 0x0002180001d07983 */ /* 0x000ee20000300800 */
[----:B------:R-:W-:-:S02]  /*12ff0*/  F2FP.SATFINITE.E4M3.F32.PACK_AB_MERGE_C R197, R154, R155, RZ ;  /* 0x0000009b9ac5723e */ /* 0x000fc400048070ff */
[----:B------:R-:W-:Y:S02]  /*13000*/  F2FP.SATFINITE.E4M3.F32.PACK_AB_MERGE_C R154, R81, R93, RZ ;  /* 0x0000005d519a723e */ /* 0x000fe400048070ff */
[----:B------:R-:W-:Y:S02]  /*13010*/  F2FP.SATFINITE.E4M3.F32.PACK_AB_MERGE_C R165, R165, R5, RZ ;  /* 0x00000005a5a5723e */ /* 0x000fe400048070ff */
[----:B------:R-:W-:Y:S02]  /*13020*/  F2FP.SATFINITE.E4M3.F32.PACK_AB_MERGE_C R93, R16, R17, RZ ;  /* 0x00000011105d723e */ /* 0x000fe400048070ff */
[----:B------:R-:W-:Y:S02]  /*13030*/  F2FP.SATFINITE.E4M3.F32.PACK_AB_MERGE_C R5, R37, R36, RZ ;  /* 0x000000242505723e */ /* 0x000fe400048070ff */
[----:B0-----:R-:W-:Y:S02]  /*13040*/  LOP3.LUT R16, R103, 0xff, RZ, 0xc0, !PT ;  /* 0x000000ff67107812 */ /* 0x001fe400078ec0ff */
[----:B-1----:R-:W-:-:S02]  /*13050*/  F2FP.SATFINITE.E4M3.F32.PACK_AB_MERGE_C R14, R33, R32, R5 ;  /* 0x00000020210e723e */ /* 0x002fc40004807005 */
[----:B------:R-:W-:Y:S01]  /*13060*/  LEA R5, R16, UR5, 0x4 ;  /* 0x0000000510057c11 */ /* 0x000fe2000f8e20ff */
[----:B------:R-:W-:Y:S01]  /*13070*/  BAR.SYNC.DEFER_BLOCKING 0x0 ;  /* 0x0000000000007b1d */ /* 0x000fe20000010000 */
[----:B------:R-:W-:Y:S02]  /*13080*/  F2FP.SATFINITE.E4M3.F32.PACK_AB_MERGE_C R182, R182, R183, RZ ;  /* 0x000000b7b6b6723e */ /* 0x000fe400048070ff */
[----:B------:R-:W-:Y:S02]  /*13090*/  F2FP.SATFINITE.E4M3.F32.PACK_AB_MERGE_C R183, R132, R133, RZ ;  /* 0x0000008584b7723e */ /* 0x000fe400048070ff */
[----:B------:R-:W-:Y:S02]  /*130a0*/  F2FP.SATFINITE.E4M3.F32.PACK_AB_MERGE_C R37, R135, R134, RZ ;  /* 0x000000868725723e */ /* 0x000fe400048070ff */
[----:B------:R-:W-:Y:S01]  /*130b0*/  F2FP.SATFINITE.E4M3.F32.PACK_AB_MERGE_C R200, R200, R217, RZ ;  /* 0x000000d9c8c8723e */ /* 0x000fe200048070ff */
[----:B------:R-:W0:Y:S03]  /*130c0*/  LDS.128 R132, [R5] ;  /* 0x0000000005847984 */ /* 0x000e260000000c00 */
[----:B------:R-:W-:-:S02]  /*130d0*/  F2FP.SATFINITE.E4M3.F32.PACK_AB_MERGE_C R12, R218, R219, R200 ;  /* 0x000000dbda0c723e */ /* 0x000fc400048070c8 */
[----:B------:R-:W-:Y:S02]  /*130e0*/  F2FP.SATFINITE.E4M3.F32.PACK_AB_MERGE_C R13, R160, R161, R201 ;  /* 0x000000a1a00d723e */ /* 0x000fe400048070c9 */
[----:B------:R-:W-:Y:S01]  /*130f0*/  F2FP.SATFINITE.E4M3.F32.PACK_AB_MERGE_C R15, R35, R34, R9 ;  /* 0x00000022230f723e */ /* 0x000fe20004807009 */
[----:B------:R-:W-:Y:S06]  /*13100*/  BAR.SYNC.DEFER_BLOCKING 0x0 ;  /* 0x0000000000007b1d */ /* 0x000fec0000010000 */
[----:B------:R1:W-:Y:S02]  /*13110*/  STSM.16.M88.4 [R108], R12 ;  /* 0x0000000c6c007844 */ /* 0x0003e40000000200 */
[----:B------:R-:W-:Y:S01]  /*13120*/  BAR.SYNC.DEFER_BLOCKING 0x0 ;  /* 0x0000000000007b1d */ /* 0x000fe20000010000 */
[----:B------:R-:W-:-:S02]  /*13130*/  ISETP.GE.U32.AND P4, PT, R8, 0x7f800000, PT ;  /* 0x7f8000000800780c */ /* 0x000fc40003f86070 */
[----:B------:R-:W-:Y:S02]  /*13140*/  F2FP.SATFINITE.E4M3.F32.PACK_AB_MERGE_C R155, R100, R101, RZ ;  /* 0x00000065649b723e */ /* 0x000fe400048070ff */
[----:B------:R-:W-:Y:S02]  /*13150*/  F2FP.SATFINITE.E4M3.F32.PACK_AB_MERGE_C R100, R10, R11, RZ ;  /* 0x0000000b0a64723e */ /* 0x000fe400048070ff */
[----:B------:R-:W-:Y:S01]  /*13160*/  F2FP.SATFINITE.E4M3.F32.PACK_AB_MERGE_C R196, R196, R213, RZ ;  /* 0x000000d5c4c4723e */ /* 0x000fe200048070ff */
[----:B------:R-:W4:Y:S06]  /*13170*/  LDS.128 R32, [R5] ;  /* 0x0000000005207984 */ /* 0x000f2c0000000c00 */
[----:B------:R-:W-:Y:S01]  /*13180*/  @P4 IMAD.MOV.U32 R17, RZ, RZ, 0x7f800000 ;  /* 0x7f800000ff114424 */ /* 0x000fe200078e00ff */
[----:B------:R-:W-:-:S02]  /*13190*/  F2FP.SATFINITE.E4M3.F32.PACK_AB_MERGE_C R10, R45, R44, RZ ;  /* 0x0000002c2d0a723e */ /* 0x000fc400048070ff */
[----:B------:R-:W-:Y:S01]  /*131a0*/  F2FP.SATFINITE.E4M3.F32.PACK_AB_MERGE_C R11, R47, R46, RZ ;  /* 0x0000002e2f0b723e */ /* 0x000fe200048070ff */
[C---:B------:R-:W-:Y:S01]  /*131b0*/  @P4 FFMA.FTZ R0, R8.reuse, R17, +INF ;  /* 0x7f80000008004423 */ /* 0x040fe20000010011 */
[----:B------:R-:W-:Y:S02]  /*131c0*/  FSETP.NEU.AND P2, PT, R8, RZ, PT ;  /* 0x000000ff0800720b */ /* 0x000fe40003f4d000 */
[----:B------:R-:W-:Y:S02]  /*131d0*/  F2FP.SATFINITE.E4M3.F32.PACK_AB_MERGE_C R8, R214, R215, R196 ;  /* 0x000000d7d608723e */ /* 0x000fe400048070c4 */
[----:B------:R-:W-:Y:S02]  /*131e0*/  F2FP.SATFINITE.E4M3.F32.PACK_AB_MERGE_C R9, R156, R157, R197 ;  /* 0x0000009d9c09723e */ /* 0x000fe400048070c5 */
[----:B------:R-:W-:Y:S01]  /*131f0*/  F2FP.SATFINITE.E4M3.F32.PACK_AB_MERGE_C R10, R41, R40, R10 ;  /* 0x00000028290a723e */ /* 0x000fe2000480700a */
[----:B------:R-:W5:Y:S01]  /*13200*/  LDC R156, c[0x0][0x278] ;  /* 0x00009e00ff9c7b82 */ /* 0x000f620000000800 */
[----:B------:R-:W-:-:S07]  /*13210*/  F2FP.SATFINITE.E4M3.F32.PACK_AB_MERGE_C R11, R43, R42, R11 ;  /* 0x0000002a2b0b723e */ /* 0x000fce000480700b */
[----:B------:R-:W-:Y:S06]  /*13220*/  BAR.SYNC.DEFER_BLOCKING 0x0 ;  /* 0x0000000000007b1d */ /* 0x000fec0000010000 */
[----:B------:R-:W-:Y:S02]  /*13230*/  STSM.16.M88.4 [R108], R8 ;  /* 0x000000086c007844 */ /* 0x000fe40000000200 */
[----:B------:R-:W-:Y:S01]  /*13240*/  BAR.SYNC.DEFER_BLOCKING 0x0 ;  /* 0x0000000000007b1d */ /* 0x000fe20000010000 */
[----:B------:R-:W-:Y:S02]  /*13250*/  F2FP.SATFINITE.E4M3.F32.PACK_AB_MERGE_C R190, R190, R209, RZ ;  /* 0x000000d1bebe723e */ /* 0x000fe400048070ff */
[----:B------:R-:W-:-:S02]  /*13260*/  F2FP.SATFINITE.E4M3.F32.PACK_AB_MERGE_C R191, R148, R149, RZ ;  /* 0x0000009594bf723e */ /* 0x000fc400048070ff */
[----:B------:R-:W-:Y:S01]  /*13270*/  F2FP.SATFINITE.E4M3.F32.PACK_AB_MERGE_C R54, R55, R54, RZ ;  /* 0x000000363736723e */ /* 0x000fe200048070ff */
[----:B------:R-:W-:Y:S01]  /*13280*/  LDS.128 R28, [R5] ;  /* 0x00000000051c7984 */ /* 0x000fe20000000c00 */
[----:B-1----:R-:W-:Y:S02]  /*13290*/  F2FP.SATFINITE.E4M3.F32.PACK_AB_MERGE_C R12, R210, R211, R190 ;  /* 0x000000d3d20c723e */ /* 0x002fe400048070be */
[----:B------:R-:W-:Y:S02]  /*132a0*/  F2FP.SATFINITE.E4M3.F32.PACK_AB_MERGE_C R13, R152, R153, R191 ;  /* 0x00000099980d723e */ /* 0x000fe400048070bf */
[----:B------:R-:W-:Y:S02]  /*132b0*/  F2FP.SATFINITE.E4M3.F32.PACK_AB_MERGE_C R14, R49, R48, R53 ;  /* 0x00000030310e723e */ /* 0x000fe40004807035 */
[----:B------:R-:W-:Y:S01]  /*132c0*/  F2FP.SATFINITE.E4M3.F32.PACK_AB_MERGE_C R15, R51, R50, R54 ;  /* 0x00000032330f723e */ /* 0x000fe20004807036 */
[----:B------:R-:W-:Y:S01]  /*132d0*/  BAR.SYNC.DEFER_BLOCKING 0x0 ;  /* 0x0000000000007b1d */ /* 0x000fe20000010000 */
[----:B------:R-:W-:-:S05]  /*132e0*/  F2FP.SATFINITE.E4M3.F32.PACK_AB_MERGE_C R187, R140, R141, RZ ;  /* 0x0000008d8cbb723e */ /* 0x000fca00048070ff */
[----:B------:R-:W-:Y:S02]  /*132f0*/  STSM.16.M88.4 [R108], R12 ;  /* 0x0000000c6c007844 */ /* 0x000fe40000000200 */
[----:B------:R-:W-:Y:S01]  /*13300*/  BAR.SYNC.DEFER_BLOCKING 0x0 ;  /* 0x0000000000007b1d */ /* 0x000fe20000010000 */
[----:B------:R-:W-:Y:S02]  /*13310*/  F2FP.SATFINITE.E4M3.F32.PACK_AB_MERGE_C R141, R65, R72, RZ ;  /* 0x00000048418d723e */ /* 0x000fe400048070ff */
[----:B------:R-:W-:Y:S02]  /*13320*/  F2FP.SATFINITE.E4M3.F32.PACK_AB_MERGE_C R140, R22, R23, RZ ;  /* 0x00000017168c723e */ /* 0x000fe400048070ff */
[----:B------:R-:W-:Y:S02]  /*13330*/  F2FP.SATFINITE.E4M3.F32.PACK_AB_MERGE_C R65, R20, R21, RZ ;  /* 0x000000151441723e */ /* 0x000fe400048070ff */
[----:B------:R-:W-:Y:S01]  /*13340*/  F2FP.SATFINITE.E4M3.F32.PACK_AB_MERGE_C R101, R18, R19, RZ ;  /* 0x000000131265723e */ /* 0x000fe200048070ff */
[----:B------:R-:W-:Y:S01]  /*13350*/  LDS.128 R20, [R5] ;  /* 0x0000000005147984 */ /* 0x000fe20000000c00 */
[----:B------:R-:W-:-:S02]  /*13360*/  F2FP.SATFINITE.E4M3.F32.PACK_AB_MERGE_C R186, R186, R205, RZ ;  /* 0x000000cdbaba723e */ /* 0x000fc400048070ff */
[----:B------:R-:W-:Y:S02]  /*13370*/  F2FP.SATFINITE.E4M3.F32.PACK_AB_MERGE_C R18, R61, R60, RZ ;  /* 0x0000003c3d12723e */ /* 0x000fe400048070ff */
[----:B------:R-:W-:Y:S01]  /*13380*/  F2FP.SATFINITE.E4M3.F32.PACK_AB_MERGE_C R19, R63, R62, RZ ;  /* 0x0000003e3f13723e */ /* 0x000fe200048070ff */
[----:B------:R-:W-:Y:S01]  /*13390*/  BAR.SYNC.DEFER_BLOCKING 0x0 ;  /* 0x0000000000007b1d */ /* 0x000fe20000010000 */
[----:B------:R-:W-:Y:S02]  /*133a0*/  F2FP.SATFINITE.E4M3.F32.PACK_AB_MERGE_C R16, R206, R207, R186 ;  /* 0x000000cfce10723e */ /* 0x000fe400048070ba */
[----:B------:R-:W-:Y:S02]  /*133b0*/  F2FP.SATFINITE.E4M3.F32.PACK_AB_MERGE_C R17, R144, R145, R187 ;  /* 0x000000919011723e */ /* 0x000fe400048070bb */
[----:B------:R-:W-:Y:S02]  /*133c0*/  F2FP.SATFINITE.E4M3.F32.PACK_AB_MERGE_C R18, R243, R241, R18 ;  /* 0x000000f1f312723e */ /* 0x000fe40004807012 */
[----:B------:R-:W-:-:S05]  /*133d0*/  F2FP.SATFINITE.E4M3.F32.PACK_AB_MERGE_C R19, R59, R58, R19 ;  /* 0x0000003a3b13723e */ /* 0x000fca0004807013 */
[----:B------:R-:W-:Y:S01]  /*133e0*/  STSM.16.M88.4 [R108], R16 ;  /* 0x000000106c007844 */ /* 0x000fe20000000200 */
[----:B------:R-:W-:Y:S01]  /*133f0*/  BAR.SYNC.DEFER_BLOCKING 0x0 ;  /* 0x0000000000007b1d */ /* 0x000fe20000010000 */
[----:B------:R-:W-:Y:S02]  /*13400*/  F2FP.SATFINITE.E4M3.F32.PACK_AB_MERGE_C R68, R69, R68, RZ ;  /* 0x000000444544723e */ /* 0x000fe400048070ff */
[----:B------:R-:W-:-:S03]  /*13410*/  F2FP.SATFINITE.E4M3.F32.PACK_AB_MERGE_C R70, R71, R70, RZ ;  /* 0x000000464746723e */ /* 0x000fc600048070ff */
[----:B------:R-:W-:Y:S01]  /*13420*/  LDS.128 R8, [R5] ;  /* 0x0000000005087984 */ /* 0x000fe20000000c00 */
[----:B------:R-:W-:Y:S02]  /*13430*/  F2FP.SATFINITE.E4M3.F32.PACK_AB_MERGE_C R24, R202, R203, R182 ;  /* 0x000000cbca18723e */ /* 0x000fe400048070b6 */
[----:B------:R-:W-:Y:S02]  /*13440*/  F2FP.SATFINITE.E4M3.F32.PACK_AB_MERGE_C R25, R136, R137, R183 ;  /* 0x000000898819723e */ /* 0x000fe400048070b7 */
[----:B------:R-:W-:Y:S02]  /*13450*/  F2FP.SATFINITE.E4M3.F32.PACK_AB_MERGE_C R26, R251, R247, R68 ;  /* 0x000000f7fb1a723e */ /* 0x000fe40004807044 */
[----:B------:R-:W-:Y:S01]  /*13460*/  F2FP.SATFINITE.E4M3.F32.PACK_AB_MERGE_C R27, R67, R66, R70 ;  /* 0x00000042431b723e */ /* 0x000fe20004807046 */
[----:B------:R-:W-:Y:S01]  /*13470*/  BAR.SYNC.DEFER_BLOCKING 0x0 ;  /* 0x0000000000007b1d */ /* 0x000fe20000010000 */
[----:B------:R-:W-:Y:S02]  /*13480*/  F2FP.SATFINITE.E4M3.F32.PACK_AB_MERGE_C R162, R233, R234, RZ ;  /* 0x000000eae9a2723e */ /* 0x000fe400048070ff */
[----:B------:R-:W-:-:S02]  /*13490*/  F2FP.SATFINITE.E4M3.F32.PACK_AB_MERGE_C R76, R77, R76, RZ ;  /* 0x0000004c4d4c723e */ /* 0x000fc400048070ff */
[----:B------:R-:W-:Y:S01]  /*134a0*/  F2FP.SATFINITE.E4M3.F32.PACK_AB_MERGE_C R78, R79, R78, RZ ;  /* 0x0000004e4f4e723e */ /* 0x000fe200048070ff */
[----:B------:R-:W-:Y:S01]  /*134b0*/  UIMAD UR6, UR4, UR8, URZ ;  /* 0x00000008040672a4 */ /* 0x000fe2000f8e023f */
[----:B------:R-:W-:Y:S01]  /*134c0*/  F2FP.SATFINITE.E4M3.F32.PACK_AB_MERGE_C R46, R85, R84, RZ ;  /* 0x00000054552e723e */ /* 0x000fe200048070ff */
[----:B------:R-:W1:Y:S01]  /*134d0*/  LDC R251, c[0x0][0x278] ;  /* 0x00009e00fffb7b82 */ /* 0x000e620000000800 */
[----:B------:R-:W-:Y:S07]  /*134e0*/  STSM.16.M88.4 [R108], R24 ;  /* 0x000000186c007844 */ /* 0x000fee0000000200 */
[----:B------:R-:W-:Y:S01]  /*134f0*/  BAR.SYNC.DEFER_BLOCKING 0x0 ;  /* 0x0000000000007b1d */ /* 0x000fe20000010000 */
[----:B------:R-:W-:-:S02]  /*13500*/  F2FP.SATFINITE.E4M3.F32.PACK_AB_MERGE_C R40, R198, R199, R162 ;  /* 0x000000c7c628723e */ /* 0x000fc400048070a2 */
[----:B------:R-:W-:-:S03]  /*13510*/  F2FP.SATFINITE.E4M3.F32.PACK_AB_MERGE_C R41, R124, R128, R163 ;  /* 0x000000807c29723e */ /* 0x000fc600048070a3 */
[----:B------:R-:W-:Y:S01]  /*13520*/  LDS.128 R12, [R5] ;  /* 0x00000000050c7984 */ /* 0x000fe20000000c00 */
[----:B--2---:R-:W-:Y:S02]  /*13530*/  F2FP.SATFINITE.E4M3.F32.PACK_AB_MERGE_C R42, R7, R212, R76 ;  /* 0x000000d4072a723e */ /* 0x004fe4000480704c */
[----:B------:R-:W-:Y:S01]  /*13540*/  F2FP.SATFINITE.E4M3.F32.PACK_AB_MERGE_C R43, R75, R74, R78 ;  /* 0x0000004a4b2b723e */ /* 0x000fe2000480704e */
[----:B------:R-:W-:Y:S01]  /*13550*/  BAR.SYNC.DEFER_BLOCKING 0x0 ;  /* 0x0000000000007b1d */ /* 0x000fe20000010000 */
[----:B------:R-:W-:Y:S02]  /*13560*/  F2FP.SATFINITE.E4M3.F32.PACK_AB_MERGE_C R228, R229, R228, RZ ;  /* 0x000000e4e5e4723e */ /* 0x000fe400048070ff */
[----:B------:R-:W-:-:S03]  /*13570*/  F2FP.SATFINITE.E4M3.F32.PACK_AB_MERGE_C R46, R4, R6, R46 ;  /* 0x00000006042e723e */ /* 0x000fc6000480702e */
[----:B------:R-:W2:Y:S04]  /*13580*/  LDL.LU R7, [R1+0x3fc] ;  /* 0x0003fc0001077983 */ /* 0x000ea80000300800 */
[----:B------:R-:W2:Y:S04]  /*13590*/  LDL.LU R6, [R1+0x3f8] ;  /* 0x0003f80001067983 */ /* 0x000ea80000300800 */
[----:B------:R-:W4:Y:S04]  /*135a0*/  LDL.LU R4, [R1+0x3f4] ;  /* 0x0003f40001047983 */ /* 0x000f280000300800 */
[----:B------:R-:W5:Y:S04]  /*135b0*/  LDL.LU R212, [R1+0x22c] ;  /* 0x00022c0001d47983 */ /* 0x000f680000300800 */
[----:B------:R3:W-:Y:S01]  /*135c0*/  STSM.16.M88.4 [R108], R40 ;  /* 0x000000286c007844 */ /* 0x0007e20000000200 */
[----:B------:R-:W-:Y:S01]  /*135d0*/  BAR.SYNC.DEFER_BLOCKING 0x0 ;  /* 0x0000000000007b1d */ /* 0x000fe20000010000 */
[----:B---3--:R-:W-:-:S05]  /*135e0*/  F2FP.SATFINITE.E4M3.F32.PACK_AB_MERGE_C R42, R208, R3, R228 ;  /* 0x00000003d02a723e */ /* 0x008fca00048070e4 */
[----:B------:R-:W4:Y:S04]  /*135f0*/  LDL.LU R3, [R1+0x3f0] ;  /* 0x0003f00001037983 */ /* 0x000f280000300800 */
[----:B------:R-:W-:Y:S01]  /*13600*/  LDS.128 R16, [R5] ;  /* 0x0000000005107984 */ /* 0x000fe20000000c00 */
[----:B------:R-:W-:Y:S02]  /*13610*/  F2FP.SATFINITE.E4M3.F32.PACK_AB_MERGE_C R158, R192, R193, RZ ;  /* 0x000000c1c09e723e */ /* 0x000fe400048070ff */
[----:B------:R-:W-:Y:S01]  /*13620*/  F2FP.SATFINITE.E4M3.F32.PACK_AB_MERGE_C R47, R87, R86, RZ ;  /* 0x00000056572f723e */ /* 0x000fe200048070ff */
[----:B------:R-:W-:Y:S01]  /*13630*/  BAR.SYNC.DEFER_BLOCKING 0x0 ;  /* 0x0000000000007b1d */ /* 0x000fe20000010000 */
[----:B------:R-:W-:Y:S02]  /*13640*/  F2FP.SATFINITE.E4M3.F32.PACK_AB_MERGE_C R44, R194, R195, R158 ;  /* 0x000000c3c22c723e */ /* 0x000fe4000480709e */
[----:B------:R-:W-:-:S02]  /*13650*/  F2FP.SATFINITE.E4M3.F32.PACK_AB_MERGE_C R45, R112, R116, R159 ;  /* 0x00000074702d723e */ /* 0x000fc4000480709f */
[----:B------:R-:W-:-:S05]  /*13660*/  F2FP.SATFINITE.E4M3.F32.PACK_AB_MERGE_C R47, R83, R82, R47 ;  /* 0x00000052532f723e */ /* 0x000fca000480702f */
[----:B------:R-:W-:Y:S01]  /*13670*/  STSM.16.M88.4 [R108], R44 ;  /* 0x0000002c6c007844 */ /* 0x000fe20000000200 */
[----:B------:R-:W-:Y:S01]  /*13680*/  BAR.SYNC.DEFER_BLOCKING 0x0 ;  /* 0x0000000000007b1d */ /* 0x000fe20000010000 */
[----:B------:R-:W-:Y:S02]  /*13690*/  F2FP.SATFINITE.E4M3.F32.PACK_AB_MERGE_C R149, R188, R189, RZ ;  /* 0x000000bdbc95723e */ /* 0x000fe400048070ff */
[----:B------:R-:W-:Y:S02]  /*136a0*/  F2FP.SATFINITE.E4M3.F32.PACK_AB_MERGE_C R94, R95, R94, RZ ;  /* 0x0000005e5f5e723e */ /* 0x000fe400048070ff */
[----:B------:R-:W-:Y:S01]  /*136b0*/  F2FP.SATFINITE.E4M3.F32.PACK_AB_MERGE_C R230, R237, R230, RZ ;  /* 0x000000e6ede6723e */ /* 0x000fe200048070ff */
[----:B------:R-:W-:Y:S01]  /*136c0*/  LDS.128 R24, [R5] ;  /* 0x0000000005187984 */ /* 0x000fe20000000c00 */
[----:B------:R-:W-:Y:S02]  /*136d0*/  F2FP.SATFINITE.E4M3.F32.PACK_AB_MERGE_C R40, R178, R179, R149 ;  /* 0x000000b3b228723e */ /* 0x000fe40004807095 */
[----:B------:R-:W-:-:S02]  /*136e0*/  F2FP.SATFINITE.E4M3.F32.PACK_AB_MERGE_C R41, R104, R105, R155 ;  /* 0x000000696829723e */ /* 0x000fc4000480709b */
[----:B------:R-:W-:Y:S01]  /*136f0*/  F2FP.SATFINITE.E4M3.F32.PACK_AB_MERGE_C R43, R91, R90, R94 ;  /* 0x0000005a5b2b723e */ /* 0x000fe2000480705e */
[----:B------:R-:W-:Y:S01]  /*13700*/  BAR.SYNC.DEFER_BLOCKING 0x0 ;  /* 0x0000000000007b1d */ /* 0x000fe20000010000 */
[----:B------:R-:W-:-:S05]  /*13710*/  F2FP.SATFINITE.E4M3.F32.PACK_AB_MERGE_C R238, R239, R238, RZ ;  /* 0x000000eeefee723e */ /* 0x000fca00048070ff */
[----:B------:R4:W-:Y:S02]  /*13720*/  STSM.16.M88.4 [R108], R40 ;  /* 0x000000286c007844 */ /* 0x0009e40000000200 */
[----:B------:R-:W-:Y:S01]  /*13730*/  BAR.SYNC.DEFER_BLOCKING 0x0 ;  /* 0x0000000000007b1d */ /* 0x000fe20000010000 */
[----:B--2---:R-:W-:-:S05]  /*13740*/  F2FP.SATFINITE.E4M3.F32.PACK_AB_MERGE_C R178, R6, R7, R230 ;  /* 0x0000000706b2723e */ /* 0x004fca00048070e6 */
[----:B------:R-:W-:Y:S04]  /*13750*/  LDS.128 R84, [R5] ;  /* 0x0000000005547984 */ /* 0x000fe80000000c00 */
[----:B------:R-:W5:Y:S04]  /*13760*/  LDL.LU R7, [R1+0x3ec] ;  /* 0x0003ec0001077983 */ /* 0x000f680000300800 */
[----:B------:R-:W2:Y:S04]  /*13770*/  LDL.LU R6, [R1+0x3e8] ;  /* 0x0003e80001067983 */ /* 0x000ea80000300800 */
[----:B------:R-:W3:Y:S01]  /*13780*/  LDL.LU R208, [R1+0x240] ;  /* 0x0002400001d07983 */ /* 0x000ee20000300800 */
[----:B----4-:R-:W-:-:S03]  /*13790*/  F2FP.SATFINITE.E4M3.F32.PACK_AB_MERGE_C R42, R3, R4, R238 ;  /* 0x00000004032a723e */ /* 0x010fc600048070ee */
[----:B------:R-:W2:Y:S04]  /*137a0*/  LDL.LU R4, [R1+0x3e4] ;  /* 0x0003e40001047983 */ /* 0x000ea80000300800 */
[----:B------:R-:W3:Y:S01]  /*137b0*/  LDL.LU R3, [R1+0x3e0] ;  /* 0x0003e00001037983 */ /* 0x000ee20000300800 */
[----:B------:R-:W-:Y:S02]  /*137c0*/  F2FP.SATFINITE.E4M3.F32.PACK_AB_MERGE_C R148, R184, R185, RZ ;  /* 0x000000b9b894723e */ /* 0x000fe400048070ff */
[----:B------:R-:W-:Y:S02]  /*137d0*/  F2FP.SATFINITE.E4M3.F32.PACK_AB_MERGE_C R179, R99, R98, R102 ;  /* 0x0000006263b3723e */ /* 0x000fe40004807066 */
[----:B------:R-:W-:Y:S02]  /*137e0*/  F2FP.SATFINITE.E4M3.F32.PACK_AB_MERGE_C R176, R176, R177, R148 ;  /* 0x000000b1b0b0723e */ /* 0x000fe40004807094 */
[----:B------:R-:W-:Y:S01]  /*137f0*/  F2FP.SATFINITE.E4M3.F32.PACK_AB_MERGE_C R177, R96, R97, R154 ;  /* 0x0000006160b1723e */ /* 0x000fe2000480709a */
[----:B------:R-:W-:Y:S01]  /*13800*/  BAR.SYNC.DEFER_BLOCKING 0x0 ;  /* 0x0000000000007b1d */ /* 0x000fe20000010000 */
[----:B------:R-:W-:-:S05]  /*13810*/  F2FP.SATFINITE.E4M3.F32.PACK_AB_MERGE_C R81, R180, R181, RZ ;  /* 0x000000b5b451723e */ /* 0x000fca00048070ff */
[----:B------:R-:W-:Y:S01]  /*13820*/  STSM.16.M88.4 [R108], R176 ;  /* 0x000000b06c007844 */ /* 0x000fe20000000200 */
[----:B------:R-:W-:Y:S02]  /*13830*/  F2FP.SATFINITE.E4M3.F32.PACK_AB_MERGE_C R40, R174, R175, R81 ;  /* 0x000000afae28723e */ /* 0x000fe40004807051 */
[----:B------:R-:W-:Y:S01]  /*13840*/  F2FP.SATFINITE.E4M3.F32.PACK_AB_MERGE_C R41, R73, R80, R141 ;  /* 0x000000504929723e */ /* 0x000fe2000480708d */
[----:B------:R-:W-:Y:S01]  /*13850*/  BAR.SYNC.DEFER_BLOCKING 0x0 ;  /* 0x0000000000007b1d */ /* 0x000fe20000010000 */
[----:B------:R-:W-:Y:S02]  /*13860*/  F2FP.SATFINITE.E4M3.F32.PACK_AB_MERGE_C R110, R111, R110, RZ ;  /* 0x0000006e6f6e723e */ /* 0x000fe400048070ff */
[----:B------:R-:W-:-:S03]  /*13870*/  F2FP.SATFINITE.E4M3.F32.PACK_AB_MERGE_C R240, R242, R240, RZ ;  /* 0x000000f0f2f0723e */ /* 0x000fc600048070ff */
[----:B------:R-:W-:Y:S01]  /*13880*/  LDS.128 R80, [R5] ;  /* 0x0000000005507984 */ /* 0x000fe20000000c00 */
[----:B------:R-:W-:Y:S01]  /*13890*/  F2FP.SATFINITE.E4M3.F32.PACK_AB_MERGE_C R43, R107, R106, R110 ;  /* 0x0000006a6b2b723e */ /* 0x000fe2000480706e */
[----:B------:R-:W-:Y:S01]  /*138a0*/  BAR.SYNC.DEFER_BLOCKING 0x0 ;  /* 0x0000000000007b1d */ /* 0x000fe20000010000 */
[----:B------:R-:W-:-:S05]  /*138b0*/  F2FP.SATFINITE.E4M3.F32.PACK_AB_MERGE_C R244, R245, R244, RZ ;  /* 0x000000f4f5f4723e */ /* 0x000fca00048070ff */
[----:B------:R4:W-:Y:S01]  /*138c0*/  STSM.16.M88.4 [R108], R40 ;  /* 0x000000286c007844 */ /* 0x0009e20000000200 */
[----:B------:R-:W-:Y:S02]  /*138d0*/  F2FP.SATFINITE.E4M3.F32.PACK_AB_MERGE_C R118, R119, R118, RZ ;  /* 0x000000767776723e */ /* 0x000fe400048070ff */
[----:B------:R-:W-:Y:S01]  /*138e0*/  F2FP.SATFINITE.E4M3.F32.PACK_AB_MERGE_C R246, R248, R246, RZ ;  /* 0x000000f6f8f6723e */ /* 0x000fe200048070ff */
[----:B------:R-:W-:Y:S01]  /*138f0*/  BAR.SYNC.DEFER_BLOCKING 0x0 ;  /* 0x0000000000007b1d */ /* 0x000fe20000010000 */
[----:B------:R-:W-:Y:S02]  /*13900*/  F2FP.SATFINITE.E4M3.F32.PACK_AB_MERGE_C R175, R115, R114, R118 ;  /* 0x0000007273af723e */ /* 0x000fe40004807076 */
[----:B------:R-:W-:Y:S02]  /*13910*/  F2FP.SATFINITE.E4M3.F32.PACK_AB_MERGE_C R121, R231, R232, RZ ;  /* 0x000000e8e779723e */ /* 0x000fe400048070ff */
[----:B-----5:R-:W-:Y:S01]  /*13920*/  F2FP.SATFINITE.E4M3.F32.PACK_AB_MERGE_C R174, R7, R212, R240 ;  /* 0x000000d407ae723e */ /* 0x020fe200048070f0 */
[----:B------:R-:W-:Y:S01]  /*13930*/  LDS.128 R76, [R5] ;  /* 0x00000000054c7984 */ /* 0x000fe20000000c00 */
[----:B------:R-:W-:-:S02]  /*13940*/  F2FP.SATFINITE.E4M3.F32.PACK_AB_MERGE_C R72, R226, R227, RZ ;  /* 0x000000e3e248723e */ /* 0x000fc400048070ff */
[----:B------:R-:W-:Y:S01]  /*13950*/  F2FP.SATFINITE.E4M3.F32.PACK_AB_MERGE_C R126, R127, R126, RZ ;  /* 0x0000007e7f7e723e */ /* 0x000fe200048070ff */
[----:B------:R-:W5:Y:S01]  /*13960*/  LDL.LU R7, [R1+0x3dc] ;  /* 0x0003dc0001077983 */ /* 0x000f620000300800 */
[----:B----4-:R-:W-:Y:S02]  /*13970*/  F2FP.SATFINITE.E4M3.F32.PACK_AB_MERGE_C R41, R125, R129, R101 ;  /* 0x000000817d29723e */ /* 0x010fe40004807065 */
[----:B------:R-:W-:Y:S02]  /*13980*/  F2FP.SATFINITE.E4M3.F32.PACK_AB_MERGE_C R109, R224, R225, RZ ;  /* 0x000000e1e06d723e */ /* 0x000fe400048070ff */
[----:B------:R-:W-:Y:S02]  /*13990*/  F2FP.SATFINITE.E4M3.F32.PACK_AB_MERGE_C R113, R113, R117, R120 ;  /* 0x000000757171723e */ /* 0x000fe40004807078 */
[----:B------:R-:W-:Y:S02]  /*139a0*/  F2FP.SATFINITE.E4M3.F32.PACK_AB_MERGE_C R44, R166, R167, R65 ;  /* 0x000000a7a62c723e */ /* 0x000fe40004807041 */
[----:B------:R-:W-:Y:S01]  /*139b0*/  F2FP.SATFINITE.E4M3.F32.PACK_AB_MERGE_C R165, R64, R88, R165 ;  /* 0x0000005840a5723e */ /* 0x000fe200048070a5 */
[----:B------:R-:W-:Y:S01]  /*139c0*/  BAR.SYNC.DEFER_BLOCKING 0x0 ;  /* 0x0000000000007b1d */ /* 0x000fe20000010000 */
[----:B------:R-:W-:-:S02]  /*139d0*/  F2FP.SATFINITE.E4M3.F32.PACK_AB_MERGE_C R36, R250, R249, RZ ;  /* 0x000000f9fa24723e */ /* 0x000fc400048070ff */
[----:B------:R-:W-:Y:S02]  /*139e0*/  F2FP.SATFINITE.E4M3.F32.PACK_AB_MERGE_C R142, R143, R142, RZ ;  /* 0x0000008e8f8e723e */ /* 0x000fe400048070ff */
[----:B------:R-:W-:-:S03]  /*139f0*/  F2FP.SATFINITE.E4M3.F32.PACK_AB_MERGE_C R45, R89, R92, R100 ;  /* 0x0000005c592d723e */ /* 0x000fc60004807064 */
[----:B------:R-:W4:Y:S01]  /*13a00*/  LDC.64 R116, c[0x0][0x228] ;  /* 0x00008a00ff747b82 */ /* 0x000f220000000a00 */
[----:B--2---:R-:W-:Y:S02]  /*13a10*/  F2FP.SATFINITE.E4M3.F32.PACK_AB_MERGE_C R42, R4, R6, R244 ;  /* 0x00000006042a723e */ /* 0x004fe400048070f4 */
[----:B------:R-:W5:Y:S01]  /*13a20*/  LDL.LU R6, [R1+0x3d8] ;  /* 0x0003d80001067983 */ /* 0x000f620000300800 */
[----:B------:R-:W2:Y:S01]  /*13a30*/  S2R R111, SR_CTAID.X ;  /* 0x00000000006f7919 */ /* 0x000ea20000002500 */
[----:B---3--:R-:W-:Y:S02]  /*13a40*/  F2FP.SATFINITE.E4M3.F32.PACK_AB_MERGE_C R114, R208, R3, R246 ;  /* 0x00000003d072723e */ /* 0x008fe400048070f6 */
[----:B------:R-:W-:Y:S01]  /*13a50*/  F2FP.SATFINITE.E4M3.F32.PACK_AB_MERGE_C R150, R151, R150, RZ ;  /* 0x000000969796723e */ /* 0x000fe200048070ff */
[----:B------:R-:W3:Y:S01]  /*13a60*/  LDL.LU R4, [R1+0x3d4] ;  /* 0x0003d40001047983 */ /* 0x000ee20000300800 */
[----:B------:R-:W-:Y:S02]  /*13a70*/  F2FP.SATFINITE.E4M3.F32.PACK_AB_MERGE_C R172, R172, R173, R121 ;  /* 0x000000adacac723e */ /* 0x000fe40004807079 */
[----:B------:R-:W-:Y:S01]  /*13a80*/  F2FP.SATFINITE.E4M3.F32.PACK_AB_MERGE_C R164, R38, R39, R93 ;  /* 0x0000002726a4723e */ /* 0x000fe2000480705d */
[----:B------:R-:W3:Y:S01]  /*13a90*/  LDL.LU R3, [R1+0x3d0] ;  /* 0x0003d00001037983 */ /* 0x000ee20000300800 */
[----:B------:R-:W-:Y:S01]  /*13aa0*/  F2FP.SATFINITE.E4M3.F32.PACK_AB_MERGE_C R173, R56, R57, R140 ;  /* 0x0000003938ad723e */ /* 0x000fe2000480708c */
[----:B------:R-:W-:Y:S01]  /*13ab0*/  USHF.R.S32.HI UR8, URZ, 0x1f, UR6 ;  /* 0x0000001f3f087899 */ /* 0x000fe20008011406 */
[----:B------:R-:W-:-:S02]  /*13ac0*/  F2FP.SATFINITE.E4M3.F32.PACK_AB_MERGE_C R40, R170, R171, R72 ;  /* 0x000000abaa28723e */ /* 0x000fc40004807048 */
[C---:B0-----:R-:W-:Y:S01]  /*13ad0*/  PRMT R149, R132.reuse, 0x7772, RZ ;  /* 0x0000777284957816 */ /* 0x041fe200000000ff */
[----:B------:R0:W-:Y:S01]  /*13ae0*/  STSM.16.M88.4 [R108], R172 ;  /* 0x000000ac6c007844 */ /* 0x0001e20000000200 */
[----:B------:R-:W-:Y:S02]  /*13af0*/  F2FP.SATFINITE.E4M3.F32.PACK_AB_MERGE_C R43, R123, R122, R126 ;  /* 0x0000007a7b2b723e */ /* 0x000fe4000480707e */
[----:B------:R-:W-:Y:S01]  /*13b00*/  PRMT R155, R132, 0x7771, RZ ;  /* 0x00007771849b7816 */ /* 0x000fe200000000ff */
[----:B------:R-:W-:Y:S01]  /*13b10*/  BAR.SYNC.DEFER_BLOCKING 0x0 ;  /* 0x0000000000007b1d */ /* 0x000fe20000010000 */
[----:B------:R-:W-:Y:S02]  /*13b20*/  F2FP.SATFINITE.E4M3.F32.PACK_AB_MERGE_C R112, R168, R169, R109 ;  /* 0x000000a9a870723e */ /* 0x000fe4000480706d */
[----:B------:R-:W-:Y:S02]  /*13b30*/  F2FP.SATFINITE.E4M3.F32.PACK_AB_MERGE_C R115, R131, R130, R37 ;  /* 0x000000828373723e */ /* 0x000fe40004807025 */
[----:B------:R-:W-:-:S03]  /*13b40*/  F2FP.SATFINITE.E4M3.F32.PACK_AB_MERGE_C R47, R139, R138, R142 ;  /* 0x0000008a8b2f723e */ /* 0x000fc6000480708e */
[----:B------:R-:W1:Y:S01]  /*13b50*/  LDC R131, c[0x0][0x278] ;  /* 0x00009e00ff837b82 */ /* 0x000e620000000800 */
[----:B--2---:R-:W-:Y:S01]  /*13b60*/  PRMT R252, R103, 0x6540, R111 ;  /* 0x0000654067fc7816 */ /* 0x004fe2000000006f */
[C---:B------:R-:W-:Y:S01]  /*13b70*/  IMAD.SHL.U32 R129, R156.reuse, 0x2, RZ ;  /* 0x000000029c817824 */ /* 0x040fe200078e00ff */
[C---:B------:R-:W-:Y:S02]  /*13b80*/  PRMT R145, R133.reuse, 0x7772, RZ ;  /* 0x0000777285917816 */ /* 0x040fe400000000ff */
[----:B------:R-:W-:Y:S01]  /*13b90*/  PRMT R154, R133, 0x7771, RZ ;  /* 0x00007771859a7816 */ /* 0x000fe200000000ff */
[C---:B------:R-:W-:Y:S01]  /*13ba0*/  IMAD R245, R156.reuse, 0x5, RZ ;  /* 0x000000059cf57824 */ /* 0x040fe200078e02ff */
[C---:B------:R-:W-:Y:S01]  /*13bb0*/  PRMT R152, R135.reuse, 0x7770, RZ ;  /* 0x0000777087987816 */ /* 0x040fe200000000ff */
[C---:B------:R-:W-:Y:S01]  /*13bc0*/  IMAD R247, R156.reuse, 0xa, RZ ;  /* 0x0000000a9cf77824 */ /* 0x040fe200078e02ff */
[----:B------:R-:W-:Y:S01]  /*13bd0*/  PRMT R153, R135, 0x7771, RZ ;  /* 0x0000777187997816 */ /* 0x000fe200000000ff */
[----:B------:R-:W-:Y:S01]  /*13be0*/  IMAD R249, R156, 0xb, RZ ;  /* 0x0000000b9cf97824 */ /* 0x000fe200078e02ff */
[----:B------:R-:W-:Y:S01]  /*13bf0*/  LDS.128 R72, [R5] ;  /* 0x0000000005487984 */ /* 0x000fe20000000c00 */
[----:B------:R-:W2:Y:S08]  /*13c00*/  LDC R246, c[0x0][0x278] ;  /* 0x00009e00fff67b82 */ /* 0x000eb00000000800 */
[----:B------:R-:W-:Y:S01]  /*13c10*/  BAR.SYNC.DEFER_BLOCKING 0x0 ;  /* 0x0000000000007b1d */ /* 0x000fe20000010000 */
[----:B------:R-:W-:-:S02]  /*13c20*/  PRMT R148, R134, 0x7772, RZ ;  /* 0x0000777286947816 */ /* 0x000fc400000000ff */
[----:B------:R-:W-:Y:S02]  /*13c30*/  PRMT R182, R134, 0x7773, RZ ;  /* 0x0000777386b67816 */ /* 0x000fe400000000ff */
[----:B------:R-:W-:-:S03]  /*13c40*/  PRMT R181, R135, 0x7772, RZ ;  /* 0x0000777287b57816 */ /* 0x000fc600000000ff */
[----:B------:R-:W2:Y:S08]  /*13c50*/  LDC R248, c[0x0][0x278] ;  /* 0x00009e00fff87b82 */ /* 0x000eb00000000800 */
[----:B------:R-:W1:Y:S01]  /*13c60*/  LDC R250, c[0x0][0x278] ;  /* 0x00009e00fffa7b82 */ /* 0x000e620000000800 */
[----:B------:R-:W-:Y:S07]  /*13c70*/  STSM.16.M88.4 [R108], R40 ;  /* 0x000000286c007844 */ /* 0x000fee0000000200 */
[----:B------:R-:W-:Y:S06]  /*13c80*/  BAR.SYNC.DEFER_BLOCKING 0x0 ;  /* 0x0000000000007b1d */ /* 0x000fec0000010000 */
[----:B------:R-:W-:Y:S02]  /*13c90*/  LDS.128 R68, [R5] ;  /* 0x0000000005447984 */ /* 0x000fe40000000c00 */
[----:B------:R-:W-:Y:S06]  /*13ca0*/  BAR.SYNC.DEFER_BLOCKING 0x0 ;  /* 0x0000000000007b1d */ /* 0x000fec0000010000 */
[----:B------:R-:W-:Y:S02]  /*13cb0*/  STSM.16.M88.4 [R108], R112 ;  /* 0x000000706c007844 */ /* 0x000fe40000000200 */
[----:B------:R-:W-:Y:S06]  /*13cc0*/  BAR.SYNC.DEFER_BLOCKING 0x0 ;  /* 0x0000000000007b1d */ /* 0x000fec0000010000 */
[----:B------:R-:W2:Y:S01]  /*13cd0*/  LDS.128 R64, [R5] ;  /* 0x0000000005407984 */ /* 0x000ea20000000c00 */
[----:B------:R-:W-:Y:S01]  /*13ce0*/  F2FP.SATFINITE.E4M3.F32.PACK_AB_MERGE_C R167, R147, R146, R150 ;  /* 0x0000009293a7723e */ /* 0x000fe20004807096 */
[----:B------:R-:W-:-:S05]  /*13cf0*/  IMAD R111, R252, UR9, RZ ;  /* 0x00000009fc6f7c24 */ /* 0x000fca000f8e02ff */
[----:B----4-:R-:W-:Y:S01]  /*13d00*/  IADD3 R126, P4, P5, R111, UR6, R116 ;  /* 0x000000066f7e7c10 */ /* 0x010fe2000fd9e074 */
[----:B------:R-:W-:Y:S01]  /*13d10*/  ULDC UR6, c[0x0][0x278] ;  /* 0x00009e0000067ab9 */ /* 0x000fe20000000800 */
[----:B------:R-:W-:-:S04]  /*13d20*/  SHF.R.S32.HI R124, RZ, 0x1f, R111 ;  /* 0x0000001fff7c7819 */ /* 0x000fc8000001146f */
[----:B------:R-:W-:Y:S02]  /*13d30*/  IADD3.X R127, R124, UR8, R117, P4, P5 ;  /* 0x000000087c7f7c10 */ /* 0x000fe4000a7ea475 */
[----:B------:R-:W-:Y:S02]  /*13d40*/  PRMT R151, R134, 0x7770, RZ ;  /* 0x0000777086977816 */ /* 0x000fe400000000ff */
[----:B-----5:R-:W-:Y:S01]  /*13d50*/  F2FP.SATFINITE.E4M3.F32.PACK_AB_MERGE_C R46, R6, R7, R36 ;  /* 0x00000007062e723e */ /* 0x020fe20004807024 */
[----:B------:R-:W-:Y:S01]  /*13d60*/  BAR.SYNC.DEFER_BLOCKING 0x0 ;  /* 0x0000000000007b1d */ /* 0x000fe20000010000 */
[----:B---3--:R-:W-:Y:S02]  /*13d70*/  F2FP.SATFINITE.E4M3.F32.PACK_AB_MERGE_C R166, R3, R4, R52 ;  /* 0x0000000403a6723e */ /* 0x008fe40004807034 */
[----:B0-----:R-:W-:Y:S02]  /*13d80*/  PRMT R174, R135, 0x7773, RZ ;  /* 0x0000777387ae7816 */ /* 0x001fe400000000ff */
[----:B------:R-:W-:-:S02]  /*13d90*/  PRMT R171, R32, 0x7770, RZ ;  /* 0x0000777020ab7816 */ /* 0x000fc400000000ff */
[----:B------:R-:W-:Y:S02]  /*13da0*/  PRMT R170, R32, 0x7771, RZ ;  /* 0x0000777120aa7816 */ /* 0x000fe400000000ff */
[----:B------:R-:W-:Y:S01]  /*13db0*/  PRMT R173, R33, 0x7770, RZ ;  /* 0x0000777021ad7816 */ /* 0x000fe200000000ff */
[----:B-1----:R-:W-:Y:S01]  /*13dc0*/  IMAD R250, R250, 0x17, RZ ;  /* 0x00000017fafa7824 */ /* 0x002fe200078e02ff */
[----:B------:R-:W-:Y:S01]  /*13dd0*/  IADD3 R130, P4, R126, UR6, RZ ;  /* 0x000000067e827c10 */ /* 0x000fe2000ff9e0ff */
[----:B------:R-:W-:Y:S01]  /*13de0*/  ULDC.64 UR8, c[0x0][0x270] ;  /* 0x00009c0000087ab9 */ /* 0x000fe20000000a00 */
[----:B------:R-:W-:Y:S01]  /*13df0*/  IADD3 R128, P5, R129, R126, RZ ;  /* 0x0000007e81807210 */ /* 0x000fe20007fbe0ff */
[----:B------:R-:W-:Y:S01]  /*13e00*/  STSM.16.M88.4 [R108], R44 ;  /* 0x0000002c6c007844 */ /* 0x000fe20000000200 */
[----:B------:R-:W-:Y:S01]  /*13e10*/  PRMT R146, R132, 0x7773, RZ ;  /* 0x0000777384927816 */ /* 0x000fe200000000ff */
[----:B------:R-:W-:Y:S01]  /*13e20*/  ULDC UR6, c[0x0][0x278] ;  /* 0x00009e0000067ab9 */ /* 0x000fe20000000800 */
[----:B------:R-:W-:Y:S01]  /*13e30*/  BAR.SYNC.DEFER_BLOCKING 0x0 ;  /* 0x0000000000007b1d */ /* 0x000fe20000010000 */
[----:B------:R-:W-:-:S02]  /*13e40*/  PRMT R147, R133, 0x7773, RZ ;  /* 0x0000777385937816 */ /* 0x000fc400000000ff */
[C---:B--2---:R-:W-:Y:S02]  /*13e50*/  PRMT R137, R66.reuse, 0x7773, RZ ;  /* 0x0000777342897816 */ /* 0x044fe400000000ff */
[C---:B------:R-:W-:Y:S02]  /*13e60*/  PRMT R138, R66.reuse, 0x7772, RZ ;  /* 0x00007772428a7816 */ /* 0x040fe400000000ff */
[----:B------:R-:W-:Y:S01]  /*13e70*/  PRMT R139, R66, 0x7771, RZ ;  /* 0x00007771428b7816 */ /* 0x000fe200000000ff */
[----:B------:R-:W2:Y:S04]  /*13e80*/  LDL.LU R7, [R1+0x3c4] ;  /* 0x0003c40001077983 */ /* 0x000ea80000300800 */
[----:B------:R-:W0:Y:S01]  /*13e90*/  LDS.128 R60, [R5] ;  /* 0x00000000053c7984 */ /* 0x000e220000000c00 */
[----:B------:R-:W-:Y:S01]  /*13ea0*/  BAR.SYNC.DEFER_BLOCKING 0x0 ;  /* 0x0000000000007b1d */ /* 0x000fe20000010000 */
[----:B------:R-:W-:-:S02]  /*13eb0*/  PRMT R132, R132, 0x7770, RZ ;  /* 0x0000777084847816 */ /* 0x000fc400000000ff */
[-C--:B------:R-:W-:Y:S02]  /*13ec0*/  LEA.HI.X.SX32 R131, R131, R127.reuse, 0x1, P4 ;  /* 0x0000007f83837211 */ /* 0x080fe400020f0eff */
[----:B------:R-:W-:Y:S02]  /*13ed0*/  PRMT R133, R133, 0x7770, RZ ;  /* 0x0000777085857816 */ /* 0x000fe400000000ff */
[----:B------:R-:W-:Y:S02]  /*13ee0*/  PRMT R143, R66, 0x7770, RZ ;  /* 0x00007770428f7816 */ /* 0x000fe400000000ff */
[----:B------:R-:W-:Y:S02]  /*13ef0*/  LEA.HI.X.SX32 R129, R129, R127, 0x1, P5 ;  /* 0x0000007f81817211 */ /* 0x000fe400028f0eff */
[C---:B------:R-:W-:Y:S02]  /*13f00*/  PRMT R140, R67.reuse, 0x7773, RZ ;  /* 0x00007773438c7816 */ /* 0x040fe400000000ff */
[----:B------:R-:W-:-:S02]  /*13f10*/  PRMT R141, R67, 0x7772, RZ ;  /* 0x00007772438d7816 */ /* 0x000fc400000000ff */
[C---:B------:R-:W-:Y:S02]  /*13f20*/  PRMT R142, R67.reuse, 0x7771, RZ ;  /* 0x00007771438e7816 */ /* 0x040fe400000000ff */
[----:B------:R-:W-:Y:S02]  /*13f30*/  PRMT R144, R67, 0x7770, RZ ;  /* 0x0000777043907816 */ /* 0x000fe400000000ff */
[----:B------:R-:W-:Y:S02]  /*13f40*/  PRMT R150, R134, 0x7771, RZ ;  /* 0x0000777186967816 */ /* 0x000fe400000000ff */
[----:B------:R-:W-:Y:S02]  /*13f50*/  PRMT R172, R33, 0x7771, RZ ;  /* 0x0000777121ac7816 */ /* 0x000fe400000000ff */
[----:B------:R-:W-:Y:S01]  /*13f60*/  PRMT R169, R35, 0x7770, RZ ;  /* 0x0000777023a97816 */ /* 0x000fe200000000ff */
[----:B------:R-:W-:Y:S01]  /*13f70*/  STSM.16.M88.4 [R108], R164 ;  /* 0x000000a46c007844 */ /* 0x000fe20000000200 */
[----:B------:R-:W-:Y:S01]  /*13f80*/  BAR.SYNC.DEFER_BLOCKING 0x0 ;  /* 0x0000000000007b1d */ /* 0x000fe20000010000 */
[----:B------:R-:W-:-:S02]  /*13f90*/  IMAD R66, R156, 0x3, RZ ;  /* 0x000000039c427824 */ /* 0x000fc400078e02ff */
[----:B------:R-:W-:Y:S01]  /*13fa0*/  IMAD R67, R156, 0x6, RZ ;  /* 0x000000069c437824 */ /* 0x000fe200078e02ff */
[----:B------:R-:W-:Y:S02]  /*13fb0*/  PRMT R168, R35, 0x7771, RZ ;  /* 0x0000777123a87816 */ /* 0x000fe400000000ff */
[----:B------:R-:W-:Y:S02]  /*13fc0*/  PRMT R161, R32, 0x7773, RZ ;  /* 0x0000777320a17816 */ /* 0x000fe400000000ff */
[C---:B------:R-:W-:Y:S02]  /*13fd0*/  PRMT R163, R33.reuse, 0x7772, RZ ;  /* 0x0000777221a37816 */ /* 0x040fe400000000ff */
[----:B------:R-:W-:Y:S02]  /*13fe0*/  PRMT R162, R33, 0x7773, RZ ;  /* 0x0000777321a27816 */ /* 0x000fe400000000ff */
[----:B------:R-:W-:Y:S02]  /*13ff0*/  PRMT R157, R34, 0x7773, RZ ;  /* 0x00007773229d7816 */ /* 0x000fe400000000ff */
[----:B------:R-:W-:-:S02]  /*14000*/  PRMT R159, R35, 0x7772, RZ ;  /* 0x00007772239f7816 */ /* 0x000fc400000000ff */
[----:B------:R-:W-:Y:S02]  /*14010*/  PRMT R158, R35, 0x7773, RZ ;  /* 0x00007773239e7816 */ /* 0x000fe400000000ff */
[C---:B------:R-:W-:Y:S02]  /*14020*/  PRMT R160, R28.reuse, 0x7770, RZ ;  /* 0x000077701ca07816 */ /* 0x040fe400000000ff */
[----:B------:R-:W-:Y:S02]  /*14030*/  PRMT R56, R28, 0x7771, RZ ;  /* 0x000077711c387816 */ /* 0x000fe400000000ff */
[C---:B------:R-:W-:Y:S02]  /*14040*/  PRMT R53, R29.reuse, 0x7770, RZ ;  /* 0x000077701d357816 */ /* 0x040fe400000000ff */
[----:B------:R-:W-:Y:S01]  /*14050*/  PRMT R52, R29, 0x7771, RZ ;  /* 0x000077711d347816 */ /* 0x000fe200000000ff */
[----:B------:R1:W-:Y:S04]  /*14060*/  STG.E.U8 desc[UR50][R126.64], R132 ;  /* 0x000000847e007986 */ /* 0x0003e8000c101132 */
[----:B------:R-:W-:Y:S04]  /*14070*/  STG.E.U8 desc[UR50][R130.64], R155 ;  /* 0x0000009b82007986 */ /* 0x000fe8000c101132 */
[----:B------:R3:W-:Y:S01]  /*14080*/  STG.E.U8 desc[UR50][R128.64], R133 ;  /* 0x0000008580007986 */ /* 0x0007e2000c101132 */
[----:B-1----:R-:W-:-:S02]  /*14090*/  IADD3 R132, P5, R66, R126, RZ ;  /* 0x0000007e42847210 */ /* 0x002fc40007fbe0ff */
[C---:B------:R-:W-:Y:S02]  /*140a0*/  PRMT R55, R30.reuse, 0x7770, RZ ;  /* 0x000077701e377816 */ /* 0x040fe400000000ff */
[----:B------:R-:W-:Y:S02]  /*140b0*/  PRMT R54, R30, 0x7771, RZ ;  /* 0x000077711e367816 */ /* 0x000fe400000000ff */
[C---:B------:R-:W-:Y:S02]  /*140c0*/  PRMT R49, R31.reuse, 0x7770, RZ ;  /* 0x000077701f317816 */ /* 0x040fe400000000ff */
[----:B------:R-:W-:Y:S01]  /*140d0*/  PRMT R48, R31, 0x7771, RZ ;  /* 0x000077711f307816 */ /* 0x000fe200000000ff */
[----:B---3--:R-:W-:Y:S01]  /*140e0*/  IMAD.SHL.U32 R129, R156, 0x4, RZ ;  /* 0x000000049c817824 */ /* 0x008fe200078e00ff */
[----:B------:R-:W-:Y:S01]  /*140f0*/  LEA.HI.X.SX32 R133, R66, R127, 0x1, P5 ;  /* 0x0000007f42857211 */ /* 0x000fe200028f0eff */
[----:B------:R-:W-:Y:S01]  /*14100*/  IMAD R155, R156, 0x7, RZ ;  /* 0x000000079c9b7824 */ /* 0x000fe200078e02ff */
[----:B------:R-:W-:-:S02]  /*14110*/  IADD3 R128, P6, R245, R126, RZ ;  /* 0x0000007ef5807210 */ /* 0x000fc40007fde0ff */
[C---:B------:R-:W-:Y:S02]  /*14120*/  PRMT R51, R28.reuse, 0x7772, RZ ;  /* 0x000077721c337816 */ /* 0x040fe400000000ff */
[----:B------:R-:W-:Y:S02]  /*14130*/  PRMT R50, R28, 0x7773, RZ ;  /* 0x000077731c327816 */ /* 0x000fe400000000ff */
[C---:B------:R-:W-:Y:S02]  /*14140*/  PRMT R47, R29.reuse, 0x7772, RZ ;  /* 0x000077721d2f7816 */ /* 0x040fe400000000ff */
[----:B------:R-:W-:Y:S02]  /*14150*/  PRMT R38, R29, 0x7773, RZ ;  /* 0x000077731d267816 */ /* 0x000fe400000000ff */
[C---:B------:R-:W-:Y:S02]  /*14160*/  PRMT R43, R30.reuse, 0x7772, RZ ;  /* 0x000077721e2b7816 */ /* 0x040fe400000000ff */
[----:B------:R-:W-:-:S02]  /*14170*/  PRMT R42, R30, 0x7773, RZ ;  /* 0x000077731e2a7816 */ /* 0x000fc400000000ff */
[----:B------:R-:W-:Y:S02]  /*14180*/  PRMT R41, R31, 0x7772, RZ ;  /* 0x000077721f297816 */ /* 0x000fe400000000ff */
[----:B------:R-:W-:Y:S02]  /*14190*/  PRMT R40, R20, 0x7771, RZ ;  /* 0x0000777114287816 */ /* 0x000fe400000000ff */
[C---:B------:R-:W-:Y:S02]  /*141a0*/  PRMT R39, R21.reuse, 0x7770, RZ ;  /* 0x0000777015277816 */ /* 0x040fe400000000ff */
[----:B------:R-:W-:Y:S02]  /*141b0*/  PRMT R36, R21, 0x7771, RZ ;  /* 0x0000777115247816 */ /* 0x000fe400000000ff */
[----:B------:R-:W-:Y:S02]  /*141c0*/  PRMT R37, R22, 0x7771, RZ ;  /* 0x0000777116257816 */ /* 0x000fe400000000ff */
[----:B------:R-:W-:-:S02]  /*141d0*/  PRMT R175, R20, 0x7773, RZ ;  /* 0x0000777314af7816 */ /* 0x000fc400000000ff */
[C---:B------:R-:W-:Y:S02]  /*141e0*/  PRMT R177, R22.reuse, 0x7772, RZ ;  /* 0x0000777216b17816 */ /* 0x040fe400000000ff */
[----:B------:R-:W-:Y:S02]  /*141f0*/  PRMT R180, R22, 0x7773, RZ ;  /* 0x0000777316b47816 */ /* 0x000fe400000000ff */
[C---:B------:R-:W-:Y:S02]  /*14200*/  PRMT R178, R23.reuse, 0x7772, RZ ;  /* 0x0000777217b27816 */ /* 0x040fe400000000ff */
[----:B------:R-:W-:Y:S02]  /*14210*/  PRMT R179, R23, 0x7773, RZ ;  /* 0x0000777317b37816 */ /* 0x000fe400000000ff */
[C---:B------:R-:W-:Y:S02]  /*14220*/  PRMT R176, R8.reuse, 0x7770, RZ ;  /* 0x0000777008b07816 */ /* 0x040fe400000000ff */
        /* <DEDUP_REMOVED lines=10> */
[----:B------:R-:W-:Y:S01]  /*142d0*/  PRMT R196, R9, 0x7773, RZ ;  /* 0x0000777309c47816 */ /* 0x000fe200000000ff */
[----:B------:R-:W-:Y:S01]  /*142e0*/  UIMAD UR8, UR4, UR8, URZ ;  /* 0x00000008040872a4 */ /* 0x000fe2000f8e023f */
[-C--:B------:R-:W-:Y:S01]  /*142f0*/  IADD3 R130, P4, R129, R126.reuse, RZ ;  /* 0x0000007e81827210 */ /* 0x080fe20007f9e0ff */
[----:B------:R1:W-:Y:S01]  /*14300*/  STG.E.U8 desc[UR50][R132.64], R154 ;  /* 0x0000009a84007986 */ /* 0x0003e2000c101132 */
[----:B------:R-:W-:-:S02]  /*14310*/  IADD3 R66, P5, R67, R126, RZ ;  /* 0x0000007e43427210 */ /* 0x000fc40007fbe0ff */
[-C--:B------:R-:W-:Y:S01]  /*14320*/  LEA.HI.X.SX32 R131, R129, R127.reuse, 0x1, P4 ;  /* 0x0000007f81837211 */ /* 0x080fe200020f0eff */
[----:B------:R-:W-:Y:S01]  /*14330*/  UIMAD UR6, UR6, 0x4f, URZ ;  /* 0x0000004f060678a4 */ /* 0x000fe2000f8e023f */
[-C--:B------:R-:W-:Y:S01]  /*14340*/  LEA.HI.X.SX32 R129, R245, R127.reuse, 0x1, P6 ;  /* 0x0000007ff5817211 */ /* 0x080fe200030f0eff */
[----:B------:R-:W3:Y:S01]  /*14350*/  LDL.LU R6, [R1+0x3c0] ;  /* 0x0003c00001067983 */ /* 0x000ee20000300800 */
[-C--:B------:R-:W-:Y:S02]  /*14360*/  LEA.HI.X.SX32 R67, R67, R127.reuse, 0x1, P5 ;  /* 0x0000007f43437211 */ /* 0x080fe400028f0eff */
[C---:B-1----:R-:W-:Y:S01]  /*14370*/  IADD3 R132, P4, R155.reuse, R126, RZ ;  /* 0x0000007e9b847210 */ /* 0x042fe20007f9e0ff */
[----:B------:R-:W-:Y:S03]  /*14380*/  STG.E.U8 desc[UR50][R130.64], R151 ;  /* 0x0000009782007986 */ /* 0x000fe6000c101132 */
[----:B------:R-:W-:Y:S01]  /*14390*/  LEA.HI.X.SX32 R133, R155, R127, 0x1, P4 ;  /* 0x0000007f9b857211 */ /* 0x000fe200020f0eff */
[C---:B------:R-:W-:Y:S01]  /*143a0*/  IMAD.SHL.U32 R155, R156.reuse, 0x8, RZ ;  /* 0x000000089c9b7824 */ /* 0x040fe200078e00ff */
[----:B------:R1:W-:Y:S01]  /*143b0*/  STG.E.U8 desc[UR50][R128.64], R150 ;  /* 0x0000009680007986 */ /* 0x0003e2000c101132 */
[----:B------:R-:W-:-:S03]  /*143c0*/  IMAD R245, R156, 0x9, RZ ;  /* 0x000000099cf57824 */ /* 0x000fc600078e02ff */
[----:B------:R-:W-:Y:S04]  /*143d0*/  STG.E.U8 desc[UR50][R66.64], R152 ;  /* 0x0000009842007986 */ /* 0x000fe8000c101132 */
[----:B------:R4:W-:Y:S01]  /*143e0*/  STG.E.U8 desc[UR50][R132.64], R153 ;  /* 0x0000009984007986 */ /* 0x0009e2000c101132 */
[----:B-1----:R-:W-:-:S03]  /*143f0*/  IADD3 R128, P6, R247, R126, RZ ;  /* 0x0000007ef7807210 */ /* 0x002fc60007fde0ff */
[----:B------:R-:W5:Y:S01]  /*14400*/  LDL.LU R4, [R1+0x3bc] ;  /* 0x0003bc0001047983 */ /* 0x000f620000300800 */
[-C--:B------:R-:W-:Y:S02]  /*14410*/  IADD3 R130, P4, R245, R126.reuse, RZ ;  /* 0x0000007ef5827210 */ /* 0x080fe40007f9e0ff */
[-C--:B------:R-:W-:Y:S01]  /*14420*/  LEA.HI.X.SX32 R129, R247, R127.reuse, 0x1, P6 ;  /* 0x0000007ff7817211 */ /* 0x080fe200030f0eff */
[C---:B------:R-:W-:Y:S01]  /*14430*/  IMAD R151, R156.reuse, 0xc, RZ ;  /* 0x0000000c9c977824 */ /* 0x040fe200078e02ff */
[----:B------:R-:W1:Y:S01]  /*14440*/  LDC R247, c[0x0][0x278] ;  /* 0x00009e00fff77b82 */ /* 0x000e620000000800 */
[----:B----4-:R-:W-:Y:S01]  /*14450*/  IADD3 R132, P5, R155, R126, RZ ;  /* 0x0000007e9b847210 */ /* 0x010fe20007fbe0ff */
[----:B------:R-:W-:Y:S01]  /*14460*/  IMAD R153, R156, 0xe, RZ ;  /* 0x0000000e9c997824 */ /* 0x000fe200078e02ff */
[-C--:B------:R-:W-:Y:S01]  /*14470*/  LEA.HI.X.SX32 R131, R245, R127.reuse, 0x1, P4 ;  /* 0x0000007ff5837211 */ /* 0x080fe200020f0eff */
[----:B------:R-:W4:Y:S01]  /*14480*/  LDL.LU R3, [R1+0x3b8] ;  /* 0x0003b80001037983 */ /* 0x000f220000300800 */
[----:B------:R-:W-:-:S03]  /*14490*/  LEA.HI.X.SX32 R133, R155, R127, 0x1, P5 ;  /* 0x0000007f9b857211 */ /* 0x000fc600028f0eff */
[----:B------:R-:W1:Y:S01]  /*144a0*/  LDC R245, c[0x0][0x278] ;  /* 0x00009e00fff57b82 */ /* 0x000e620000000800 */
[CC--:B------:R-:W-:Y:S01]  /*144b0*/  IADD3 R66, P5, R249.reuse, R126.reuse, RZ ;  /* 0x0000007ef9427210 */ /* 0x0c0fe20007fbe0ff */
[----:B------:R0:W-:Y:S03]  /*144c0*/  STG.E.U8 desc[UR50][R132.64], R149 ;  /* 0x0000009584007986 */ /* 0x0001e6000c101132 */
[----:B------:R-:W-:Y:S01]  /*144d0*/  LEA.HI.X.SX32 R67, R249, R127, 0x1, P5 ;  /* 0x0000007ff9437211 */ /* 0x000fe200028f0eff */
[----:B------:R0:W-:Y:S02]  /*144e0*/  STG.E.U8 desc[UR50][R130.64], R146 ;  /* 0x0000009282007986 */ /* 0x0001e4000c101132 */
[----:B------:R-:W1:Y:S01]  /*144f0*/  LDC R249, c[0x0][0x278] ;  /* 0x00009e00fff97b82 */ /* 0x000e620000000800 */
[----:B0-----:R-:W-:-:S04]  /*14500*/  IADD3 R132, P4, R151, R126, RZ ;  /* 0x0000007e97847210 */ /* 0x001fc80007f9e0ff */
[----:B------:R-:W-:Y:S01]  /*14510*/  LEA.HI.X.SX32 R133, R151, R127, 0x1, P4 ;  /* 0x0000007f97857211 */ /* 0x000fe200020f0eff */
[----:B------:R-:W-:Y:S01]  /*14520*/  IMAD R151, R156, 0xd, RZ ;  /* 0x0000000d9c977824 */ /* 0x000fe200078e02ff */
[----:B------:R0:W-:Y:S04]  /*14530*/  STG.E.U8 desc[UR50][R128.64], R145 ;  /* 0x0000009180007986 */ /* 0x0001e8000c101132 */
[----:B------:R0:W-:Y:S01]  /*14540*/  STG.E.U8 desc[UR50][R66.64], R147 ;  /* 0x0000009342007986 */ /* 0x0001e2000c101132 */
[C---:B------:R-:W-:Y:S02]  /*14550*/  PRMT R130, R60.reuse, 0x7773, RZ ;  /* 0x000077733c827816 */ /* 0x040fe400000000ff */
[----:B------:R-:W-:Y:S01]  /*14560*/  PRMT R131, R60, 0x7772, RZ ;  /* 0x000077723c837816 */ /* 0x000fe200000000ff */
[----:B------:R1:W-:Y:S01]  /*14570*/  STG.E.U8 desc[UR50][R132.64], R148 ;  /* 0x0000009484007986 */ /* 0x0003e2000c101132 */
[----:B0-----:R-:W-:-:S02]  /*14580*/  IADD3 R128, P5, R153, R126, RZ ;  /* 0x0000007e99807210 */ /* 0x001fc40007fbe0ff */
[----:B------:R-:W-:Y:S02]  /*14590*/  IADD3 R66, P4, R151, R126, RZ ;  /* 0x0000007e97427210 */ /* 0x000fe40007f9e0ff */
[-C--:B------:R-:W-:Y:S02]  /*145a0*/  LEA.HI.X.SX32 R129, R153, R127.reuse, 0x1, P5 ;  /* 0x0000007f99817211 */ /* 0x080fe400028f0eff */
[----:B------:R-:W-:Y:S02]  /*145b0*/  LEA.HI.X.SX32 R67, R151, R127, 0x1, P4 ;  /* 0x0000007f97437211 */ /* 0x000fe400020f0eff */
[C---:B-1----:R-:W-:Y:S02]  /*145c0*/  PRMT R132, R60.reuse, 0x7771, RZ ;  /* 0x000077713c847816 */ /* 0x042fe400000000ff */
[----:B------:R-:W-:Y:S01]  /*145d0*/  PRMT R133, R60, 0x7770, RZ ;  /* 0x000077703c857816 */ /* 0x000fe200000000ff */
[----:B------:R-:W-:Y:S01]  /*145e0*/  IMAD R60, R247, 0xf, RZ ;  /* 0x0000000ff73c7824 */ /* 0x000fe200078e02ff */
[C---:B------:R-:W-:Y:S01]  /*145f0*/  PRMT R153, R63.reuse, 0x7773, RZ ;  /* 0x000077733f997816 */ /* 0x040fe200000000ff */
[----:B------:R0:W-:Y:S01]  /*14600*/  STG.E.U8 desc[UR50][R66.64], R182 ;  /* 0x000000b642007986 */ /* 0x0001e2000c101132 */
[C---:B------:R-:W-:Y:S01]  /*14610*/  PRMT R154, R63.reuse, 0x7772, RZ ;  /* 0x000077723f9a7816 */ /* 0x040fe200000000ff */
[----:B------:R-:W1:Y:S01]  /*14620*/  LDC R247, c[0x0][0x278] ;  /* 0x00009e00fff77b82 */ /* 0x000e620000000800 */
[C---:B------:R-:W-:Y:S01]  /*14630*/  PRMT R155, R63.reuse, 0x7771, RZ ;  /* 0x000077713f9b7816 */ /* 0x040fe200000000ff */
[----:B------:R0:W-:Y:S01]  /*14640*/  STG.E.U8 desc[UR50][R128.64], R181 ;  /* 0x000000b580007986 */ /* 0x0001e2000c101132 */
[----:B------:R-:W-:Y:S01]  /*14650*/  PRMT R156, R63, 0x7770, RZ ;  /* 0x000077703f9c7816 */ /* 0x000fe200000000ff */
[----:B------:R-:W-:-:S02]  /*14660*/  IMAD.SHL.U32 R63, R246, 0x10, RZ ;  /* 0x00000010f63f7824 */ /* 0x000fc400078e00ff */
[----:B------:R-:W-:Y:S01]  /*14670*/  IMAD R245, R245, 0x11, RZ ;  /* 0x00000011f5f57824 */ /* 0x000fe200078e02ff */
[----:B------:R-:W-:Y:S01]  /*14680*/  PRMT R149, R62, 0x7773, RZ ;  /* 0x000077733e957816 */ /* 0x000fe200000000ff */
[----:B------:R-:W4:Y:S01]  /*14690*/  LDL.LU R246, [R1] ;  /* 0x0000000001f67983 */ /* 0x000f220000300800 */
[----:B0-----:R-:W0:Y:S01]  /*146a0*/  LDC R182, c[0x0][0x278] ;  /* 0x00009e00ffb67b82 */ /* 0x001e220000000800 */
[----:B------:R-:W-:Y:S01]  /*146b0*/  IADD3 R128, P5, R60, R126, RZ ;  /* 0x0000007e3c807210 */ /* 0x000fe20007fbe0ff */
[----:B------:R-:W-:Y:S01]  /*146c0*/  IMAD R181, R251, 0x13, RZ ;  /* 0x00000013fbb57824 */ /* 0x000fe200078e02ff */
[C---:B------:R-:W-:Y:S02]  /*146d0*/  PRMT R150, R62.reuse, 0x7772, RZ ;  /* 0x000077723e967816 */ /* 0x040fe400000000ff */
[C---:B------:R-:W-:Y:S02]  /*146e0*/  PRMT R151, R62.reuse, 0x7771, RZ ;  /* 0x000077713e977816 */ /* 0x040fe400000000ff */
[----:B------:R-:W-:-:S02]  /*146f0*/  PRMT R152, R62, 0x7770, RZ ;  /* 0x000077703e987816 */ /* 0x000fc400000000ff */
[-C--:B------:R-:W-:Y:S02]  /*14700*/  IADD3 R66, P4, R63, R126.reuse, RZ ;  /* 0x0000007e3f427210 */ /* 0x080fe40007f9e0ff */
[----:B------:R-:W-:Y:S02]  /*14710*/  LEA.HI.X.SX32 R129, R60, R127, 0x1, P5 ;  /* 0x0000007f3c817211 */ /* 0x000fe400028f0eff */
[----:B------:R-:W-:Y:S02]  /*14720*/  IADD3 R62, P6, R245, R126, RZ ;  /* 0x0000007ef53e7210 */ /* 0x000fe40007fde0ff */
[C---:B------:R-:W-:Y:S01]  /*14730*/  PRMT R145, R61.reuse, 0x7773, RZ ;  /* 0x000077733d917816 */ /* 0x040fe200000000ff */
[----:B------:R1:W-:Y:S01]  /*14740*/  STG.E.U8 desc[UR50][R128.64], R174 ;  /* 0x000000ae80007986 */ /* 0x0003e2000c101132 */
[C---:B------:R-:W-:Y:S02]  /*14750*/  PRMT R146, R61.reuse, 0x7772, RZ ;  /* 0x000077723d927816 */ /* 0x040fe400000000ff */
[----:B------:R-:W-:-:S02]  /*14760*/  PRMT R147, R61, 0x7771, RZ ;  /* 0x000077713d937816 */ /* 0x000fc400000000ff */
[----:B------:R-:W-:Y:S01]  /*14770*/  PRMT R148, R61, 0x7770, RZ ;  /* 0x000077703d947816 */ /* 0x000fe200000000ff */
[----:B------:R-:W-:Y:S01]  /*14780*/  IMAD R61, R249, 0x12, RZ ;  /* 0x00000012f93d7824 */ /* 0x000fe200078e02ff */
[-C--:B------:R-:W-:Y:S02]  /*14790*/  LEA.HI.X.SX32 R67, R63, R127.reuse, 0x1, P4 ;  /* 0x0000007f3f437211 */ /* 0x080fe400020f0eff */
[-C--:B------:R-:W-:Y:S02]  /*147a0*/  LEA.HI.X.SX32 R63, R245, R127.reuse, 0x1, P6 ;  /* 0x0000007ff53f7211 */ /* 0x080fe400030f0eff */
[----:B------:R-:W2:Y:S01]  /*147b0*/  LDC R245, c[0x0][0x278] ;  /* 0x00009e00fff57b82 */ /* 0x000ea20000000800 */
[-C--:B-1----:R-:W-:Y:S02]  /*147c0*/  IADD3 R128, P4, R181, R126.reuse, RZ ;  /* 0x0000007eb5807210 */ /* 0x082fe40007f9e0ff */
[-C--:B------:R-:W-:Y:S02]  /*147d0*/  IADD3 R60, P5, R61, R126.reuse, RZ ;  /* 0x0000007e3d3c7210 */ /* 0x080fe40007fbe0ff */
[-C--:B------:R-:W-:Y:S01]  /*147e0*/  LEA.HI.X.SX32 R129, R181, R127.reuse, 0x1, P4 ;  /* 0x0000007fb5817211 */ /* 0x080fe200020f0eff */
[----:B------:R1:W-:Y:S02]  /*147f0*/  STG.E.U8 desc[UR50][R66.64], R171 ;  /* 0x000000ab42007986 */ /* 0x0003e4000c101132 */
[----:B------:R-:W2:Y:S01]  /*14800*/  LDC R181, c[0x0][0x278] ;  /* 0x00009e00ffb57b82 */ /* 0x000ea20000000800 */
[----:B------:R-:W-:Y:S01]  /*14810*/  LEA.HI.X.SX32 R61, R61, R127, 0x1, P5 ;  /* 0x0000007f3d3d7211 */ /* 0x000fe200028f0eff */
[----:B------:R-:W-:Y:S01]  /*14820*/  IMAD R249, R248, 0x14, RZ ;  /* 0x00000014f8f97824 */ /* 0x000fe200078e02ff */
[----:B------:R0:W-:Y:S05]  /*14830*/  STG.E.U8 desc[UR50][R62.64], R170 ;  /* 0x000000aa3e007986 */ /* 0x0001ea000c101132 */
[----:B------:R-:W2:Y:S01]  /*14840*/  LDC R174, c[0x0][0x278] ;  /* 0x00009e00ffae7b82 */ /* 0x000ea20000000800 */
[----:B------:R-:W-:Y:S01]  /*14850*/  IMAD R247, R247, 0x15, RZ ;  /* 0x00000015f7f77824 */ /* 0x000fe200078e02ff */
[----:B------:R0:W-:Y:S06]  /*14860*/  STG.E.U8 desc[UR50][R60.64], R173 ;  /* 0x000000ad3c007986 */ /* 0x0001ec000c101132 */
[----:B-1----:R-:W1:Y:S01]  /*14870*/  LDC R171, c[0x0][0x278] ;  /* 0x00009e00ffab7b82 */ /* 0x002e620000000800 */
[----:B0-----:R-:W-:Y:S01]  /*14880*/  IMAD R251, R182, 0x16, RZ ;  /* 0x00000016b6fb7824 */ /* 0x001fe200078e02ff */
[----:B------:R-:W-:-:S02]  /*14890*/  IADD3 R62, P5, R247, R126, RZ ;  /* 0x0000007ef73e7210 */ /* 0x000fc40007fbe0ff */
[----:B------:R-:W-:-:S04]  /*148a0*/  IADD3 R60, P6, R249, R126, RZ ;  /* 0x0000007ef93c7210 */ /* 0x000fc80007fde0ff */
[----:B------:R-:W0:Y:S01]  /*148b0*/  LDC R170, c[0x0][0x278] ;  /* 0x00009e00ffaa7b82 */ /* 0x000e220000000800 */
[----:B------:R2:W-:Y:S01]  /*148c0*/  STG.E.U8 desc[UR50][R128.64], R172 ;  /* 0x000000ac80007986 */ /* 0x0005e2000c101132 */
[----:B------:R-:W-:Y:S02]  /*148d0*/  IADD3 R66, P4, R251, R126, RZ ;  /* 0x0000007efb427210 */ /* 0x000fe40007f9e0ff */
[----:B------:R-:W-:-:S04]  /*148e0*/  LEA.HI.X.SX32 R61, R249, R127, 0x1, P6 ;  /* 0x0000007ff93d7211 */ /* 0x000fc800030f0eff */
[----:B------:R-:W0:Y:S01]  /*148f0*/  LDC R173, c[0x0][0x278] ;  /* 0x00009e00ffad7b82 */ /* 0x000e220000000800 */
[C---:B------:R-:W-:Y:S02]  /*14900*/  PRMT R167, R34.reuse, 0x7770, RZ ;  /* 0x0000777022a77816 */ /* 0x040fe400000000ff */
[----:B------:R-:W-:Y:S01]  /*14910*/  PRMT R166, R34, 0x7771, RZ ;  /* 0x0000777122a67816 */ /* 0x000fe200000000ff */
[----:B--2---:R-:W-:Y:S01]  /*14920*/  IMAD R181, R181, 0x19, RZ ;  /* 0x00000019b5b57824 */ /* 0x004fe200078e02ff */
[C---:B------:R-:W-:Y:S02]  /*14930*/  IADD3 R128, P6, R250.reuse, R126, RZ ;  /* 0x0000007efa807210 */ /* 0x040fe40007fde0ff */
[-C--:B------:R-:W-:Y:S01]  /*14940*/  LEA.HI.X.SX32 R63, R247, R127.reuse, 0x1, P5 ;  /* 0x0000007ff73f7211 */ /* 0x080fe200028f0eff */
[----:B------:R-:W2:Y:S01]  /*14950*/  LDC R172, c[0x0][0x278] ;  /* 0x00009e00ffac7b82 */ /* 0x000ea20000000800 */
[-C--:B------:R-:W-:Y:S01]  /*14960*/  LEA.HI.X.SX32 R67, R251, R127.reuse, 0x1, P4 ;  /* 0x0000007ffb437211 */ /* 0x080fe200020f0eff */
[----:B------:R-:W-:Y:S01]  /*14970*/  IMAD R247, R245, 0x18, RZ ;  /* 0x00000018f5f77824 */ /* 0x000fe200078e02ff */
[----:B------:R-:W-:Y:S01]  /*14980*/  LEA.HI.X.SX32 R129, R250, R127, 0x1, P6 ;  /* 0x0000007ffa817211 */ /* 0x000fe200030f0eff */
[----:B------:R1:W-:Y:S04]  /*14990*/  STG.E.U8 desc[UR50][R60.64], R167 ;  /* 0x000000a73c007986 */ /* 0x0003e8000c101132 */
[----:B------:R-:W2:Y:S01]  /*149a0*/  LDC R182, c[0x0][0x278] ;  /* 0x00009e00ffb67b82 */ /* 0x000ea20000000800 */
[----:B------:R1:W-:Y:S04]  /*149b0*/  STG.E.U8 desc[UR50][R62.64], R166 ;  /* 0x000000a63e007986 */ /* 0x0003e8000c101132 */
[----:B------:R-:W-:Y:S03]  /*149c0*/  STG.E.U8 desc[UR50][R66.64], R169 ;  /* 0x000000a942007986 */ /* 0x000fe6000c101132 */
[----:B------:R-:W2:Y:S01]  /*149d0*/  LDC R245, c[0x0][0x278] ;  /* 0x00009e00fff57b82 */ /* 0x000ea20000000800 */
[----:B------:R0:W-:Y:S01]  /*149e0*/  STG.E.U8 desc[UR50][R128.64], R168 ;  /* 0x000000a880007986 */ /* 0x0001e2000c101132 */
[----:B-1----:R-:W-:-:S02]  /*149f0*/  IMAD R61, R174, 0x1a, RZ ;  /* 0x0000001aae3d7824 */ /* 0x002fc400078e02ff */
[----:B------:R-:W-:Y:S01]  /*14a00*/  IMAD R171, R171, 0x1b, RZ ;  /* 0x0000001babab7824 */ /* 0x000fe200078e02ff */
[----:B------:R-:W-:Y:S01]  /*14a10*/  PRMT R165, R32, 0x7772, RZ ;  /* 0x0000777220a57816 */ /* 0x000fe200000000ff */
[----:B------:R-:W3:Y:S02]  /*14a20*/  LDL.LU R249, [R1+0x254] ;  /* 0x0002540001f97983 */ /* 0x000ee40000300800 */
[----:B------:R-:W1:Y:S01]  /*14a30*/  LDC R166, c[0x0][0x278] ;  /* 0x00009e00ffa67b82 */ /* 0x000e620000000800 */
[-C--:B0-----:R-:W-:Y:S01]  /*14a40*/  IADD3 R128, P5, R247, R126.reuse, RZ ;  /* 0x0000007ef7807210 */ /* 0x081fe20007fbe0ff */
[----:B------:R-:W-:Y:S01]  /*14a50*/  IMAD R167, R170, 0x1c, RZ ;  /* 0x0000001caaa77824 */ /* 0x000fe200078e02ff */
[----:B------:R-:W-:-:S05]  /*14a60*/  IADD3 R66, P4, R181, R126, RZ ;  /* 0x0000007eb5427210 */ /* 0x000fca0007f9e0ff */
[----:B------:R-:W0:Y:S01]  /*14a70*/  LDC R168, c[0x0][0x278] ;  /* 0x00009e00ffa87b82 */ /* 0x000e220000000800 */
[-C--:B------:R-:W-:Y:S01]  /*14a80*/  LEA.HI.X.SX32 R129, R247, R127.reuse, 0x1, P5 ;  /* 0x0000007ff7817211 */ /* 0x080fe200028f0eff */
[----:B------:R-:W-:Y:S01]  /*14a90*/  IMAD R173, R173, 0x1d, RZ ;  /* 0x0000001dadad7824 */ /* 0x000fe200078e02ff */
[-C--:B------:R-:W-:Y:S01]  /*14aa0*/  IADD3 R62, P6, R61, R126.reuse, RZ ;  /* 0x0000007e3d3e7210 */ /* 0x080fe20007fde0ff */
[----:B------:R-:W5:Y:S01]  /*14ab0*/  LDL.LU R251, [R1+0x8] ;  /* 0x0000080001fb7983 */ /* 0x000f620000300800 */
[----:B------:R-:W-:Y:S02]  /*14ac0*/  IADD3 R60, P5, R171, R126, RZ ;  /* 0x0000007eab3c7210 */ /* 0x000fe40007fbe0ff */
[-C--:B------:R-:W-:Y:S01]  /*14ad0*/  LEA.HI.X.SX32 R67, R181, R127.reuse, 0x1, P4 ;  /* 0x0000007fb5437211 */ /* 0x080fe200020f0eff */
[----:B------:R-:W0:Y:S01]  /*14ae0*/  LDC R169, c[0x0][0x278] ;  /* 0x00009e00ffa97b82 */ /* 0x000e220000000800 */
[----:B------:R2:W-:Y:S01]  /*14af0*/  STG.E.U8 desc[UR50][R128.64], R165 ;  /* 0x000000a580007986 */ /* 0x0005e2000c101132 */
[----:B------:R-:W-:-:S02]  /*14b00*/  LEA.HI.X.SX32 R63, R61, R127, 0x1, P6 ;  /* 0x0000007f3d3f7211 */ /* 0x000fc400030f0eff */
[-C--:B------:R-:W-:Y:S01]  /*14b10*/  LEA.HI.X.SX32 R61, R171, R127.reuse, 0x1, P5 ;  /* 0x0000007fab3d7211 */ /* 0x080fe200028f0eff */
[----:B------:R2:W-:Y:S01]  /*14b20*/  STG.E.U8 desc[UR50][R66.64], R161 ;  /* 0x000000a142007986 */ /* 0x0005e2000c101132 */
[----:B------:R-:W-:Y:S02]  /*14b30*/  PRMT R164, R34, 0x7772, RZ ;  /* 0x0000777222a47816 */ /* 0x000fe400000000ff */
[----:B--2---:R-:W2:Y:S01]  /*14b40*/  LDC R165, c[0x0][0x278] ;  /* 0x00009e00ffa57b82 */ /* 0x004ea20000000800 */
[CC--:B------:R-:W-:Y:S01]  /*14b50*/  IADD3 R128, P4, R167.reuse, R126.reuse, RZ ;  /* 0x0000007ea7807210 */ /* 0x0c0fe20007f9e0ff */
[----:B------:R1:W-:Y:S03]  /*14b60*/  STG.E.U8 desc[UR50][R62.64], R163 ;  /* 0x000000a33e007986 */ /* 0x0003e6000c101132 */
[----:B------:R-:W-:Y:S01]  /*14b70*/  LEA.HI.X.SX32 R129, R167, R127, 0x1, P4 ;  /* 0x0000007fa7817211 */ /* 0x000fe200020f0eff */
[----:B------:R1:W-:Y:S01]  /*14b80*/  STG.E.U8 desc[UR50][R60.64], R162 ;  /* 0x000000a23c007986 */ /* 0x0003e2000c101132 */
[----:B------:R-:W-:Y:S01]  /*14b90*/  IMAD R167, R182, 0x1e, RZ ;  /* 0x0000001eb6a77824 */ /* 0x000fe200078e02ff */
[----:B------:R-:W2:Y:S01]  /*14ba0*/  LDC R161, c[0x0][0x278] ;  /* 0x00009e00ffa17b82 */ /* 0x000ea20000000800 */
[----:B------:R-:W-:Y:S01]  /*14bb0*/  IMAD R245, R245, 0x1f, RZ ;  /* 0x0000001ff5f57824 */ /* 0x000fe200078e02ff */
[----:B------:R1:W-:Y:S02]  /*14bc0*/  STG.E.U8 desc[UR50][R128.64], R164 ;  /* 0x000000a480007986 */ /* 0x0003e4000c101132 */
[----:B-1----:R-:W-:Y:S01]  /*14bd0*/  IMAD.SHL.U32 R163, R172, 0x20, RZ ;  /* 0x00000020aca37824 */ /* 0x002fe200078e00ff */
[----:B------:R-:W-:-:S03]  /*14be0*/  IADD3 R60, P6, R173, R126, RZ ;  /* 0x0000007ead3c7210 */ /* 0x000fc60007fde0ff */
[----:B------:R-:W1:Y:S01]  /*14bf0*/  LDC R162, c[0x0][0x278] ;  /* 0x00009e00ffa27b82 */ /* 0x000e620000000800 */
[----:B------:R-:W-:Y:S02]  /*14c00*/  LEA.HI.X.SX32 R61, R173, R127, 0x1, P6 ;  /* 0x0000007fad3d7211 */ /* 0x000fe400030f0eff */
[-C--:B------:R-:W-:Y:S02]  /*14c10*/  IADD3 R128, P6, R163, R126.reuse, RZ ;  /* 0x0000007ea3807210 */ /* 0x080fe40007fde0ff */
[----:B------:R-:W-:-:S03]  /*14c20*/  IADD3 R62, P5, R167, R126, RZ ;  /* 0x0000007ea73e7210 */ /* 0x000fc60007fbe0ff */
[----:B------:R-:W1:Y:S01]  /*14c30*/  LDC R164, c[0x0][0x278] ;  /* 0x00009e00ffa47b82 */ /* 0x000e620000000800 */
[----:B------:R-:W-:Y:S02]  /*14c40*/  IADD3 R66, P4, R245, R126, RZ ;  /* 0x0000007ef5427210 */ /* 0x000fe40007f9e0ff */
[-C--:B------:R-:W-:Y:S01]  /*14c50*/  LEA.HI.X.SX32 R129, R163, R127.reuse, 0x1, P6 ;  /* 0x0000007fa3817211 */ /* 0x080fe200030f0eff */
[----:B------:R-:W-:Y:S01]  /*14c60*/  IMAD R163, R166, 0x21, RZ ;  /* 0x00000021a6a37824 */ /* 0x000fe200078e02ff */
[-C--:B------:R-:W-:Y:S01]  /*14c70*/  LEA.HI.X.SX32 R63, R167, R127.reuse, 0x1, P5 ;  /* 0x0000007fa73f7211 */ /* 0x080fe200028f0eff */
[----:B0-----:R-:W-:Y:S01]  /*14c80*/  IMAD R167, R168, 0x22, RZ ;  /* 0x00000022a8a77824 */ /* 0x001fe200078e02ff */
[----:B------:R-:W-:Y:S01]  /*14c90*/  LEA.HI.X.SX32 R67, R245, R127, 0x1, P4 ;  /* 0x0000007ff5437211 */ /* 0x000fe200020f0eff */
[----:B------:R-:W0:Y:S01]  /*14ca0*/  LDC R166, c[0x0][0x278] ;  /* 0x00009e00ffa67b82 */ /* 0x000e220000000800 */
[----:B------:R2:W-:Y:S02]  /*14cb0*/  STG.E.U8 desc[UR50][R60.64], R157 ;  /* 0x0000009d3c007986 */ /* 0x0005e4000c101132 */
[----:B--2---:R-:W-:-:S02]  /*14cc0*/  IMAD R165, R165, 0x23, RZ ;  /* 0x00000023a5a57824 */ /* 0x004fc400078e02ff */
[----:B------:R-:W-:Y:S03]  /*14cd0*/  STG.E.U8 desc[UR50][R62.64], R159 ;  /* 0x0000009f3e007986 */ /* 0x000fe6000c101132 */
[----:B------:R-:W2:Y:S01]  /*14ce0*/  LDC R168, c[0x0][0x278] ;  /* 0x00009e00ffa87b82 */ /* 0x000ea20000000800 */
[----:B------:R1:W-:Y:S01]  /*14cf0*/  STG.E.U8 desc[UR50][R66.64], R158 ;  /* 0x0000009e42007986 */ /* 0x0003e2000c101132 */
[-C--:B------:R-:W-:Y:S01]  /*14d00*/  IADD3 R60, P5, R163, R126.reuse, RZ ;  /* 0x0000007ea33c7210 */ /* 0x080fe20007fbe0ff */
[----:B------:R-:W-:Y:S02]  /*14d10*/  IMAD R157, R169, 0x24, RZ ;  /* 0x00000024a99d7824 */ /* 0x000fe400078e02ff */
[----:B------:R1:W-:Y:S01]  /*14d20*/  STG.E.U8 desc[UR50][R128.64], R160 ;  /* 0x000000a080007986 */ /* 0x0003e2000c101132 */
[----:B------:R-:W-:Y:S02]  /*14d30*/  LEA.HI.X.SX32 R61, R163, R127, 0x1, P5 ;  /* 0x0000007fa33d7211 */ /* 0x000fe400028f0eff */
[----:B-1----:R-:W1:Y:S01]  /*14d40*/  LDC R158, c[0x0][0x278] ;  /* 0x00009e00ff9e7b82 */ /* 0x002e620000000800 */
[----:B------:R-:W-:-:S02]  /*14d50*/  IADD3 R62, P4, R167, R126, RZ ;  /* 0x0000007ea73e7210 */ /* 0x000fc40007f9e0ff */
[-C--:B------:R-:W-:Y:S02]  /*14d60*/  IADD3 R66, P6, R165, R126.reuse, RZ ;  /* 0x0000007ea5427210 */ /* 0x080fe40007fde0ff */
[----:B------:R-:W-:Y:S01]  /*14d70*/  IADD3 R128, P5, R157, R126, RZ ;  /* 0x0000007e9d807210 */ /* 0x000fe20007fbe0ff */
[----:B------:R0:W-:Y:S02]  /*14d80*/  STG.E.U8 desc[UR50][R60.64], R56 ;  /* 0x000000383c007986 */ /* 0x0001e4000c101132 */
[----:B------:R-:W1:Y:S01]  /*14d90*/  LDC R160, c[0x0][0x278] ;  /* 0x00009e00ffa07b82 */ /* 0x000e620000000800 */
[----:B------:R-:W-:Y:S01]  /*14da0*/  IMAD R161, R161, 0x25, RZ ;  /* 0x00000025a1a17824 */ /* 0x000fe200078e02ff */
[-C--:B------:R-:W-:Y:S01]  /*14db0*/  LEA.HI.X.SX32 R129, R157, R127.reuse, 0x1, P5 ;  /* 0x0000007f9d817211 */ /* 0x080fe200028f0eff */
[----:B------:R-:W-:Y:S01]  /*14dc0*/  IMAD R157, R162, 0x26, RZ ;  /* 0x00000026a29d7824 */ /* 0x000fe200078e02ff */
[-C--:B------:R-:W-:Y:S02]  /*14dd0*/  LEA.HI.X.SX32 R63, R167, R127.reuse, 0x1, P4 ;  /* 0x0000007fa73f7211 */ /* 0x080fe400020f0eff */
[----:B------:R-:W-:-:S02]  /*14de0*/  LEA.HI.X.SX32 R67, R165, R127, 0x1, P6 ;  /* 0x0000007fa5437211 */ /* 0x000fc400030f0eff */
[----:B------:R-:W4:Y:S01]  /*14df0*/  LDC R162, c[0x0][0x278] ;  /* 0x00009e00ffa27b82 */ /* 0x000f220000000800 */
[----:B------:R2:W-:Y:S01]  /*14e00*/  STG.E.U8 desc[UR50][R62.64], R53 ;  /* 0x000000353e007986 */ /* 0x0005e2000c101132 */
[----:B0-----:R-:W-:-:S06]  /*14e10*/  IADD3 R60, P4, R161, R126, RZ ;  /* 0x0000007ea13c7210 */ /* 0x001fcc0007f9e0ff */
[----:B------:R-:W0:Y:S01]  /*14e20*/  LDC R56, c[0x0][0x278] ;  /* 0x00009e00ff387b82 */ /* 0x000e220000000800 */
[----:B------:R2:W-:Y:S01]  /*14e30*/  STG.E.U8 desc[UR50][R66.64], R52 ;  /* 0x0000003442007986 */ /* 0x0005e2000c101132 */
[-C--:B------:R-:W-:Y:S01]  /*14e40*/  LEA.HI.X.SX32 R61, R161, R127.reuse, 0x1, P4 ;  /* 0x0000007fa13d7211 */ /* 0x080fe200020f0eff */
[----:B------:R-:W-:Y:S02]  /*14e50*/  IMAD R159, R164, 0x27, RZ ;  /* 0x00000027a49f7824 */ /* 0x000fe400078e02ff */
[----:B------:R-:W-:Y:S01]  /*14e60*/  IMAD R161, R166, 0x28, RZ ;  /* 0x00000028a6a17824 */ /* 0x000fe200078e02ff */
[----:B------:R1:W-:Y:S01]  /*14e70*/  STG.E.U8 desc[UR50][R128.64], R55 ;  /* 0x0000003780007986 */ /* 0x0003e2000c101132 */
[----:B--2---:R-:W-:Y:S01]  /*14e80*/  IMAD R63, R168, 0x29, RZ ;  /* 0x00000029a83f7824 */ /* 0x004fe200078e02ff */
[----:B------:R-:W2:Y:S01]  /*14e90*/  LDC R66, c[0x0][0x278] ;  /* 0x00009e00ff427b82 */ /* 0x000ea20000000800 */
[C---:B------:R-:W-:Y:S01]  /*14ea0*/  IADD3 R52, P6, R157.reuse, R126, RZ ;  /* 0x0000007e9d347210 */ /* 0x040fe20007fde0ff */
[----:B------:R1:W-:Y:S02]  /*14eb0*/  STG.E.U8 desc[UR50][R60.64], R54 ;  /* 0x000000363c007986 */ /* 0x0003e4000c101132 */
[----:B-1----:R-:W-:Y:S01]  /*14ec0*/  IMAD R67, R158, 0x2a, RZ ;  /* 0x0000002a9e437824 */ /* 0x002fe200078e02ff */
[----:B------:R-:W-:-:S03]  /*14ed0*/  LEA.HI.X.SX32 R53, R157, R127, 0x1, P6 ;  /* 0x0000007f9d357211 */ /* 0x000fc600030f0eff */
[----:B------:R-:W1:Y:S01]  /*14ee0*/  LDC R128, c[0x0][0x278] ;  /* 0x00009e00ff807b82 */ /* 0x000e620000000800 */
[-C--:B------:R-:W-:Y:S02]  /*14ef0*/  IADD3 R62, P6, R63, R126.reuse, RZ ;  /* 0x0000007e3f3e7210 */ /* 0x080fe40007fde0ff */
[-C--:B------:R-:W-:Y:S02]  /*14f00*/  IADD3 R54, P5, R159, R126.reuse, RZ ;  /* 0x0000007e9f367210 */ /* 0x080fe40007fbe0ff */
[----:B------:R-:W-:-:S03]  /*14f10*/  IADD3 R60, P4, R161, R126, RZ ;  /* 0x0000007ea13c7210 */ /* 0x000fc60007f9e0ff */
[----:B------:R-:W1:Y:S01]  /*14f20*/  LDC R157, c[0x0][0x278] ;  /* 0x00009e00ff9d7b82 */ /* 0x000e620000000800 */
[-C--:B------:R-:W-:Y:S02]  /*14f30*/  LEA.HI.X.SX32 R55, R159, R127.reuse, 0x1, P5 ;  /* 0x0000007f9f377211 */ /* 0x080fe400028f0eff */
[----:B------:R-:W-:-:S05]  /*14f40*/  LEA.HI.X.SX32 R61, R161, R127, 0x1, P4 ;  /* 0x0000007fa13d7211 */ /* 0x000fca00020f0eff */
[----:B------:R-:W1:Y:S01]  /*14f50*/  LDC R158, c[0x0][0x278] ;  /* 0x00009e00ff9e7b82 */ /* 0x000e620000000800 */
[----:B------:R-:W-:Y:S01]  /*14f60*/  LEA.HI.X.SX32 R63, R63, R127, 0x1, P6 ;  /* 0x0000007f3f3f7211 */ /* 0x000fe200030f0eff */
[----:B------:R0:W-:Y:S01]  /*14f70*/  STG.E.U8 desc[UR50][R52.64], R49 ;  /* 0x0000003134007986 */ /* 0x0001e2000c101132 */
[----:B------:R-:W-:-:S05]  /*14f80*/  IMAD R129, R160, 0x2b, RZ ;  /* 0x0000002ba0817824 */ /* 0x000fca00078e02ff */
[----:B------:R-:W1:Y:S01]  /*14f90*/  LDC R159, c[0x0][0x278] ;  /* 0x00009e00ff9f7b82 */ /* 0x000e620000000800 */
[----:B------:R4:W-:Y:S01]  /*14fa0*/  STG.E.U8 desc[UR50][R54.64], R48 ;  /* 0x0000003036007986 */ /* 0x0009e2000c101132 */
[----:B0-----:R-:W-:-:S03]  /*14fb0*/  IMAD R53, R56, 0x2c, RZ ;  /* 0x0000002c38357824 */ /* 0x001fc600078e02ff */
[----:B------:R0:W-:Y:S03]  /*14fc0*/  STG.E.U8 desc[UR50][R60.64], R51 ;  /* 0x000000333c007986 */ /* 0x0001e6000c101132 */
[----:B------:R-:W1:Y:S01]  /*14fd0*/  LDC R56, c[0x0][0x278] ;  /* 0x00009e00ff387b82 */ /* 0x000e620000000800 */
[----:B------:R2:W-:Y:S01]  /*14fe0*/  STG.E.U8 desc[UR50][R62.64], R50 ;  /* 0x000000323e007986 */ /* 0x0005e2000c101132 */
[-C--:B----4-:R-:W-:Y:S01]  /*14ff0*/  IADD3 R48, P5, R67, R126.reuse, RZ ;  /* 0x0000007e43307210 */ /* 0x090fe20007fbe0ff */
[----:B------:R-:W-:Y:S01]  /*15000*/  IMAD R55, R162, 0x2d, RZ ;  /* 0x0000002da2377824 */ /* 0x000fe200078e02ff */
[-C--:B------:R-:W-:Y:S02]  /*15010*/  IADD3 R52, P6, R53, R126.reuse, RZ ;  /* 0x0000007e35347210 */ /* 0x080fe40007fde0ff */
[----:B------:R-:W-:Y:S02]  /*15020*/  LEA.HI.X.SX32 R49, R67, R127, 0x1, P5 ;  /* 0x0000007f43317211 */ /* 0x000fe400028f0eff */
[----:B0-----:R-:W0:Y:S01]  /*15030*/  LDC R60, c[0x0][0x278] ;  /* 0x00009e00ff3c7b82 */ /* 0x001e220000000800 */
[----:B------:R-:W-:-:S02]  /*15040*/  IADD3 R54, P5, R55, R126, RZ ;  /* 0x0000007e37367210 */ /* 0x000fc40007fbe0ff */
[-C--:B--2---:R-:W-:Y:S01]  /*15050*/  IADD3 R50, P4, R129, R126.reuse, RZ ;  /* 0x0000007e81327210 */ /* 0x084fe20007f9e0ff */
[----:B------:R-:W-:Y:S01]  /*15060*/  IMAD R61, R66, 0x2e, RZ ;  /* 0x0000002e423d7824 */ /* 0x000fe200078e02ff */
[-C--:B------:R-:W-:Y:S02]  /*15070*/  LEA.HI.X.SX32 R53, R53, R127.reuse, 0x1, P6 ;  /* 0x0000007f35357211 */ /* 0x080fe400030f0eff */
[-C--:B------:R-:W-:Y:S01]  /*15080*/  LEA.HI.X.SX32 R51, R129, R127.reuse, 0x1, P4 ;  /* 0x0000007f81337211 */ /* 0x080fe200020f0eff */
[----:B------:R2:W-:Y:S01]  /*15090*/  STG.E.U8 desc[UR50][R48.64], R47 ;  /* 0x0000002f30007986 */ /* 0x0005e2000c101132 */
[----:B------:R-:W-:Y:S01]  /*150a0*/  LEA.HI.X.SX32 R55, R55, R127, 0x1, P5 ;  /* 0x0000007f37377211 */ /* 0x000fe200028f0eff */
[----:B------:R-:W4:Y:S02]  /*150b0*/  LDC R62, c[0x0][0x278] ;  /* 0x00009e00ff3e7b82 */ /* 0x000f240000000800 */
[----:B------:R2:W-:Y:S04]  /*150c0*/  STG.E.U8 desc[UR50][R50.64], R38 ;  /* 0x0000002632007986 */ /* 0x0005e8000c101132 */
[----:B------:R2:W-:Y:S01]  /*150d0*/  STG.E.U8 desc[UR50][R52.64], R43 ;  /* 0x0000002b34007986 */ /* 0x0005e2000c101132 */
[----:B-1----:R-:W-:Y:S01]  /*150e0*/  IMAD R63, R158, 0x31, RZ ;  /* 0x000000319e3f7824 */ /* 0x002fe200078e02ff */
[----:B------:R-:W1:Y:S01]  /*150f0*/  LDC R66, c[0x0][0x278] ;  /* 0x00009e00ff427b82 */ /* 0x000e620000000800 */
[----:B--2---:R-:W-:Y:S01]  /*15100*/  IADD3 R48, P4, R61, R126, RZ ;  /* 0x0000007e3d307210 */ /* 0x004fe20007f9e0ff */
[----:B------:R2:W-:Y:S01]  /*15110*/  STG.E.U8 desc[UR50][R54.64], R42 ;  /* 0x0000002a36007986 */ /* 0x0005e2000c101132 */
[----:B------:R-:W-:-:S02]  /*15120*/  IMAD R47, R128, 0x2f, RZ ;  /* 0x0000002f802f7824 */ /* 0x000fc400078e02ff */
[-C--:B------:R-:W-:Y:S01]  /*15130*/  LEA.HI.X.SX32 R49, R61, R127.reuse, 0x1, P4 ;  /* 0x0000007f3d317211 */ /* 0x080fe200020f0eff */
[----:B------:R-:W-:Y:S01]  /*15140*/  IMAD R61, R157, 0x30, RZ ;  /* 0x000000309d3d7824 */ /* 0x000fe200078e02ff */
[-C--:B------:R-:W-:Y:S01]  /*15150*/  IADD3 R50, P4, R63, R126.reuse, RZ ;  /* 0x0000007e3f327210 */ /* 0x080fe20007f9e0ff */
[----:B------:R-:W-:Y:S01]  /*15160*/  IMAD R53, R159, 0x32, RZ ;  /* 0x000000329f357824 */ /* 0x000fe200078e02ff */
[----:B--2---:R-:W2:Y:S01]  /*15170*/  LDC R54, c[0x0][0x278] ;  /* 0x00009e00ff367b82 */ /* 0x004ea20000000800 */
[----:B------:R0:W-:Y:S01]  /*15180*/  STG.E.U8 desc[UR50][R48.64], R41 ;  /* 0x0000002930007986 */ /* 0x0001e2000c101132 */
[----:B------:R-:W-:Y:S02]  /*15190*/  IADD3 R42, P6, R47, R126, RZ ;  /* 0x0000007e2f2a7210 */ /* 0x000fe40007fde0ff */
[----:B------:R-:W-:Y:S02]  /*151a0*/  PRMT R34, R31, 0x7773, RZ ;  /* 0x000077731f227816 */ /* 0x000fe400000000ff */
[----:B------:R-:W-:-:S02]  /*151b0*/  LEA.HI.X.SX32 R43, R47, R127, 0x1, P6 ;  /* 0x0000007f2f2b7211 */ /* 0x000fc400030f0eff */
[----:B------:R-:W1:Y:S01]  /*151c0*/  LDC R55, c[0x0][0x278] ;  /* 0x00009e00ff377b82 */ /* 0x000e620000000800 */
[----:B------:R-:W-:Y:S02]  /*151d0*/  PRMT R28, R20, 0x7770, RZ ;  /* 0x00007770141c7816 */ /* 0x000fe400000000ff */
[-C--:B0-----:R-:W-:Y:S01]  /*151e0*/  IADD3 R48, P5, R61, R126.reuse, RZ ;  /* 0x0000007e3d307210 */ /* 0x081fe20007fbe0ff */
[----:B------:R-:W-:Y:S01]  /*151f0*/  IMAD R41, R56, 0x33, RZ ;  /* 0x0000003338297824 */ /* 0x000fe200078e02ff */
[----:B------:R-:W-:-:S03]  /*15200*/  IADD3 R52, P6, R53, R126, RZ ;  /* 0x0000007e35347210 */ /* 0x000fc60007fde0ff */
[----:B------:R-:W0:Y:S01]  /*15210*/  LDC R56, c[0x0][0x278] ;  /* 0x00009e00ff387b82 */ /* 0x000e220000000800 */
[-C--:B------:R-:W-:Y:S01]  /*15220*/  LEA.HI.X.SX32 R49, R61, R127.reuse, 0x1, P5 ;  /* 0x0000007f3d317211 */ /* 0x080fe200028f0eff */
[----:B------:R-:W-:Y:S01]  /*15230*/  IMAD R47, R60, 0x34, RZ ;  /* 0x000000343c2f7824 */ /* 0x000fe200078e02ff */
[-C--:B------:R-:W-:Y:S01]  /*15240*/  LEA.HI.X.SX32 R51, R63, R127.reuse, 0x1, P4 ;  /* 0x0000007f3f337211 */ /* 0x080fe200020f0eff */
[----:B------:R-:W-:Y:S01]  /*15250*/  STG.E.U8 desc[UR50][R42.64], R34 ;  /* 0x000000222a007986 */ /* 0x000fe2000c101132 */
[----:B------:R-:W-:Y:S02]  /*15260*/  LEA.HI.X.SX32 R53, R53, R127, 0x1, P6 ;  /* 0x0000007f35357211 */ /* 0x000fe400030f0eff */
[----:B------:R-:W-:Y:S01]  /*15270*/  IADD3 R38, P5, R41, R126, RZ ;  /* 0x0000007e29267210 */ /* 0x000fe20007fbe0ff */
[----:B------:R-:W-:Y:S01]  /*15280*/  STG.E.U8 desc[UR50][R48.64], R28 ;  /* 0x0000001c30007986 */ /* 0x000fe2000c101132 */
[----:B------:R-:W3:Y:S03]  /*15290*/  LDC R61, c[0x0][0x278] ;  /* 0x00009e00ff3d7b82 */ /* 0x000ee60000000800 */
[----:B------:R4:W-:Y:S05]  /*152a0*/  STG.E.U8 desc[UR50][R50.64], R40 ;  /* 0x0000002832007986 */ /* 0x0009ea000c101132 */
[----:B------:R-:W5:Y:S01]  /*152b0*/  LDC R60, c[0x0][0x278] ;  /* 0x00009e00ff3c7b82 */ /* 0x000f620000000800 */
[----:B------:R2:W-:Y:S01]  /*152c0*/  STG.E.U8 desc[UR50][R52.64], R39 ;  /* 0x0000002734007986 */ /* 0x0005e2000c101132 */
[----:B------:R-:W-:-:S02]  /*152d0*/  PRMT R30, R22, 0x7770, RZ ;  /* 0x00007770161e7816 */ /* 0x000fc400000000ff */
[----:B----4-:R-:W-:-:S04]  /*152e0*/  IADD3 R40, P4, R47, R126, RZ ;  /* 0x0000007e2f287210 */ /* 0x010fc80007f9e0ff */
[----:B------:R-:W4:Y:S01]  /*152f0*/  LDC R50, c[0x0][0x278] ;  /* 0x00009e00ff327b82 */ /* 0x000f220000000800 */
[----:B------:R-:W-:Y:S01]  /*15300*/  IMAD R43, R62, 0x35, RZ ;  /* 0x000000353e2b7824 */ /* 0x000fe200078e02ff */
[-C--:B--2---:R-:W-:Y:S02]  /*15310*/  LEA.HI.X.SX32 R39, R41, R127.reuse, 0x1, P5 ;  /* 0x0000007f29277211 */ /* 0x084fe400028f0eff */
[----:B------:R-:W-:Y:S01]  /*15320*/  LEA.HI.X.SX32 R41, R47, R127, 0x1, P4 ;  /* 0x0000007f2f297211 */ /* 0x000fe200020f0eff */
[----:B------:R-:W-:-:S03]  /*15330*/  IMAD R51, R54, 0x37, RZ ;  /* 0x0000003736337824 */ /* 0x000fc600078e02ff */
[----:B------:R-:W2:Y:S01]  /*15340*/  LDC R52, c[0x0][0x278] ;  /* 0x00009e00ff347b82 */ /* 0x000ea20000000800 */
[----:B-1----:R-:W-:Y:S01]  /*15350*/  IMAD R49, R66, 0x36, RZ ;  /* 0x0000003642317824 */ /* 0x002fe200078e02ff */
[----:B------:R1:W-:Y:S01]  /*15360*/  STG.E.U8 desc[UR50][R38.64], R36 ;  /* 0x0000002426007986 */ /* 0x0003e2000c101132 */
[----:B------:R-:W-:-:S03]  /*15370*/  IADD3 R42, P6, R43, R126, RZ ;  /* 0x0000007e2b2a7210 */ /* 0x000fc60007fde0ff */
[----:B------:R0:W-:Y:S02]  /*15380*/  STG.E.U8 desc[UR50][R40.64], R30 ;  /* 0x0000001e28007986 */ /* 0x0001e4000c101132 */
[----:B------:R-:W2:Y:S01]  /*15390*/  LDC R54, c[0x0][0x278] ;  /* 0x00009e00ff367b82 */ /* 0x000ea20000000800 */
[-C--:B------:R-:W-:Y:S01]  /*153a0*/  IADD3 R48, P5, R49, R126.reuse, RZ ;  /* 0x0000007e31307210 */ /* 0x080fe20007fbe0ff */
[----:B------:R-:W-:Y:S01]  /*153b0*/  IMAD R47, R55, 0x38, RZ ;  /* 0x00000038372f7824 */ /* 0x000fe200078e02ff */
[----:B------:R-:W-:Y:S02]  /*153c0*/  LEA.HI.X.SX32 R43, R43, R127, 0x1, P6 ;  /* 0x0000007f2b2b7211 */ /* 0x000fe400030f0eff */
[----:B-1----:R-:W-:-:S03]  /*153d0*/  IADD3 R38, P4, R51, R126, RZ ;  /* 0x0000007e33267210 */ /* 0x002fc60007f9e0ff */
[----:B0-----:R-:W0:Y:S01]  /*153e0*/  LDC R30, c[0x0][0x278] ;  /* 0x00009e00ff1e7b82 */ /* 0x001e220000000800 */
[-C--:B------:R-:W-:Y:S01]  /*153f0*/  LEA.HI.X.SX32 R39, R51, R127.reuse, 0x1, P4 ;  /* 0x0000007f33277211 */ /* 0x080fe200020f0eff */
[----:B------:R-:W-:Y:S01]  /*15400*/  IMAD R51, R56, 0x39, RZ ;  /* 0x0000003938337824 */ /* 0x000fe200078e02ff */
[----:B------:R-:W-:Y:S02]  /*15410*/  PRMT R35, R23, 0x7770, RZ ;  /* 0x0000777017237816 */ /* 0x000fe400000000ff */
[----:B------:R-:W-:-:S03]  /*15420*/  LEA.HI.X.SX32 R49, R49, R127, 0x1, P5 ;  /* 0x0000007f31317211 */ /* 0x000fc600028f0eff */
[----:B------:R-:W1:Y:S01]  /*15430*/  LDC R40, c[0x0][0x278] ;  /* 0x00009e00ff287b82 */ /* 0x000e620000000800 */
[----:B------:R4:W-:Y:S01]  /*15440*/  STG.E.U8 desc[UR50][R42.64], R37 ;  /* 0x000000252a007986 */ /* 0x0009e2000c101132 */
[-C--:B------:R-:W-:Y:S01]  /*15450*/  IADD3 R34, P6, R47, R126.reuse, RZ ;  /* 0x0000007e2f227210 */ /* 0x080fe20007fde0ff */
[----:B---3--:R-:W-:Y:S01]  /*15460*/  IMAD R53, R61, 0x3a, RZ ;  /* 0x0000003a3d357824 */ /* 0x008fe200078e02ff */
[----:B------:R-:W-:Y:S01]  /*15470*/  PRMT R33, R23, 0x7771, RZ ;  /* 0x0000777117217816 */ /* 0x000fe200000000ff */
[----:B------:R3:W-:Y:S01]  /*15480*/  STG.E.U8 desc[UR50][R48.64], R35 ;  /* 0x0000002330007986 */ /* 0x0007e2000c101132 */
[----:B-----5:R-:W-:Y:S01]  /*15490*/  IMAD R41, R60, 0x3b, RZ ;  /* 0x0000003b3c297824 */ /* 0x020fe200078e02ff */
[----:B------:R-:W-:Y:S01]  /*154a0*/  IADD3 R36, P5, R51, R126, RZ ;  /* 0x0000007e33247210 */ /* 0x000fe20007fbe0ff */
[----:B----4-:R-:W4:Y:S01]  /*154b0*/  LDC R42, c[0x0][0x278] ;  /* 0x00009e00ff2a7b82 */ /* 0x010f220000000800 */
[----:B------:R-:W-:Y:S02]  /*154c0*/  PRMT R29, R20, 0x7772, RZ ;  /* 0x00007772141d7816 */ /* 0x000fe400000000ff */
[-C--:B---3--:R-:W-:Y:S01]  /*154d0*/  LEA.HI.X.SX32 R35, R47, R127.reuse, 0x1, P6 ;  /* 0x0000007f2f237211 */ /* 0x088fe200030f0eff */
[----:B------:R3:W-:Y:S01]  /*154e0*/  STG.E.U8 desc[UR50][R38.64], R33 ;  /* 0x0000002126007986 */ /* 0x0007e2000c101132 */
[----:B------:R-:W-:-:S03]  /*154f0*/  LEA.HI.X.SX32 R37, R51, R127, 0x1, P5 ;  /* 0x0000007f33257211 */ /* 0x000fc600028f0eff */
[----:B------:R-:W5:Y:S01]  /*15500*/  LDC R47, c[0x0][0x278] ;  /* 0x00009e00ff2f7b82 */ /* 0x000f620000000800 */
[-C--:B------:R-:W-:Y:S01]  /*15510*/  IADD3 R28, P6, R41, R126.reuse, RZ ;  /* 0x0000007e291c7210 */ /* 0x080fe20007fde0ff */
[----:B------:R2:W-:Y:S06]  /*15520*/  STG.E.U8 desc[UR50][R34.64], R29 ;  /* 0x0000001d22007986 */ /* 0x0005ec000c101132 */
[----:B------:R-:W5:Y:S01]  /*15530*/  LDC R49, c[0x0][0x278] ;  /* 0x00009e00ff317b82 */ /* 0x000f620000000800 */
[----:B---3--:R-:W-:Y:S01]  /*15540*/  IADD3 R38, P4, R53, R126, RZ ;  /* 0x0000007e35267210 */ /* 0x008fe20007f9e0ff */
[----:B------:R-:W-:Y:S01]  /*15550*/  IMAD R33, R50, 0x3c, RZ ;  /* 0x0000003c32217824 */ /* 0x000fe200078e02ff */
[----:B------:R-:W-:Y:S01]  /*15560*/  PRMT R32, R21, 0x7772, RZ ;  /* 0x0000777215207816 */ /* 0x000fe200000000ff */
[----:B------:R3:W-:Y:S01]  /*15570*/  STG.E.U8 desc[UR50][R36.64], R175 ;  /* 0x000000af24007986 */ /* 0x0007e2000c101132 */
[----:B------:R-:W-:-:S03]  /*15580*/  LEA.HI.X.SX32 R39, R53, R127, 0x1, P4 ;  /* 0x0000007f35277211 */ /* 0x000fc600020f0eff */
[----:B------:R-:W5:Y:S01]  /*15590*/  LDC R48, c[0x0][0x278] ;  /* 0x00009e00ff307b82 */ /* 0x000f620000000800 */
[----:B--2---:R-:W-:Y:S01]  /*155a0*/  LEA.HI.X.SX32 R29, R41, R127, 0x1, P6 ;  /* 0x0000007f291d7211 */ /* 0x004fe200030f0eff */
[----:B------:R-:W-:Y:S01]  /*155b0*/  IMAD R41, R52, 0x3d, RZ ;  /* 0x0000003d34297824 */ /* 0x000fe200078e02ff */
[----:B------:R-:W-:Y:S01]  /*155c0*/  PRMT R31, R21, 0x7773, RZ ;  /* 0x00007773151f7816 */ /* 0x000fe200000000ff */
[----:B------:R-:W-:Y:S01]  /*155d0*/  IMAD R43, R54, 0x3e, RZ ;  /* 0x0000003e362b7824 */ /* 0x000fe200078e02ff */
[----:B------:R-:W-:-:S03]  /*155e0*/  IADD3 R34, P5, R33, R126, RZ ;  /* 0x0000007e21227210 */ /* 0x000fc60007fbe0ff */
[----:B---3--:R-:W2:Y:S01]  /*155f0*/  LDC R36, c[0x0][0x278] ;  /* 0x00009e00ff247b82 */ /* 0x008ea20000000800 */
[----:B0-----:R-:W-:Y:S01]  /*15600*/  IMAD R37, R30, 0x3f, RZ ;  /* 0x0000003f1e257824 */ /* 0x001fe200078e02ff */
[----:B------:R0:W-:Y:S01]  /*15610*/  STG.E.U8 desc[UR50][R38.64], R32 ;  /* 0x0000002026007986 */ /* 0x0001e2000c101132 */
[-C--:B------:R-:W-:Y:S02]  /*15620*/  LEA.HI.X.SX32 R35, R33, R127.reuse, 0x1, P5 ;  /* 0x0000007f21237211 */ /* 0x080fe400028f0eff */
[-C--:B------:R-:W-:Y:S01]  /*15630*/  IADD3 R30, P6, R43, R126.reuse, RZ ;  /* 0x0000007e2b1e7210 */ /* 0x080fe20007fde0ff */
[----:B------:R3:W-:Y:S01]  /*15640*/  STG.E.U8 desc[UR50][R28.64], R31 ;  /* 0x0000001f1c007986 */ /* 0x0007e2000c101132 */
[-C--:B0-----:R-:W-:Y:S01]  /*15650*/  IADD3 R32, P4, R41, R126.reuse, RZ ;  /* 0x0000007e29207210 */ /* 0x081fe20007f9e0ff */
[----:B-1----:R-:W-:Y:S01]  /*15660*/  IMAD.SHL.U32 R39, R40, 0x40, RZ ;  /* 0x0000004028277824 */ /* 0x002fe200078e00ff */
[----:B------:R-:W0:Y:S01]  /*15670*/  LDC R38, c[0x0][0x278] ;  /* 0x00009e00ff267b82 */ /* 0x000e220000000800 */
[----:B---3--:R-:W-:Y:S01]  /*15680*/  IADD3 R28, P5, R37, R126, RZ ;  /* 0x0000007e251c7210 */ /* 0x008fe20007fbe0ff */
[----:B------:R1:W-:Y:S01]  /*15690*/  STG.E.U8 desc[UR50][R34.64], R177 ;  /* 0x000000b122007986 */ /* 0x0003e2000c101132 */
[----:B------:R-:W-:-:S02]  /*156a0*/  LEA.HI.X.SX32 R33, R41, R127, 0x1, P4 ;  /* 0x0000007f29217211 */ /* 0x000fc400020f0eff */
[-C--:B------:R-:W-:Y:S02]  /*156b0*/  LEA.HI.X.SX32 R31, R43, R127.reuse, 0x1, P6 ;  /* 0x0000007f2b1f7211 */ /* 0x080fe400030f0eff */
[-C--:B------:R-:W-:Y:S01]  /*156c0*/  LEA.HI.X.SX32 R29, R37, R127.reuse, 0x1, P5 ;  /* 0x0000007f251d7211 */ /* 0x080fe200028f0eff */
[----:B----4-:R-:W-:Y:S01]  /*156d0*/  IMAD R37, R42, 0x41, RZ ;  /* 0x000000412a257824 */ /* 0x010fe200078e02ff */
[----:B------:R-:W-:Y:S01]  /*156e0*/  STG.E.U8 desc[UR50][R32.64], R180 ;  /* 0x000000b420007986 */ /* 0x000fe2000c101132 */
[----:B------:R-:W3:Y:S01]  /*156f0*/  LDC R40, c[0x0][0x278] ;  /* 0x00009e00ff287b82 */ /* 0x000ee20000000800 */
[----:B-1----:R-:W-:Y:S02]  /*15700*/  IADD3 R34, P4, R39, R126, RZ ;  /* 0x0000007e27227210 */ /* 0x002fe40007f9e0ff */
[----:B------:R-:W-:Y:S01]  /*15710*/  STG.E.U8 desc[UR50][R30.64], R178 ;  /* 0x000000b21e007986 */ /* 0x000fe2000c101132 */
[----:B-----5:R-:W-:Y:S01]  /*15720*/  IMAD R43, R49, 0x44, RZ ;  /* 0x00000044312b7824 */ /* 0x020fe200078e02ff */
[----:B------:R-:W-:-:S02]  /*15730*/  LEA.HI.X.SX32 R35, R39, R127, 0x1, P4 ;  /* 0x0000007f27237211 */ /* 0x000fc400020f0eff */
[----:B------:R1:W-:Y:S01]  /*15740*/  STG.E.U8 desc[UR50][R28.64], R179 ;  /* 0x000000b31c007986 */ /* 0x0003e2000c101132 */
[----:B------:R-:W-:Y:S01]  /*15750*/  IMAD R39, R47, 0x42, RZ ;  /* 0x000000422f277824 */ /* 0x000fe200078e02ff */
[----:B------:R-:W4:Y:S01]  /*15760*/  LDC R42, c[0x0][0x278] ;  /* 0x00009e00ff2a7b82 */ /* 0x000f220000000800 */
[----:B------:R-:W-:Y:S01]  /*15770*/  IMAD R41, R48, 0x43, RZ ;  /* 0x0000004330297824 */ /* 0x000fe200078e02ff */
[----:B------:R5:W-:Y:S06]  /*15780*/  STG.E.U8 desc[UR50][R34.64], R176 ;  /* 0x000000b022007986 */ /* 0x000bec000c101132 */
[----:B------:R-:W4:Y:S01]  /*15790*/  LDC R47, c[0x0][0x278] ;  /* 0x00009e00ff2f7b82 */ /* 0x000f220000000800 */
[----:B-1----:R-:W-:-:S04]  /*157a0*/  IADD3 R28, P6, R37, R126, RZ ;  /* 0x0000007e251c7210 */ /* 0x002fc80007fde0ff */
[-C--:B------:R-:W-:Y:S02]  /*157b0*/  LEA.HI.X.SX32 R29, R37, R127.reuse, 0x1, P6 ;  /* 0x0000007f251d7211 */ /* 0x080fe400030f0eff */
[-C--:B-----5:R-:W-:Y:S01]  /*157c0*/  IADD3 R34, P6, R43, R126.reuse, RZ ;  /* 0x0000007e2b227210 */ /* 0x0a0fe20007fde0ff */
[----:B--2---:R-:W-:Y:S01]  /*157d0*/  IMAD R37, R36, 0x45, RZ ;  /* 0x0000004524257824 */ /* 0x004fe200078e02ff */
[-C--:B------:R-:W-:Y:S01]  /*157e0*/  IADD3 R30, P5, R39, R126.reuse, RZ ;  /* 0x0000007e271e7210 */ /* 0x080fe20007fbe0ff */
[----:B------:R-:W1:Y:S01]  /*157f0*/  LDC R36, c[0x0][0x278] ;  /* 0x00009e00ff247b82 */ /* 0x000e620000000800 */
[----:B------:R-:W-:Y:S02]  /*15800*/  IADD3 R32, P4, R41, R126, RZ ;  /* 0x0000007e29207210 */ /* 0x000fe40007f9e0ff */
[-C--:B------:R-:W-:Y:S02]  /*15810*/  LEA.HI.X.SX32 R35, R43, R127.reuse, 0x1, P6 ;  /* 0x0000007f2b237211 */ /* 0x080fe400030f0eff */
[----:B------:R-:W-:-:S03]  /*15820*/  LEA.HI.X.SX32 R31, R39, R127, 0x1, P5 ;  /* 0x0000007f271f7211 */ /* 0x000fc600028f0eff */
[----:B------:R-:W2:Y:S01]  /*15830*/  LDC R43, c[0x0][0x278] ;  /* 0x00009e00ff2b7b82 */ /* 0x000ea20000000800 */
[----:B------:R-:W-:Y:S01]  /*15840*/  LEA.HI.X.SX32 R33, R41, R127, 0x1, P4 ;  /* 0x0000007f29217211 */ /* 0x000fe200020f0eff */
[----:B------:R3:W-:Y:S01]  /*15850*/  STG.E.U8 desc[UR50][R28.64], R187 ;  /* 0x000000bb1c007986 */ /* 0x0007e2000c101132 */
[----:B0-----:R-:W-:-:S03]  /*15860*/  IMAD R39, R38, 0x46, RZ ;  /* 0x0000004626277824 */ /* 0x001fc600078e02ff */
[----:B------:R-:W-:Y:S02]  /*15870*/  STG.E.U8 desc[UR50][R30.64], R185 ;  /* 0x000000b91e007986 */ /* 0x000fe4000c101132 */
[----:B------:R-:W0:Y:S02]  /*15880*/  LDC R38, c[0x0][0x278] ;  /* 0x00009e00ff267b82 */ /* 0x000e240000000800 */
[----:B------:R-:W-:Y:S04]  /*15890*/  STG.E.U8 desc[UR50][R32.64], R186 ;  /* 0x000000ba20007986 */ /* 0x000fe8000c101132 */
[----:B------:R5:W-:Y:S01]  /*158a0*/  STG.E.U8 desc[UR50][R34.64], R183 ;  /* 0x000000b722007986 */ /* 0x000be2000c101132 */
[----:B---3--:R-:W-:Y:S01]  /*158b0*/  IMAD R29, R40, 0x47, RZ ;  /* 0x00000047281d7824 */ /* 0x008fe200078e02ff */
[----:B------:R-:W3:Y:S01]  /*158c0*/  LDC R48, c[0x0][0x278] ;  /* 0x00009e00ff307b82 */ /* 0x000ee20000000800 */
[----:B----4-:R-:W-:Y:S01]  /*158d0*/  IMAD R41, R42, 0x48, RZ ;  /* 0x000000482a297824 */ /* 0x010fe200078e02ff */
[----:B------:R-:W-:-:S02]  /*158e0*/  PRMT R194, R10, 0x7772, RZ ;  /* 0x000077720ac27816 */ /* 0x000fc400000000ff */
[----:B------:R-:W-:Y:S02]  /*158f0*/  PRMT R195, R10, 0x7773, RZ ;  /* 0x000077730ac37816 */ /* 0x000fe400000000ff */
[C---:B------:R-:W-:Y:S02]  /*15900*/  PRMT R198, R11.reuse, 0x7772, RZ ;  /* 0x000077720bc67816 */ /* 0x040fe400000000ff */
[----:B------:R-:W-:Y:S01]  /*15910*/  PRMT R199, R11, 0x7773, RZ ;  /* 0x000077730bc77816 */ /* 0x000fe200000000ff */
[----:B------:R-:W4:Y:S01]  /*15920*/  LDC R40, c[0x0][0x278] ;  /* 0x00009e00ff287b82 */ /* 0x000f220000000800 */
[-C--:B-----5:R-:W-:Y:S02]  /*15930*/  IADD3 R34, P5, R37, R126.reuse, RZ ;  /* 0x0000007e25227210 */ /* 0x0a0fe40007fbe0ff */
[-C--:B------:R-:W-:Y:S02]  /*15940*/  IADD3 R32, P4, R39, R126.reuse, RZ ;  /* 0x0000007e27207210 */ /* 0x080fe40007f9e0ff */
[-C--:B------:R-:W-:Y:S01]  /*15950*/  LEA.HI.X.SX32 R35, R37, R127.reuse, 0x1, P5 ;  /* 0x0000007f25237211 */ /* 0x080fe200028f0eff */
[----:B------:R-:W-:Y:S01]  /*15960*/  IMAD R37, R47, 0x49, RZ ;  /* 0x000000492f257824 */ /* 0x000fe200078e02ff */
[-C--:B------:R-:W-:Y:S01]  /*15970*/  LEA.HI.X.SX32 R33, R39, R127.reuse, 0x1, P4 ;  /* 0x0000007f27217211 */ /* 0x080fe200020f0eff */
[----:B------:R-:W5:Y:S01]  /*15980*/  LDC R42, c[0x0][0x278] ;  /* 0x00009e00ff2a7b82 */ /* 0x000f620000000800 */
[-C--:B------:R-:W-:Y:S01]  /*15990*/  IADD3 R30, P6, R29, R126.reuse, RZ ;  /* 0x0000007e1d1e7210 */ /* 0x080fe20007fde0ff */
[----:B------:R2:W-:Y:S01]  /*159a0*/  STG.E.U8 desc[UR50][R34.64], R188 ;  /* 0x000000bc22007986 */ /* 0x0005e2000c101132 */
[----:B------:R-:W-:Y:S01]  /*159b0*/  IADD3 R28, P5, R41, R126, RZ ;  /* 0x0000007e291c7210 */ /* 0x000fe20007fbe0ff */
[----:B-1----:R-:W-:Y:S01]  /*159c0*/  IMAD R39, R36, 0x4b, RZ ;  /* 0x0000004b24277824 */ /* 0x002fe200078e02ff */
[----:B------:R-:W-:-:S02]  /*159d0*/  LEA.HI.X.SX32 R31, R29, R127, 0x1, P6 ;  /* 0x0000007f1d1f7211 */ /* 0x000fc400030f0eff */
[----:B------:R-:W-:Y:S01]  /*159e0*/  LEA.HI.X.SX32 R29, R41, R127, 0x1, P5 ;  /* 0x0000007f291d7211 */ /* 0x000fe200028f0eff */
[----:B------:R-:W1:Y:S01]  /*159f0*/  LDC R36, c[0x0][0x278] ;  /* 0x00009e00ff247b82 */ /* 0x000e620000000800 */
[----:B--2---:R-:W-:-:S07]  /*15a00*/  IADD3 R34, P4, R37, R126, RZ ;  /* 0x0000007e25227210 */ /* 0x004fce0007f9e0ff */
[----:B------:R-:W2:Y:S01]  /*15a10*/  LDC R41, c[0x0][0x278] ;  /* 0x00009e00ff297b82 */ /* 0x000ea20000000800 */
[----:B------:R-:W-:Y:S01]  /*15a20*/  LEA.HI.X.SX32 R35, R37, R127, 0x1, P4 ;  /* 0x0000007f25237211 */ /* 0x000fe200020f0eff */
[----:B------:R-:W-:-:S06]  /*15a30*/  IMAD R37, R43, 0x4a, RZ ;  /* 0x0000004a2b257824 */ /* 0x000fcc00078e02ff */
[----:B------:R-:W5:Y:S01]  /*15a40*/  LDC R43, c[0x0][0x228] ;  /* 0x00008a00ff2b7b82 */ /* 0x000f620000000800 */
[----:B------:R-:W-:Y:S04]  /*15a50*/  STG.E.U8 desc[UR50][R32.64], R189 ;  /* 0x000000bd20007986 */ /* 0x000fe8000c101132 */
[----:B------:R0:W-:Y:S01]  /*15a60*/  STG.E.U8 desc[UR50][R30.64], R190 ;  /* 0x000000be1e007986 */ /* 0x0001e2000c101132 */
[C---:B------:R-:W-:Y:S02]  /*15a70*/  PRMT R197, R12.reuse, 0x7770, RZ ;  /* 0x000077700cc57816 */ /* 0x040fe400000000ff */
[----:B------:R-:W-:Y:S01]  /*15a80*/  PRMT R202, R12, 0x7771, RZ ;  /* 0x000077710cca7816 */ /* 0x000fe200000000ff */
[----:B------:R3:W-:Y:S01]  /*15a90*/  STG.E.U8 desc[UR50][R28.64], R192 ;  /* 0x000000c01c007986 */ /* 0x0007e2000c101132 */
[----:B------:R-:W-:Y:S01]  /*15aa0*/  PRMT R200, R13, 0x7770, RZ ;  /* 0x000077700dc87816 */ /* 0x000fe200000000ff */
[----:B------:R-:W2:Y:S01]  /*15ab0*/  LDC R47, c[0x0][0x278] ;  /* 0x00009e00ff2f7b82 */ /* 0x000ea20000000800 */
[----:B0-----:R-:W-:-:S02]  /*15ac0*/  IADD3 R30, P4, R37, R126, RZ ;  /* 0x0000007e251e7210 */ /* 0x001fc40007f9e0ff */
[----:B------:R-:W-:-:S05]  /*15ad0*/  PRMT R201, R13, 0x7771, RZ ;  /* 0x000077710dc97816 */ /* 0x000fca00000000ff */
[----:B------:R-:W0:Y:S01]  /*15ae0*/  LDC R49, c[0x0][0x278] ;  /* 0x00009e00ff317b82 */ /* 0x000e220000000800 */
[-C--:B---3--:R-:W-:Y:S02]  /*15af0*/  IADD3 R28, P5, R39, R126.reuse, RZ ;  /* 0x0000007e271c7210 */ /* 0x088fe40007fbe0ff */
[-C--:B------:R-:W-:Y:S01]  /*15b00*/  LEA.HI.X.SX32 R31, R37, R127.reuse, 0x1, P4 ;  /* 0x0000007f251f7211 */ /* 0x080fe200020f0eff */
[----:B------:R-:W-:Y:S01]  /*15b10*/  IMAD R37, R38, 0x4d, RZ ;  /* 0x0000004d26257824 */ /* 0x000fe200078e02ff */
[----:B------:R-:W-:Y:S01]  /*15b20*/  LEA.HI.X.SX32 R29, R39, R127, 0x1, P5 ;  /* 0x0000007f271d7211 */ /* 0x000fe200028f0eff */
[----:B------:R-:W-:Y:S02]  /*15b30*/  IMAD R33, R48, 0x4c, RZ ;  /* 0x0000004c30217824 */ /* 0x000fe400078e02ff */
[----:B------:R-:W3:Y:S01]  /*15b40*/  LDC R38, c[0x0][0x278] ;  /* 0x00009e00ff267b82 */ /* 0x000ee20000000800 */
[----:B------:R4:W-:Y:S01]  /*15b50*/  STG.E.U8 desc[UR50][R34.64], R193 ;  /* 0x000000c122007986 */ /* 0x0009e2000c101132 */
[----:B------:R-:W-:-:S03]  /*15b60*/  IADD3 R32, P5, R37, R126, RZ ;  /* 0x0000007e25207210 */ /* 0x000fc60007fbe0ff */
[----:B------:R1:W-:Y:S03]  /*15b70*/  STG.E.U8 desc[UR50][R30.64], R191 ;  /* 0x000000bf1e007986 */ /* 0x0003e6000c101132 */
[----:B------:R-:W0:Y:S01]  /*15b80*/  LDC R39, c[0x0][0x278] ;  /* 0x00009e00ff277b82 */ /* 0x000e220000000800 */
[----:B------:R5:W-:Y:S01]  /*15b90*/  STG.E.U8 desc[UR50][R28.64], R196 ;  /* 0x000000c41c007986 */ /* 0x000be2000c101132 */
[----:B----4-:R-:W-:Y:S01]  /*15ba0*/  IMAD R34, R252, UR9, RZ ;  /* 0x00000009fc227c24 */ /* 0x010fe2000f8e02ff */
[----:B------:R-:W-:Y:S01]  /*15bb0*/  ULDC UR9, c[0x0][0x278] ;  /* 0x00009e0000097ab9 */ /* 0x000fe20000000800 */
[----:B------:R-:W-:-:S04]  /*15bc0*/  PRMT R204, R14, 0x7770, RZ ;  /* 0x000077700ecc7816 */ /* 0x000fc800000000ff */
[----:B------:R-:W4:Y:S01]  /*15bd0*/  LDC R48, c[0x0][0x278] ;  /* 0x00009e00ff307b82 */ /* 0x000f220000000800 */
[CC--:B-1----:R-:W-:Y:S01]  /*15be0*/  IADD3 R30, P4, R33.reuse, R126.reuse, RZ ;  /* 0x0000007e211e7210 */ /* 0x0c2fe20007f9e0ff */
[----:B------:R-:W-:Y:S01]  /*15bf0*/  IMAD R35, R40, 0x4f, RZ ;  /* 0x0000004f28237824 */ /* 0x000fe200078e02ff */
[----:B-----5:R-:W-:Y:S01]  /*15c00*/  IADD3 R34, R34, UR8, R43 ;  /* 0x0000000822227c10 */ /* 0x020fe2000fffe02b */
[----:B------:R-:W-:Y:S01]  /*15c10*/  ULDC UR8, c[0x0][0x278] ;  /* 0x00009e0000087ab9 */ /* 0x000fe20000000800 */
[-C--:B------:R-:W-:Y:S01]  /*15c20*/  LEA.HI.X.SX32 R31, R33, R127.reuse, 0x1, P4 ;  /* 0x0000007f211f7211 */ /* 0x080fe200020f0eff */
[----:B------:R-:W-:Y:S01]  /*15c30*/  IMAD R29, R36, 0x4e, RZ ;  /* 0x0000004e241d7824 */ /* 0x000fe200078e02ff */
[----:B------:R-:W-:Y:S01]  /*15c40*/  LEA.HI.X.SX32 R33, R37, R127, 0x1, P5 ;  /* 0x0000007f25217211 */ /* 0x000fe200028f0eff */
[----:B--2---:R-:W-:Y:S01]  /*15c50*/  IMAD R37, R41, 0x50, RZ ;  /* 0x0000005029257824 */ /* 0x004fe200078e02ff */
[----:B------:R-:W-:Y:S01]  /*15c60*/  UIMAD UR8, UR8, 0x50, URZ ;  /* 0x00000050080878a4 */ /* 0x000fe2000f8e023f */
[-C--:B------:R-:W-:Y:S01]  /*15c70*/  IADD3 RZ, P5, R35, R126.reuse, RZ ;  /* 0x0000007e23ff7210 */ /* 0x080fe20007fbe0ff */
[----:B------:R-:W1:Y:S01]  /*15c80*/  LDC R36, c[0x0][0x278] ;  /* 0x00009e00ff247b82 */ /* 0x000e620000000800 */
[----:B------:R-:W-:-:S02]  /*15c90*/  IADD3 R28, P4, R29, R126, RZ ;  /* 0x0000007e1d1c7210 */ /* 0x000fc40007f9e0ff */
[----:B------:R-:W-:Y:S01]  /*15ca0*/  IADD3 RZ, P6, R37, R126, RZ ;  /* 0x0000007e25ff7210 */ /* 0x000fe20007fde0ff */
[----:B------:R2:W-:Y:S01]  /*15cb0*/  STG.E.U8 desc[UR50][R30.64], R194 ;  /* 0x000000c21e007986 */ /* 0x0005e2000c101132 */
[----:B------:R-:W-:-:S03]  /*15cc0*/  LEA.HI.X.SX32 R29, R29, R127, 0x1, P4 ;  /* 0x0000007f1d1d7211 */ /* 0x000fc600020f0eff */
[----:B------:R-:W5:Y:S01]  /*15cd0*/  LDC R40, c[0x0][0x278] ;  /* 0x00009e00ff287b82 */ /* 0x000f620000000800 */
[----:B------:R3:W-:Y:S07]  /*15ce0*/  STG.E.U8 desc[UR50][R32.64], R195 ;  /* 0x000000c320007986 */ /* 0x0007ee000c101132 */
[----:B------:R-:W4:Y:S01]  /*15cf0*/  LDC R41, c[0x0][0x278] ;  /* 0x00009e00ff297b82 */ /* 0x000f220000000800 */
[C---:B--2---:R-:W-:Y:S01]  /*15d00*/  VIADD R30, R34.reuse, UR6 ;  /* 0x00000006221e7c36 */ /* 0x044fe20008000000 */
[-C--:B------:R-:W-:Y:S01]  /*15d10*/  LEA.HI.X.SX32 R31, R35, R127.reuse, 0x1, P5 ;  /* 0x0000007f231f7211 */ /* 0x080fe200028f0eff */
[----:B---3--:R-:W-:Y:S01]  /*15d20*/  VIADD R32, R34, UR8 ;  /* 0x0000000822207c36 */ /* 0x008fe20008000000 */
[-C--:B------:R-:W-:Y:S01]  /*15d30*/  LEA.HI.X.SX32 R33, R37, R127.reuse, 0x1, P6 ;  /* 0x0000007f25217211 */ /* 0x080fe200030f0eff */
[----:B------:R2:W-:Y:S01]  /*15d40*/  STG.E.U8 desc[UR50][R28.64], R198 ;  /* 0x000000c61c007986 */ /* 0x0005e2000c101132 */
[----:B------:R-:W-:Y:S01]  /*15d50*/  IMAD R35, R38, 0x51, RZ ;  /* 0x0000005126237824 */ /* 0x000fe200078e02ff */
[----:B------:R-:W-:Y:S01]  /*15d60*/  ULDC UR6, c[0x0][0x278] ;  /* 0x00009e0000067ab9 */ /* 0x000fe20000000800 */
[----:B0-----:R-:W-:Y:S01]  /*15d70*/  IMAD R37, R39, 0x52, RZ ;  /* 0x0000005227257824 */ /* 0x001fe200078e02ff */
[----:B------:R-:W-:Y:S01]  /*15d80*/  STG.E.U8 desc[UR50][R30.64], R199 ;  /* 0x000000c71e007986 */ /* 0x000fe2000c101132 */
[----:B------:R-:W-:Y:S01]  /*15d90*/  ULDC UR8, c[0x0][0x278] ;  /* 0x00009e0000087ab9 */ /* 0x000fe20000000800 */
[----:B------:R-:W-:Y:S01]  /*15da0*/  UIMAD UR6, UR6, 0x51, URZ ;  /* 0x00000051060678a4 */ /* 0x000fe2000f8e023f */
[-C--:B------:R-:W-:Y:S01]  /*15db0*/  IADD3 RZ, P4, R35, R126.reuse, RZ ;  /* 0x0000007e23ff7210 */ /* 0x080fe20007f9e0ff */
[----:B------:R0:W-:Y:S01]  /*15dc0*/  STG.E.U8 desc[UR50][R32.64], R197 ;  /* 0x000000c520007986 */ /* 0x0001e2000c101132 */
[----:B------:R-:W-:Y:S01]  /*15dd0*/  UIMAD UR8, UR8, 0x52, URZ ;  /* 0x00000052080878a4 */ /* 0x000fe2000f8e023f */
[----:B------:R-:W3:Y:S01]  /*15de0*/  LDC R38, c[0x0][0x278] ;  /* 0x00009e00ff267b82 */ /* 0x000ee20000000800 */
[----:B------:R-:W-:Y:S01]  /*15df0*/  UIMAD UR9, UR9, 0x53, URZ ;  /* 0x00000053090978a4 */ /* 0x000fe2000f8e023f */
[----:B------:R-:W-:Y:S01]  /*15e00*/  IADD3 RZ, P5, R37, R126, RZ ;  /* 0x0000007e25ff7210 */ /* 0x000fe20007fbe0ff */
[----:B--2---:R-:W-:Y:S01]  /*15e10*/  VIADD R28, R34, UR6 ;  /* 0x00000006221c7c36 */ /* 0x004fe20008000000 */
[----:B------:R-:W-:-:S04]  /*15e20*/  LEA.HI.X.SX32 R29, R35, R127, 0x1, P4 ;  /* 0x0000007f231d7211 */ /* 0x000fc800020f0eff */
[----:B------:R-:W2:Y:S01]  /*15e30*/  LDC R39, c[0x0][0x278] ;  /* 0x00009e00ff277b82 */ /* 0x000ea20000000800 */
[----:B0-----:R-:W-:Y:S01]  /*15e40*/  IMAD R33, R42, 0x53, RZ ;  /* 0x000000532a217824 */ /* 0x001fe200078e02ff */
[-C--:B------:R-:W-:Y:S01]  /*15e50*/  LEA.HI.X.SX32 R31, R37, R127.reuse, 0x1, P5 ;  /* 0x0000007f251f7211 */ /* 0x080fe200028f0eff */
[C---:B------:R-:W-:Y:S02]  /*15e60*/  VIADD R30, R34.reuse, UR8 ;  /* 0x00000008221e7c36 */ /* 0x040fe40008000000 */
[----:B------:R-:W-:Y:S01]  /*15e70*/  VIADD R32, R34, UR9 ;  /* 0x0000000922207c36 */ /* 0x000fe20008000000 */
[CC--:B------:R-:W-:Y:S02]  /*15e80*/  IADD3 RZ, P6, R33.reuse, R126.reuse, RZ ;  /* 0x0000007e21ff7210 */ /* 0x0c0fe40007fde0ff */
[----:B------:R-:W0:Y:S01]  /*15e90*/  LDC R42, c[0x0][0x278] ;  /* 0x00009e00ff2a7b82 */ /* 0x000e220000000800 */
[----:B------:R-:W-:Y:S01]  /*15ea0*/  STG.E.U8 desc[UR50][R28.64], R202 ;  /* 0x000000ca1c007986 */ /* 0x000fe2000c101132 */
[----:B-1----:R-:W-:Y:S01]  /*15eb0*/  IMAD R35, R36, 0x54, RZ ;  /* 0x0000005424237824 */ /* 0x002fe200078e02ff */
[----:B------:R-:W-:Y:S01]  /*15ec0*/  LEA.HI.X.SX32 R33, R33, R127, 0x1, P6 ;  /* 0x0000007f21217211 */ /* 0x000fe200030f0eff */
[----:B------:R-:W-:Y:S01]  /*15ed0*/  ULDC UR6, c[0x0][0x278] ;  /* 0x00009e0000067ab9 */ /* 0x000fe20000000800 */
[----:B------:R-:W-:Y:S01]  /*15ee0*/  STG.E.U8 desc[UR50][R30.64], R200 ;  /* 0x000000c81e007986 */ /* 0x000fe2000c101132 */
[----:B-----5:R-:W-:Y:S01]  /*15ef0*/  IMAD R37, R40, 0x55, RZ ;  /* 0x0000005528257824 */ /* 0x020fe200078e02ff */
[----:B------:R-:W-:Y:S01]  /*15f00*/  ULDC UR8, c[0x0][0x278] ;  /* 0x00009e0000087ab9 */ /* 0x000fe20000000800 */
[----:B------:R-:W-:Y:S01]  /*15f10*/  ULDC UR9, c[0x0][0x278] ;  /* 0x00009e0000097ab9 */ /* 0x000fe20000000800 */
[----:B------:R4:W-:Y:S01]  /*15f20*/  STG.E.U8 desc[UR50][R32.64], R201 ;  /* 0x000000c920007986 */ /* 0x0009e2000c101132 */
[----:B------:R-:W-:Y:S01]  /*15f30*/  UIMAD UR6, UR6, 0x54, URZ ;  /* 0x00000054060678a4 */ /* 0x000fe2000f8e023f */
[-C--:B------:R-:W-:Y:S01]  /*15f40*/  IADD3 RZ, P4, R35, R126.reuse, RZ ;  /* 0x0000007e23ff7210 */ /* 0x080fe20007f9e0ff */
[----:B------:R-:W-:Y:S01]  /*15f50*/  UIMAD UR8, UR8, 0x55, URZ ;  /* 0x00000055080878a4 */ /* 0x000fe2000f8e023f */
[----:B------:R-:W1:Y:S01]  /*15f60*/  LDC R36, c[0x0][0x278] ;  /* 0x00009e00ff247b82 */ /* 0x000e620000000800 */
[----:B------:R-:W-:Y:S01]  /*15f70*/  UIMAD UR9, UR9, 0x56, URZ ;  /* 0x00000056090978a4 */ /* 0x000fe2000f8e023f */
[----:B------:R-:W-:Y:S01]  /*15f80*/  IADD3 RZ, P5, R37, R126, RZ ;  /* 0x0000007e25ff7210 */ /* 0x000fe20007fbe0ff */
[----:B----4-:R-:W-:-:S05]  /*15f90*/  IMAD R33, R41, 0x56, RZ ;  /* 0x0000005629217824 */ /* 0x010fca00078e02ff */
[----:B------:R-:W4:Y:S01]  /*15fa0*/  LDC R40, c[0x0][0x278] ;  /* 0x00009e00ff287b82 */ /* 0x000f220000000800 */
[C---:B------:R-:W-:Y:S01]  /*15fb0*/  VIADD R28, R34.reuse, UR6 ;  /* 0x00000006221c7c36 */ /* 0x040fe20008000000 */
[-C--:B------:R-:W-:Y:S02]  /*15fc0*/  LEA.HI.X.SX32 R29, R35, R127.reuse, 0x1, P4 ;  /* 0x0000007f231d7211 */ /* 0x080fe400020f0eff */
[----:B------:R-:W-:Y:S01]  /*15fd0*/  IADD3 RZ, P6, R33, R126, RZ ;  /* 0x0000007e21ff7210 */ /* 0x000fe20007fde0ff */
[----:B------:R-:W-:Y:S01]  /*15fe0*/  VIADD R30, R34, UR8 ;  /* 0x00000008221e7c36 */ /* 0x000fe20008000000 */
[----:B------:R-:W-:Y:S02]  /*15ff0*/  PRMT R205, R14, 0x7771, RZ ;  /* 0x000077710ecd7816 */ /* 0x000fe400000000ff */
[----:B------:R-:W5:Y:S01]  /*16000*/  LDC R41, c[0x0][0x278] ;  /* 0x00009e00ff297b82 */ /* 0x000f620000000800 */
[-C--:B------:R-:W-:Y:S01]  /*16010*/  LEA.HI.X.SX32 R31, R37, R127.reuse, 0x1, P5 ;  /* 0x0000007f251f7211 */ /* 0x080fe200028f0eff */
[----:B------:R-:W-:Y:S01]  /*16020*/  VIADD R32, R34, UR9 ;  /* 0x0000000922207c36 */ /* 0x000fe20008000000 */
[----:B------:R-:W-:Y:S01]  /*16030*/  PRMT R203, R15, 0x7770, RZ ;  /* 0x000077700fcb7816 */ /* 0x000fe200000000ff */
[----:B------:R-:W-:Y:S01]  /*16040*/  ULDC UR6, c[0x0][0x278] ;  /* 0x00009e0000067ab9 */ /* 0x000fe20000000800 */
[----:B------:R-:W-:Y:S01]  /*16050*/  LEA.HI.X.SX32 R33, R33, R127, 0x1, P6 ;  /* 0x0000007f21217211 */ /* 0x000fe200030f0eff */
[----:B------:R-:W-:Y:S01]  /*16060*/  STG.E.U8 desc[UR50][R28.64], R204 ;  /* 0x000000cc1c007986 */ /* 0x000fe2000c101132 */
[----:B---3--:R-:W-:Y:S01]  /*16070*/  IMAD R35, R38, 0x57, RZ ;  /* 0x0000005726237824 */ /* 0x008fe200078e02ff */
[----:B------:R-:W-:Y:S01]  /*16080*/  ULDC UR8, c[0x0][0x278] ;  /* 0x00009e0000087ab9 */ /* 0x000fe20000000800 */
[----:B------:R-:W3:Y:S01]  /*16090*/  LDC R38, c[0x0][0x278] ;  /* 0x00009e00ff267b82 */ /* 0x000ee20000000800 */
[----:B------:R-:W-:Y:S01]  /*160a0*/  STG.E.U8 desc[UR50][R30.64], R205 ;  /* 0x000000cd1e007986 */ /* 0x000fe2000c101132 */
[----:B--2---:R-:W-:Y:S01]  /*160b0*/  IMAD R37, R39, 0x58, RZ ;  /* 0x0000005827257824 */ /* 0x004fe200078e02ff */
[----:B------:R-:W-:-:S02]  /*160c0*/  ULDC UR9, c[0x0][0x278] ;  /* 0x00009e0000097ab9 */ /* 0x000fc40000000800 */
[----:B------:R0:W-:Y:S01]  /*160d0*/  STG.E.U8 desc[UR50][R32.64], R203 ;  /* 0x000000cb20007986 */ /* 0x0001e2000c101132 */
[----:B------:R-:W-:Y:S02]  /*160e0*/  UIMAD UR6, UR6, 0x57, URZ ;  /* 0x00000057060678a4 */ /* 0x000fe4000f8e023f */
[----:B------:R-:W2:Y:S01]  /*160f0*/  LDC R39, c[0x0][0x278] ;  /* 0x00009e00ff277b82 */ /* 0x000ea20000000800 */
[----:B------:R-:W-:Y:S01]  /*16100*/  UIMAD UR8, UR8, 0x58, URZ ;  /* 0x00000058080878a4 */ /* 0x000fe2000f8e023f */
[-C--:B------:R-:W-:Y:S01]  /*16110*/  IADD3 RZ, P4, R35, R126.reuse, RZ ;  /* 0x0000007e23ff7210 */ /* 0x080fe20007f9e0ff */
[----:B------:R-:W-:Y:S01]  /*16120*/  UIMAD UR9, UR9, 0x59, URZ ;  /* 0x00000059090978a4 */ /* 0x000fe2000f8e023f */
[----:B------:R-:W-:Y:S02]  /*16130*/  IADD3 RZ, P5, R37, R126, RZ ;  /* 0x0000007e25ff7210 */ /* 0x000fe40007fbe0ff */
[----:B------:R-:W-:Y:S02]  /*16140*/  PRMT R206, R15, 0x7771, RZ ;  /* 0x000077710fce7816 */ /* 0x000fe400000000ff */
[----:B------:R-:W-:Y:S01]  /*16150*/  PRMT R207, R12, 0x7772, RZ ;  /* 0x000077720ccf7816 */ /* 0x000fe200000000ff */
[----:B0-----:R-:W-:Y:S01]  /*16160*/  IMAD R33, R42, 0x59, RZ ;  /* 0x000000592a217824 */ /* 0x001fe200078e02ff */
[-C--:B------:R-:W-:Y:S01]  /*16170*/  LEA.HI.X.SX32 R29, R35, R127.reuse, 0x1, P4 ;  /* 0x0000007f231d7211 */ /* 0x080fe200020f0eff */
[----:B------:R-:W0:Y:S01]  /*16180*/  LDC R42, c[0x0][0x278] ;  /* 0x00009e00ff2a7b82 */ /* 0x000e220000000800 */
[----:B------:R-:W-:Y:S01]  /*16190*/  VIADD R28, R34, UR6 ;  /* 0x00000006221c7c36 */ /* 0x000fe20008000000 */
[----:B------:R-:W-:-:S02]  /*161a0*/  LEA.HI.X.SX32 R31, R37, R127, 0x1, P5 ;  /* 0x0000007f251f7211 */ /* 0x000fc400028f0eff */
[CC--:B------:R-:W-:Y:S01]  /*161b0*/  IADD3 RZ, P6, R33.reuse, R126.reuse, RZ ;  /* 0x0000007e21ff7210 */ /* 0x0c0fe20007fde0ff */
[----:B------:R-:W-:Y:S01]  /*161c0*/  VIADD R30, R34, UR8 ;  /* 0x00000008221e7c36 */ /* 0x000fe20008000000 */
[----:B------:R-:W-:Y:S01]  /*161d0*/  PRMT R208, R12, 0x7773, RZ ;  /* 0x000077730cd07816 */ /* 0x000fe200000000ff */
[----:B------:R-:W-:Y:S01]  /*161e0*/  VIADD R32, R34, UR9 ;  /* 0x0000000922207c36 */ /* 0x000fe20008000000 */
[----:B------:R-:W-:Y:S01]  /*161f0*/  LEA.HI.X.SX32 R33, R33, R127, 0x1, P6 ;  /* 0x0000007f21217211 */ /* 0x000fe200030f0eff */
[----:B------:R-:W-:Y:S01]  /*16200*/  STG.E.U8 desc[UR50][R28.64], R206 ;  /* 0x000000ce1c007986 */ /* 0x000fe2000c101132 */
[----:B-1----:R-:W-:Y:S01]  /*16210*/  IMAD R35, R36, 0x5a, RZ ;  /* 0x0000005a24237824 */ /* 0x002fe200078e02ff */
[----:B------:R-:W-:Y:S01]  /*16220*/  ULDC UR6, c[0x0][0x278] ;  /* 0x00009e0000067ab9 */ /* 0x000fe20000000800 */
[----:B------:R-:W1:Y:S01]  /*16230*/  LDC R36, c[0x0][0x278] ;  /* 0x00009e00ff247b82 */ /* 0x000e620000000800 */
[----:B------:R-:W-:Y:S01]  /*16240*/  STG.E.U8 desc[UR50][R30.64], R207 ;  /* 0x000000cf1e007986 */ /* 0x000fe2000c101132 */
[----:B----4-:R-:W-:Y:S01]  /*16250*/  IMAD R37, R40, 0x5b, RZ ;  /* 0x0000005b28257824 */ /* 0x010fe200078e02ff */
[----:B------:R-:W-:Y:S01]  /*16260*/  ULDC UR8, c[0x0][0x278] ;  /* 0x00009e0000087ab9 */ /* 0x000fe20000000800 */
[----:B------:R-:W-:Y:S01]  /*16270*/  ULDC UR9, c[0x0][0x278] ;  /* 0x00009e0000097ab9 */ /* 0x000fe20000000800 */
[----:B------:R5:W-:Y:S01]  /*16280*/  STG.E.U8 desc[UR50][R32.64], R208 ;  /* 0x000000d020007986 */ /* 0x000be2000c101132 */
[----:B------:R-:W-:Y:S01]  /*16290*/  UIMAD UR6, UR6, 0x5a, URZ ;  /* 0x0000005a060678a4 */ /* 0x000fe2000f8e023f */
[-C--:B------:R-:W-:Y:S01]  /*162a0*/  IADD3 RZ, P4, R35, R126.reuse, RZ ;  /* 0x0000007e23ff7210 */ /* 0x080fe20007f9e0ff */
[----:B------:R-:W4:Y:S01]  /*162b0*/  LDC R40, c[0x0][0x278] ;  /* 0x00009e00ff287b82 */ /* 0x000f220000000800 */
[----:B------:R-:W-:Y:S01]  /*162c0*/  UIMAD UR8, UR8, 0x5b, URZ ;  /* 0x0000005b080878a4 */ /* 0x000fe2000f8e023f */
[----:B------:R-:W-:Y:S01]  /*162d0*/  IADD3 RZ, P5, R37, R126, RZ ;  /* 0x0000007e25ff7210 */ /* 0x000fe20007fbe0ff */
[----:B------:R-:W-:Y:S01]  /*162e0*/  UIMAD UR9, UR9, 0x5c, URZ ;  /* 0x0000005c090978a4 */ /* 0x000fe2000f8e023f */
[----:B------:R-:W-:-:S02]  /*162f0*/  PRMT R210, R13, 0x7772, RZ ;  /* 0x000077720dd27816 */ /* 0x000fc400000000ff */
[----:B------:R-:W-:Y:S02]  /*16300*/  PRMT R211, R13, 0x7773, RZ ;  /* 0x000077730dd37816 */ /* 0x000fe400000000ff */
[----:B------:R-:W-:Y:S01]  /*16310*/  PRMT R209, R14, 0x7772, RZ ;  /* 0x000077720ed17816 */ /* 0x000fe200000000ff */
[----:B-----5:R-:W-:Y:S01]  /*16320*/  IMAD R33, R41, 0x5c, RZ ;  /* 0x0000005c29217824 */ /* 0x020fe200078e02ff */
[-C--:B------:R-:W-:Y:S01]  /*16330*/  LEA.HI.X.SX32 R29, R35, R127.reuse, 0x1, P4 ;  /* 0x0000007f231d7211 */ /* 0x080fe200020f0eff */
[----:B------:R-:W5:Y:S01]  /*16340*/  LDC R41, c[0x0][0x278] ;  /* 0x00009e00ff297b82 */ /* 0x000f620000000800 */
[----:B------:R-:W-:Y:S01]  /*16350*/  VIADD R28, R34, UR6 ;  /* 0x00000006221c7c36 */ /* 0x000fe20008000000 */
[-C--:B------:R-:W-:Y:S02]  /*16360*/  LEA.HI.X.SX32 R31, R37, R127.reuse, 0x1, P5 ;  /* 0x0000007f251f7211 */ /* 0x080fe400028f0eff */
[C---:B------:R-:W-:Y:S01]  /*16370*/  IADD3 RZ, P6, R33.reuse, R126, RZ ;  /* 0x0000007e21ff7210 */ /* 0x040fe20007fde0ff */
[----:B---3--:R-:W-:Y:S01]  /*16380*/  IMAD R35, R38, 0x5d, RZ ;  /* 0x0000005d26237824 */ /* 0x008fe200078e02ff */
[----:B------:R-:W-:Y:S01]  /*16390*/  ULDC UR6, c[0x0][0x278] ;  /* 0x00009e0000067ab9 */ /* 0x000fe20000000800 */
[C---:B------:R-:W-:Y:S01]  /*163a0*/  VIADD R30, R34.reuse, UR8 ;  /* 0x00000008221e7c36 */ /* 0x040fe20008000000 */
[----:B------:R-:W3:Y:S01]  /*163b0*/  LDC R38, c[0x0][0x278] ;  /* 0x00009e00ff267b82 */ /* 0x000ee20000000800 */
[----:B------:R-:W-:Y:S01]  /*163c0*/  VIADD R32, R34, UR9 ;  /* 0x0000000922207c36 */ /* 0x000fe20008000000 */
[----:B------:R-:W-:Y:S01]  /*163d0*/  LEA.HI.X.SX32 R33, R33, R127, 0x1, P6 ;  /* 0x0000007f21217211 */ /* 0x000fe200030f0eff */
[----:B--2---:R-:W-:Y:S01]  /*163e0*/  IMAD R37, R39, 0x5e, RZ ;  /* 0x0000005e27257824 */ /* 0x004fe200078e02ff */
[----:B------:R2:W-:Y:S01]  /*163f0*/  STG.E.U8 desc[UR50][R28.64], R210 ;  /* 0x000000d21c007986 */ /* 0x0005e2000c101132 */
[----:B------:R-:W-:Y:S01]  /*16400*/  ULDC UR8, c[0x0][0x278] ;  /* 0x00009e0000087ab9 */ /* 0x000fe20000000800 */
[----:B------:R-:W-:-:S02]  /*16410*/  ULDC UR9, c[0x0][0x278] ;  /* 0x00009e0000097ab9 */ /* 0x000fc40000000800 */
[----:B------:R-:W5:Y:S01]  /*16420*/  LDC R39, c[0x0][0x278] ;  /* 0x00009e00ff277b82 */ /* 0x000f620000000800 */
[----:B------:R-:W-:Y:S01]  /*16430*/  STG.E.U8 desc[UR50][R30.64], R211 ;  /* 0x000000d31e007986 */ /* 0x000fe2000c101132 */
[----:B------:R-:W-:-:S03]  /*16440*/  UIMAD UR6, UR6, 0x5d, URZ ;  /* 0x0000005d060678a4 */ /* 0x000fc6000f8e023f */
[----:B------:R0:W-:Y:S01]  /*16450*/  STG.E.U8 desc[UR50][R32.64], R209 ;  /* 0x000000d120007986 */ /* 0x0001e2000c101132 */
[----:B------:R-:W-:Y:S01]  /*16460*/  UIMAD UR8, UR8, 0x5e, URZ ;  /* 0x0000005e080878a4 */ /* 0x000fe2000f8e023f */
[-C--:B------:R-:W-:Y:S01]  /*16470*/  IADD3 RZ, P4, R35, R126.reuse, RZ ;  /* 0x0000007e23ff7210 */ /* 0x080fe20007f9e0ff */
[----:B------:R-:W-:Y:S01]  /*16480*/  UIMAD UR9, UR9, 0x5f, URZ ;  /* 0x0000005f090978a4 */ /* 0x000fe2000f8e023f */
[----:B------:R-:W-:Y:S01]  /*16490*/  IADD3 RZ, P5, R37, R126, RZ ;  /* 0x0000007e25ff7210 */ /* 0x000fe20007fbe0ff */
[----:B--2---:R-:W-:Y:S01]  /*164a0*/  VIADD R28, R34, UR6 ;  /* 0x00000006221c7c36 */ /* 0x004fe20008000000 */
[----:B------:R-:W-:Y:S01]  /*164b0*/  LEA.HI.X.SX32 R29, R35, R127, 0x1, P4 ;  /* 0x0000007f231d7211 */ /* 0x000fe200020f0eff */
[----:B------:R-:W2:Y:S01]  /*164c0*/  LDC R43, c[0x0][0x278] ;  /* 0x00009e00ff2b7b82 */ /* 0x000ea20000000800 */
[----:B0-----:R-:W-:Y:S01]  /*164d0*/  IMAD R33, R42, 0x5f, RZ ;  /* 0x0000005f2a217824 */ /* 0x001fe200078e02ff */
[----:B------:R-:W-:Y:S01]  /*164e0*/  PRMT R214, R14, 0x7773, RZ ;  /* 0x000077730ed67816 */ /* 0x000fe200000000ff */
[----:B-1----:R-:W-:-:S05]  /*164f0*/  IMAD R35, R36, 0x60, RZ ;  /* 0x0000006024237824 */ /* 0x002fca00078e02ff */
[----:B------:R-:W0:Y:S01]  /*16500*/  LDC R42, c[0x0][0x278] ;  /* 0x00009e00ff2a7b82 */ /* 0x000e220000000800 */
[----:B------:R-:W-:Y:S01]  /*16510*/  PRMT R212, R15, 0x7772, RZ ;  /* 0x000077720fd47816 */ /* 0x000fe200000000ff */
[C---:B------:R-:W-:Y:S01]  /*16520*/  VIADD R30, R34.reuse, UR8 ;  /* 0x00000008221e7c36 */ /* 0x040fe20008000000 */
[-C--:B------:R-:W-:Y:S01]  /*16530*/  IADD3 RZ, P6, R33, R126.reuse, RZ ;  /* 0x0000007e21ff7210 */ /* 0x080fe20007fde0ff */
[----:B------:R-:W-:Y:S01]  /*16540*/  VIADD R32, R34, UR9 ;  /* 0x0000000922207c36 */ /* 0x000fe20008000000 */
[-C--:B------:R-:W-:Y:S01]  /*16550*/  LEA.HI.X.SX32 R31, R37, R127.reuse, 0x1, P5 ;  /* 0x0000007f251f7211 */ /* 0x080fe200028f0eff */
[----:B----4-:R-:W-:Y:S01]  /*16560*/  IMAD R37, R40, 0x61, RZ ;  /* 0x0000006128257824 */ /* 0x010fe200078e02ff */
[----:B------:R-:W-:Y:S01]  /*16570*/  PRMT R213, R15, 0x7773, RZ ;  /* 0x000077730fd57816 */ /* 0x000fe200000000ff */
[----:B------:R1:W-:Y:S01]  /*16580*/  STG.E.U8 desc[UR50][R28.64], R214 ;  /* 0x000000d61c007986 */ /* 0x0003e2000c101132 */
[-C--:B------:R-:W-:Y:S01]  /*16590*/  LEA.HI.X.SX32 R33, R33, R127.reuse, 0x1, P6 ;  /* 0x0000007f21217211 */ /* 0x080fe200030f0eff */
[----:B------:R-:W-:Y:S01]  /*165a0*/  ULDC UR6, c[0x0][0x278] ;  /* 0x00009e0000067ab9 */ /* 0x000fe20000000800 */
[-C--:B------:R-:W-:Y:S01]  /*165b0*/  IADD3 RZ, P4, R35, R126.reuse, RZ ;  /* 0x0000007e23ff7210 */ /* 0x080fe20007f9e0ff */
[----:B------:R-:W-:Y:S01]  /*165c0*/  STG.E.U8 desc[UR50][R30.64], R212 ;  /* 0x000000d41e007986 */ /* 0x000fe2000c101132 */
[----:B------:R-:W-:Y:S01]  /*165d0*/  UIMAD UR6, UR6, 0x60, URZ ;  /* 0x00000060060678a4 */ /* 0x000fe2000f8e023f */
[----:B------:R-:W-:Y:S01]  /*165e0*/  IADD3 RZ, P5, R37, R126, RZ ;  /* 0x0000007e25ff7210 */ /* 0x000fe20007fbe0ff */
[----:B------:R-:W-:Y:S01]  /*165f0*/  ULDC UR8, c[0x0][0x278] ;  /* 0x00009e0000087ab9 */ /* 0x000fe20000000800 */
[----:B------:R5:W-:Y:S01]  /*16600*/  STG.E.U8 desc[UR50][R32.64], R213 ;  /* 0x000000d520007986 */ /* 0x000be2000c101132 */
[----:B------:R-:W4:Y:S01]  /*16610*/  LDC R36, c[0x0][0x278] ;  /* 0x00009e00ff247b82 */ /* 0x000f220000000800 */
[----:B------:R-:W-:Y:S01]  /*16620*/  ULDC UR9, c[0x0][0x278] ;  /* 0x00009e0000097ab9 */ /* 0x000fe20000000800 */
[----:B------:R-:W-:Y:S01]  /*16630*/  UIMAD UR8, UR8, 0x61, URZ ;  /* 0x00000061080878a4 */ /* 0x000fe2000f8e023f */
[----:B-1----:R-:W-:Y:S01]  /*16640*/  LEA.HI.X.SX32 R29, R35, R127, 0x1, P4 ;  /* 0x0000007f231d7211 */ /* 0x002fe200020f0eff */
[----:B---3--:R-:W-:Y:S01]  /*16650*/  IMAD R35, R38, 0x63, RZ ;  /* 0x0000006326237824 */ /* 0x008fe200078e02ff */
[----:B------:R-:W-:-:S03]  /*16660*/  UIMAD UR9, UR9, 0x62, URZ ;  /* 0x00000062090978a4 */ /* 0x000fc6000f8e023f */
[----:B------:R-:W1:Y:S01]  /*16670*/  LDC R40, c[0x0][0x278] ;  /* 0x00009e00ff287b82 */ /* 0x000e620000000800 */
[----:B-----5:R-:W-:Y:S01]  /*16680*/  IMAD R33, R41, 0x62, RZ ;  /* 0x0000006229217824 */ /* 0x020fe200078e02ff */
[-C--:B------:R-:W-:Y:S01]  /*16690*/  LEA.HI.X.SX32 R31, R37, R127.reuse, 0x1, P5 ;  /* 0x0000007f251f7211 */ /* 0x080fe200028f0eff */
[----:B------:R-:W-:Y:S01]  /*166a0*/  VIADD R28, R34, UR6 ;  /* 0x00000006221c7c36 */ /* 0x000fe20008000000 */
[----:B------:R-:W-:Y:S01]  /*166b0*/  PRMT R216, R16, 0x7770, RZ ;  /* 0x0000777010d87816 */ /* 0x000fe200000000ff */
[----:B------:R-:W-:Y:S01]  /*166c0*/  IMAD R37, R39, 0x64, RZ ;  /* 0x0000006427257824 */ /* 0x000fe200078e02ff */
[-C--:B------:R-:W-:Y:S02]  /*166d0*/  IADD3 RZ, P6, R33, R126.reuse, RZ ;  /* 0x0000007e21ff7210 */ /* 0x080fe40007fde0ff */
[----:B------:R-:W3:Y:S01]  /*166e0*/  LDC R41, c[0x0][0x278] ;  /* 0x00009e00ff297b82 */ /* 0x000ee20000000800 */
[-C--:B------:R-:W-:Y:S01]  /*166f0*/  IADD3 RZ, P4, R35, R126.reuse, RZ ;  /* 0x0000007e23ff7210 */ /* 0x080fe20007f9e0ff */
[----:B------:R-:W-:Y:S01]  /*16700*/  VIADD R30, R34, UR8 ;  /* 0x00000008221e7c36 */ /* 0x000fe20008000000 */
[----:B------:R-:W-:Y:S01]  /*16710*/  PRMT R217, R16, 0x7771, RZ ;  /* 0x0000777110d97816 */ /* 0x000fe200000000ff */
[C---:B------:R-:W-:Y:S01]  /*16720*/  VIADD R32, R34.reuse, UR9 ;  /* 0x0000000922207c36 */ /* 0x040fe20008000000 */
[----:B------:R-:W-:Y:S01]  /*16730*/  PRMT R215, R17, 0x7770, RZ ;  /* 0x0000777011d77816 */ /* 0x000fe200000000ff */
[----:B------:R5:W-:Y:S01]  /*16740*/  STG.E.U8 desc[UR50][R28.64], R216 ;  /* 0x000000d81c007986 */ /* 0x000be2000c101132 */
[-C--:B------:R-:W-:Y:S01]  /*16750*/  LEA.HI.X.SX32 R33, R33, R127.reuse, 0x1, P6 ;  /* 0x0000007f21217211 */ /* 0x080fe200030f0eff */
[----:B------:R-:W-:Y:S01]  /*16760*/  ULDC UR6, c[0x0][0x278] ;  /* 0x00009e0000067ab9 */ /* 0x000fe20000000800 */
[----:B------:R-:W-:Y:S01]  /*16770*/  IADD3 RZ, P5, R37, R126, RZ ;  /* 0x0000007e25ff7210 */ /* 0x000fe20007fbe0ff */
[----:B------:R-:W-:Y:S01]  /*16780*/  ULDC UR8, c[0x0][0x278] ;  /* 0x00009e0000087ab9 */ /* 0x000fe20000000800 */
[----:B------:R-:W-:Y:S01]  /*16790*/  UIMAD UR6, UR6, 0x63, URZ ;  /* 0x00000063060678a4 */ /* 0x000fe2000f8e023f */
[----:B------:R2:W-:Y:S01]  /*167a0*/  STG.E.U8 desc[UR50][R30.64], R217 ;  /* 0x000000d91e007986 */ /* 0x0005e2000c101132 */
[----:B------:R-:W-:Y:S01]  /*167b0*/  UIMAD UR8, UR8, 0x64, URZ ;  /* 0x00000064080878a4 */ /* 0x000fe2000f8e023f */
[----:B------:R-:W3:Y:S01]  /*167c0*/  LDC R39, c[0x0][0x278] ;  /* 0x00009e00ff277b82 */ /* 0x000ee20000000800 */
[----:B------:R-:W-:Y:S01]  /*167d0*/  ULDC UR9, c[0x0][0x278] ;  /* 0x00009e0000097ab9 */ /* 0x000fe20000000800 */
[-C--:B-----5:R-:W-:Y:S01]  /*167e0*/  LEA.HI.X.SX32 R29, R35, R127.reuse, 0x1, P4 ;  /* 0x0000007f231d7211 */ /* 0x0a0fe200020f0eff */
[----:B------:R0:W-:Y:S05]  /*167f0*/  STG.E.U8 desc[UR50][R32.64], R215 ;  /* 0x000000d720007986 */ /* 0x0001ea000c101132 */
[----:B------:R-:W5:Y:S01]  /*16800*/  LDC R35, c[0x0][0x278] ;  /* 0x00009e00ff237b82 */ /* 0x000f620000000800 */
[----:B--2---:R-:W-:Y:S01]  /*16810*/  LEA.HI.X.SX32 R31, R37, R127, 0x1, P5 ;  /* 0x0000007f251f7211 */ /* 0x004fe200028f0eff */
[----:B------:R-:W-:Y:S01]  /*16820*/  UIMAD UR9, UR9, 0x65, URZ ;  /* 0x00000065090978a4 */ /* 0x000fe2000f8e023f */
[----:B------:R-:W-:Y:S01]  /*16830*/  PRMT R220, R17, 0x7771, RZ ;  /* 0x0000777111dc7816 */ /* 0x000fe200000000ff */
[----:B------:R-:W-:Y:S01]  /*16840*/  VIADD R28, R34, UR6 ;  /* 0x00000006221c7c36 */ /* 0x000fe20008000000 */
[----:B------:R-:W-:-:S03]  /*16850*/  PRMT R218, R18, 0x7770, RZ ;  /* 0x0000777012da7816 */ /* 0x000fc600000000ff */
[----:B------:R-:W2:Y:S01]  /*16860*/  LDC R38, c[0x0][0x278] ;  /* 0x00009e00ff267b82 */ /* 0x000ea20000000800 */
[----:B0-----:R-:W-:Y:S02]  /*16870*/  IMAD R33, R42, 0x65, RZ ;  /* 0x000000652a217824 */ /* 0x001fe400078e02ff */
[----:B------:R-:W-:-:S05]  /*16880*/  VIADD R30, R34, UR8 ;  /* 0x00000008221e7c36 */ /* 0x000fca0008000000 */
[----:B------:R-:W0:Y:S01]  /*16890*/  LDC R37, c[0x0][0x278] ;  /* 0x00009e00ff257b82 */ /* 0x000e220000000800 */
[C---:B------:R-:W-:Y:S01]  /*168a0*/  IADD3 RZ, P6, R33.reuse, R126, RZ ;  /* 0x0000007e21ff7210 */ /* 0x040fe20007fde0ff */
[----:B------:R4:W-:Y:S01]  /*168b0*/  STG.E.U8 desc[UR50][R28.64], R220 ;  /* 0x000000dc1c007986 */ /* 0x0009e2000c101132 */
[----:B------:R-:W-:Y:S01]  /*168c0*/  PRMT R219, R18, 0x7771, RZ ;  /* 0x0000777112db7816 */ /* 0x000fe200000000ff */
[----:B------:R-:W-:Y:S01]  /*168d0*/  VIADD R32, R34, UR9 ;  /* 0x0000000922207c36 */ /* 0x000fe20008000000 */
[----:B------:R-:W-:Y:S01]  /*168e0*/  LEA.HI.X.SX32 R33, R33, R127, 0x1, P6 ;  /* 0x0000007f21217211 */ /* 0x000fe200030f0eff */
[----:B------:R1:W-:Y:S01]  /*168f0*/  STG.E.U8 desc[UR50][R30.64], R218 ;  /* 0x000000da1e007986 */ /* 0x0003e2000c101132 */
[----:B------:R-:W-:Y:S01]  /*16900*/  ULDC UR6, c[0x0][0x278] ;  /* 0x00009e0000067ab9 */ /* 0x000fe20000000800 */
[----:B------:R-:W2:Y:S01]  /*16910*/  LDC R42, c[0x0][0x278] ;  /* 0x00009e00ff2a7b82 */ /* 0x000ea20000000800 */
[----:B------:R-:W-:Y:S01]  /*16920*/  UIMAD UR6, UR6, 0x66, URZ ;  /* 0x00000066060678a4 */ /* 0x000fe2000f8e023f */
[----:B------:R-:W-:Y:S01]  /*16930*/  ULDC UR8, c[0x0][0x278] ;  /* 0x00009e0000087ab9 */ /* 0x000fe20000000800 */
[----:B----4-:R-:W-:Y:S01]  /*16940*/  IMAD R29, R36, 0x66, RZ ;  /* 0x00000066241d7824 */ /* 0x010fe200078e02ff */
[----:B------:R-:W-:-:S04]  /*16950*/  ULDC UR9, c[0x0][0x278] ;  /* 0x00009e0000097ab9 */ /* 0x000fc80000000800 */
[----:B------:R-:W4:Y:S01]  /*16960*/  LDC R36, c[0x0][0x278] ;  /* 0x00009e00ff247b82 */ /* 0x000f220000000800 */
[----:B-1----:R-:W-:Y:S01]  /*16970*/  IMAD R31, R40, 0x67, RZ ;  /* 0x00000067281f7824 */ /* 0x002fe200078e02ff */
[----:B------:R3:W-:Y:S06]  /*16980*/  STG.E.U8 desc[UR50][R32.64], R219 ;  /* 0x000000db20007986 */ /* 0x0007ec000c101132 */
[----:B------:R-:W1:Y:S01]  /*16990*/  LDC R40, c[0x0][0x278] ;  /* 0x00009e00ff287b82 */ /* 0x000e620000000800 */
[-C--:B------:R-:W-:Y:S01]  /*169a0*/  IADD3 RZ, P4, R29, R126.reuse, RZ ;  /* 0x0000007e1dff7210 */ /* 0x080fe20007f9e0ff */
[----:B------:R-:W-:Y:S01]  /*169b0*/  UIMAD UR8, UR8, 0x67, URZ ;  /* 0x00000067080878a4 */ /* 0x000fe2000f8e023f */
[-C--:B------:R-:W-:Y:S01]  /*169c0*/  IADD3 RZ, P5, R31, R126.reuse, RZ ;  /* 0x0000007e1fff7210 */ /* 0x080fe20007fbe0ff */
[----:B------:R-:W-:Y:S01]  /*169d0*/  UIMAD UR9, UR9, 0x68, URZ ;  /* 0x00000068090978a4 */ /* 0x000fe2000f8e023f */
[----:B---3--:R-:W-:Y:S01]  /*169e0*/  IMAD R33, R41, 0x68, RZ ;  /* 0x0000006829217824 */ /* 0x008fe200078e02ff */
[----:B------:R-:W-:Y:S01]  /*169f0*/  PRMT R184, R19, 0x7770, RZ ;  /* 0x0000777013b87816 */ /* 0x000fe200000000ff */
[C---:B------:R-:W-:Y:S01]  /*16a00*/  VIADD R28, R34.reuse, UR6 ;  /* 0x00000006221c7c36 */ /* 0x040fe20008000000 */
[-C--:B------:R-:W-:Y:S01]  /*16a10*/  LEA.HI.X.SX32 R29, R29, R127.reuse, 0x1, P4 ;  /* 0x0000007f1d1d7211 */ /* 0x080fe200020f0eff */
[----:B-----5:R-:W-:Y:S01]  /*16a20*/  IMAD R35, R35, 0x69, RZ ;  /* 0x0000006923237824 */ /* 0x020fe200078e02ff */
[----:B------:R-:W-:Y:S01]  /*16a30*/  IADD3 RZ, P6, R33, R126, RZ ;  /* 0x0000007e21ff7210 */ /* 0x000fe20007fde0ff */
[C---:B------:R-:W-:Y:S01]  /*16a40*/  VIADD R30, R34.reuse, UR8 ;  /* 0x00000008221e7c36 */ /* 0x040fe20008000000 */
[----:B------:R-:W-:Y:S01]  /*16a50*/  PRMT R221, R19, 0x7771, RZ ;  /* 0x0000777113dd7816 */ /* 0x000fe200000000ff */
[----:B------:R-:W-:Y:S01]  /*16a60*/  VIADD R32, R34, UR9 ;  /* 0x0000000922207c36 */ /* 0x000fe20008000000 */
[-C--:B------:R-:W-:Y:S01]  /*16a70*/  LEA.HI.X.SX32 R31, R31, R127.reuse, 0x1, P5 ;  /* 0x0000007f1f1f7211 */ /* 0x080fe200028f0eff */
[----:B0-----:R-:W-:Y:S01]  /*16a80*/  IMAD R37, R37, 0x6a, RZ ;  /* 0x0000006a25257824 */ /* 0x001fe200078e02ff */
[----:B------:R-:W-:Y:S01]  /*16a90*/  PRMT R222, R16, 0x7772, RZ ;  /* 0x0000777210de7816 */ /* 0x000fe200000000ff */
[----:B------:R0:W-:Y:S01]  /*16aa0*/  STG.E.U8 desc[UR50][R28.64], R184 ;  /* 0x000000b81c007986 */ /* 0x0001e2000c101132 */
[----:B------:R-:W-:Y:S01]  /*16ab0*/  LEA.HI.X.SX32 R33, R33, R127, 0x1, P6 ;  /* 0x0000007f21217211 */ /* 0x000fe200030f0eff */
[----:B------:R-:W-:-:S02]  /*16ac0*/  IMAD R39, R39, 0x6b, RZ ;  /* 0x0000006b27277824 */ /* 0x000fc400078e02ff */
[----:B--2---:R-:W-:Y:S01]  /*16ad0*/  IMAD R41, R38, 0x6c, RZ ;  /* 0x0000006c26297824 */ /* 0x004fe200078e02ff */
[----:B------:R2:W-:Y:S01]  /*16ae0*/  STG.E.U8 desc[UR50][R30.64], R221 ;  /* 0x000000dd1e007986 */ /* 0x0005e2000c101132 */
[----:B------:R-:W3:Y:S01]  /*16af0*/  LDC R38, c[0x0][0x278] ;  /* 0x00009e00ff267b82 */ /* 0x000ee20000000800 */
[----:B------:R-:W-:Y:S02]  /*16b00*/  PRMT R223, R16, 0x7773, RZ ;  /* 0x0000777310df7816 */ /* 0x000fe400000000ff */
[----:B------:R5:W-:Y:S01]  /*16b10*/  STG.E.U8 desc[UR50][R32.64], R222 ;  /* 0x000000de20007986 */ /* 0x000be2000c101132 */
[----:B0-----:R-:W-:Y:S01]  /*16b20*/  IADD3 R28, P5, R35, R126, RZ ;  /* 0x0000007e231c7210 */ /* 0x001fe20007fbe0ff */
[----:B------:R-:W-:-:S03]  /*16b30*/  IMAD R43, R43, 0x6d, RZ ;  /* 0x0000006d2b2b7824 */ /* 0x000fc600078e02ff */
[-C--:B------:R-:W-:Y:S02]  /*16b40*/  LEA.HI.X.SX32 R29, R35, R127.reuse, 0x1, P5 ;  /* 0x0000007f231d7211 */ /* 0x080fe400028f0eff */
[-C--:B--2---:R-:W-:Y:S02]  /*16b50*/  IADD3 R30, P4, R37, R126.reuse, RZ ;  /* 0x0000007e251e7210 */ /* 0x084fe40007f9e0ff */
[-C--:B------:R-:W-:Y:S02]  /*16b60*/  IADD3 R34, P5, R41, R126.reuse, RZ ;  /* 0x0000007e29227210 */ /* 0x080fe40007fbe0ff */
[----:B-----5:R-:W-:Y:S02]  /*16b70*/  IADD3 R32, P6, R39, R126, RZ ;  /* 0x0000007e27207210 */ /* 0x020fe40007fde0ff */
[-C--:B------:R-:W-:Y:S01]  /*16b80*/  LEA.HI.X.SX32 R31, R37, R127.reuse, 0x1, P4 ;  /* 0x0000007f251f7211 */ /* 0x080fe200020f0eff */
[----:B----4-:R-:W-:Y:S01]  /*16b90*/  IMAD R37, R36, 0x6e, RZ ;  /* 0x0000006e24257824 */ /* 0x010fe200078e02ff */
[-C--:B------:R-:W-:Y:S01]  /*16ba0*/  LEA.HI.X.SX32 R33, R39, R127.reuse, 0x1, P6 ;  /* 0x0000007f27217211 */ /* 0x080fe200030f0eff */
[----:B------:R0:W-:Y:S01]  /*16bb0*/  STG.E.U8 desc[UR50][R28.64], R223 ;  /* 0x000000df1c007986 */ /* 0x0001e2000c101132 */
[----:B------:R-:W-:Y:S01]  /*16bc0*/  LEA.HI.X.SX32 R35, R41, R127, 0x1, P5 ;  /* 0x0000007f29237211 */ /* 0x000fe200028f0eff */
[----:B------:R-:W2:Y:S01]  /*16bd0*/  LDC R36, c[0x0][0x278] ;  /* 0x00009e00ff247b82 */ /* 0x000ea20000000800 */
[----:B-1----:R-:W-:Y:S01]  /*16be0*/  IMAD R39, R40, 0x6f, RZ ;  /* 0x0000006f28277824 */ /* 0x002fe200078e02ff */
[C---:B------:R-:W-:Y:S01]  /*16bf0*/  PRMT R226, R17.reuse, 0x7772, RZ ;  /* 0x0000777211e27816 */ /* 0x040fe200000000ff */
[----:B------:R-:W-:Y:S01]  /*16c00*/  IMAD R41, R42, 0x70, RZ ;  /* 0x000000702a297824 */ /* 0x000fe200078e02ff */
[----:B------:R-:W-:-:S04]  /*16c10*/  PRMT R227, R17, 0x7773, RZ ;  /* 0x0000777311e37816 */ /* 0x000fc800000000ff */
[----:B------:R-:W1:Y:S01]  /*16c20*/  LDC R40, c[0x0][0x278] ;  /* 0x00009e00ff287b82 */ /* 0x000e620000000800 */
[----:B0-----:R-:W-:Y:S02]  /*16c30*/  IADD3 R28, P4, R43, R126, RZ ;  /* 0x0000007e2b1c7210 */ /* 0x001fe40007f9e0ff */
[----:B------:R-:W-:-:S05]  /*16c40*/  PRMT R224, R18, 0x7772, RZ ;  /* 0x0000777212e07816 */ /* 0x000fca00000000ff */
[----:B------:R-:W0:Y:S01]  /*16c50*/  LDC R42, c[0x0][0x278] ;  /* 0x00009e00ff2a7b82 */ /* 0x000e220000000800 */
[----:B------:R-:W-:Y:S02]  /*16c60*/  PRMT R225, R18, 0x7773, RZ ;  /* 0x0000777312e17816 */ /* 0x000fe400000000ff */
[----:B------:R-:W-:Y:S01]  /*16c70*/  LEA.HI.X.SX32 R29, R43, R127, 0x1, P4 ;  /* 0x0000007f2b1d7211 */ /* 0x000fe200020f0eff */
[----:B------:R4:W-:Y:S01]  /*16c80*/  STG.E.U8 desc[UR50][R30.64], R226 ;  /* 0x000000e21e007986 */ /* 0x0009e2000c101132 */
[----:B------:R-:W-:-:S03]  /*16c90*/  IMAD R43, R47, 0x71, RZ ;  /* 0x000000712f2b7824 */ /* 0x000fc600078e02ff */
[----:B------:R-:W-:Y:S01]  /*16ca0*/  STG.E.U8 desc[UR50][R32.64], R227 ;  /* 0x000000e320007986 */ /* 0x000fe2000c101132 */
[----:B------:R-:W5:Y:S03]  /*16cb0*/  LDC R47, c[0x0][0x278] ;  /* 0x00009e00ff2f7b82 */ /* 0x000f660000000800 */
[----:B------:R-:W-:Y:S04]  /*16cc0*/  STG.E.U8 desc[UR50][R34.64], R224 ;  /* 0x000000e022007986 */ /* 0x000fe8000c101132 */
[----:B------:R3:W-:Y:S01]  /*16cd0*/  STG.E.U8 desc[UR50][R28.64], R225 ;  /* 0x000000e11c007986 */ /* 0x0007e2000c101132 */
[----:B----4-:R-:W-:Y:S02]  /*16ce0*/  IADD3 R30, P5, R39, R126, RZ ;  /* 0x0000007e271e7210 */ /* 0x010fe40007fbe0ff */
[----:B------:R-:W-:-:S02]  /*16cf0*/  PRMT R230, R19, 0x7772, RZ ;  /* 0x0000777213e67816 */ /* 0x000fc400000000ff */
[----:B------:R-:W-:Y:S01]  /*16d00*/  LEA.HI.X.SX32 R31, R39, R127, 0x1, P5 ;  /* 0x0000007f271f7211 */ /* 0x000fe200028f0eff */
[----:B------:R-:W-:Y:S02]  /*16d10*/  IMAD R39, R48, 0x73, RZ ;  /* 0x0000007330277824 */ /* 0x000fe400078e02ff */
[----:B------:R-:W4:Y:S01]  /*16d20*/  LDC R48, c[0x0][0x278] ;  /* 0x00009e00ff307b82 */ /* 0x000f220000000800 */
[----:B---3--:R-:W-:-:S04]  /*16d30*/  IADD3 R28, P6, R37, R126, RZ ;  /* 0x0000007e251c7210 */ /* 0x008fc80007fde0ff */
[----:B------:R-:W-:Y:S01]  /*16d40*/  LEA.HI.X.SX32 R29, R37, R127, 0x1, P6 ;  /* 0x0000007f251d7211 */ /* 0x000fe200030f0eff */
[----:B------:R-:W-:Y:S02]  /*16d50*/  IMAD R37, R38, 0x72, RZ ;  /* 0x0000007226257824 */ /* 0x000fe400078e02ff */
[----:B------:R-:W3:Y:S01]  /*16d60*/  LDC R38, c[0x0][0x278] ;  /* 0x00009e00ff267b82 */ /* 0x000ee20000000800 */
[-C--:B------:R-:W-:Y:S01]  /*16d70*/  IADD3 R32, P4, R41, R126.reuse, RZ ;  /* 0x0000007e29207210 */ /* 0x080fe20007f9e0ff */
[----:B------:R1:W-:Y:S01]  /*16d80*/  STG.E.U8 desc[UR50][R28.64], R230 ;  /* 0x000000e61c007986 */ /* 0x0003e2000c101132 */
[----:B------:R-:W-:Y:S02]  /*16d90*/  PRMT R231, R19, 0x7773, RZ ;  /* 0x0000777313e77816 */ /* 0x000fe400000000ff */
[----:B------:R-:W-:Y:S02]  /*16da0*/  IADD3 R34, P6, R43, R126, RZ ;  /* 0x0000007e2b227210 */ /* 0x000fe40007fde0ff */
[----:B------:R-:W-:-:S02]  /*16db0*/  PRMT R228, R24, 0x7770, RZ ;  /* 0x0000777018e47816 */ /* 0x000fc400000000ff */
[-C--:B------:R-:W-:Y:S01]  /*16dc0*/  LEA.HI.X.SX32 R33, R41, R127.reuse, 0x1, P4 ;  /* 0x0000007f29217211 */ /* 0x080fe200020f0eff */
[----:B--2---:R-:W-:Y:S01]  /*16dd0*/  IMAD R41, R36, 0x74, RZ ;  /* 0x0000007424297824 */ /* 0x004fe200078e02ff */
[----:B------:R-:W-:Y:S02]  /*16de0*/  PRMT R229, R24, 0x7771, RZ ;  /* 0x0000777118e57816 */ /* 0x000fe400000000ff */
[-C--:B-1----:R-:W-:Y:S01]  /*16df0*/  IADD3 R28, P5, R37, R126.reuse, RZ ;  /* 0x0000007e251c7210 */ /* 0x082fe20007fbe0ff */
[----:B------:R1:W-:Y:S01]  /*16e00*/  STG.E.U8 desc[UR50][R30.64], R231 ;  /* 0x000000e71e007986 */ /* 0x0003e2000c101132 */
[-C--:B------:R-:W-:Y:S01]  /*16e10*/  LEA.HI.X.SX32 R35, R43, R127.reuse, 0x1, P6 ;  /* 0x0000007f2b237211 */ /* 0x080fe200030f0eff */
[----:B------:R-:W-:Y:S01]  /*16e20*/  IMAD R43, R40, 0x75, RZ ;  /* 0x00000075282b7824 */ /* 0x000fe200078e02ff */
[----:B------:R-:W-:Y:S01]  /*16e30*/  PRMT R232, R25, 0x7770, RZ ;  /* 0x0000777019e87816 */ /* 0x000fe200000000ff */
[----:B------:R-:W2:Y:S01]  /*16e40*/  LDC R40, c[0x0][0x278] ;  /* 0x00009e00ff287b82 */ /* 0x000ea20000000800 */
[----:B------:R-:W-:Y:S01]  /*16e50*/  LEA.HI.X.SX32 R29, R37, R127, 0x1, P5 ;  /* 0x0000007f251d7211 */ /* 0x000fe200028f0eff */
[----:B0-----:R-:W-:Y:S01]  /*16e60*/  IMAD R37, R42, 0x76, RZ ;  /* 0x000000762a257824 */ /* 0x001fe200078e02ff */
[----:B------:R0:W-:Y:S01]  /*16e70*/  STG.E.U8 desc[UR50][R32.64], R228 ;  /* 0x000000e420007986 */ /* 0x0001e2000c101132 */
[----:B-1----:R-:W-:-:S03]  /*16e80*/  IADD3 R30, P4, R39, R126, RZ ;  /* 0x0000007e271e7210 */ /* 0x002fc60007f9e0ff */
[----:B------:R1:W-:Y:S01]  /*16e90*/  STG.E.U8 desc[UR50][R34.64], R229 ;  /* 0x000000e522007986 */ /* 0x0003e2000c101132 */
[----:B------:R-:W2:Y:S01]  /*16ea0*/  LDC R36, c[0x0][0x278] ;  /* 0x00009e00ff247b82 */ /* 0x000ea20000000800 */
[----:B------:R-:W-:Y:S02]  /*16eb0*/  LEA.HI.X.SX32 R31, R39, R127, 0x1, P4 ;  /* 0x0000007f271f7211 */ /* 0x000fe400020f0eff */
[----:B------:R5:W-:Y:S01]  /*16ec0*/  STG.E.U8 desc[UR50][R28.64], R232 ;  /* 0x000000e81c007986 */ /* 0x000be2000c101132 */
[-C--:B0-----:R-:W-:Y:S02]  /*16ed0*/  IADD3 R32, P6, R41, R126.reuse, RZ ;  /* 0x0000007e29207210 */ /* 0x081fe40007fde0ff */
[----:B------:R-:W-:Y:S02]  /*16ee0*/  PRMT R236, R25, 0x7771, RZ ;  /* 0x0000777119ec7816 */ /* 0x000fe400000000ff */
[----:B------:R-:W0:Y:S01]  /*16ef0*/  LDC R42, c[0x0][0x278] ;  /* 0x00009e00ff2a7b82 */ /* 0x000e220000000800 */
[----:B-1----:R-:W-:-:S02]  /*16f00*/  IADD3 R34, P5, R43, R126, RZ ;  /* 0x0000007e2b227210 */ /* 0x002fc40007fbe0ff */
[C---:B------:R-:W-:Y:S02]  /*16f10*/  PRMT R233, R26.reuse, 0x7770, RZ ;  /* 0x000077701ae97816 */ /* 0x040fe400000000ff */
[----:B-----5:R-:W-:Y:S02]  /*16f20*/  IADD3 R28, P4, R37, R126, RZ ;  /* 0x0000007e251c7210 */ /* 0x020fe40007f9e0ff */
[----:B------:R-:W-:Y:S02]  /*16f30*/  LEA.HI.X.SX32 R33, R41, R127, 0x1, P6 ;  /* 0x0000007f29217211 */ /* 0x000fe400030f0eff */
[----:B------:R-:W-:Y:S02]  /*16f40*/  PRMT R235, R26, 0x7771, RZ ;  /* 0x000077711aeb7816 */ /* 0x000fe400000000ff */
[C---:B------:R-:W-:Y:S02]  /*16f50*/  PRMT R242, R27.reuse, 0x7773, RZ ;  /* 0x000077731bf27816 */ /* 0x040fe400000000ff */
[----:B------:R-:W-:-:S02]  /*16f60*/  PRMT R237, R27, 0x7772, RZ ;  /* 0x000077721bed7816 */ /* 0x000fc400000000ff */
[----:B------:R-:W-:Y:S02]  /*16f70*/  PRMT R234, R27, 0x7771, RZ ;  /* 0x000077711bea7816 */ /* 0x000fe400000000ff */
[-C--:B------:R-:W-:Y:S02]  /*16f80*/  LEA.HI.X.SX32 R35, R43, R127.reuse, 0x1, P5 ;  /* 0x0000007f2b237211 */ /* 0x080fe400028f0eff */
[----:B------:R-:W-:Y:S02]  /*16f90*/  PRMT R27, R27, 0x7770, RZ ;  /* 0x000077701b1b7816 */ /* 0x000fe400000000ff */
[----:B------:R-:W-:Y:S01]  /*16fa0*/  LEA.HI.X.SX32 R29, R37, R127, 0x1, P4 ;  /* 0x0000007f251d7211 */ /* 0x000fe200020f0eff */
[----:B------:R-:W-:Y:S01]  /*16fb0*/  IMAD R37, R47, 0x77, RZ ;  /* 0x000000772f257824 */ /* 0x000fe200078e02ff */
[----:B------:R1:W-:Y:S01]  /*16fc0*/  STG.E.U8 desc[UR50][R30.64], R236 ;  /* 0x000000ec1e007986 */ /* 0x0003e2000c101132 */
[----:B---3--:R-:W-:Y:S01]  /*16fd0*/  IMAD R39, R38, 0x78, RZ ;  /* 0x0000007826277824 */ /* 0x008fe200078e02ff */
[----:B------:R-:W3:Y:S02]  /*16fe0*/  LDC R47, c[0x0][0x278] ;  /* 0x00009e00ff2f7b82 */ /* 0x000ee40000000800 */
[----:B------:R-:W-:Y:S01]  /*16ff0*/  STG.E.U8 desc[UR50][R32.64], R233 ;  /* 0x000000e920007986 */ /* 0x000fe2000c101132 */
[----:B----4-:R-:W-:-:S03]  /*17000*/  IMAD R43, R48, 0x7a, RZ ;  /* 0x0000007a302b7824 */ /* 0x010fc600078e02ff */
[----:B------:R-:W-:Y:S02]  /*17010*/  STG.E.U8 desc[UR50][R34.64], R235 ;  /* 0x000000eb22007986 */ /* 0x000fe4000c101132 */
[----:B------:R-:W4:Y:S02]  /*17020*/  LDC R38, c[0x0][0x278] ;  /* 0x00009e00ff267b82 */ /* 0x000f240000000800 */
[----:B------:R5:W-:Y:S01]  /*17030*/  STG.E.U8 desc[UR50][R28.64], R27 ;  /* 0x0000001b1c007986 */ /* 0x000be2000c101132 */
[----:B------:R-:W-:Y:S01]  /*17040*/  IMAD R41, R49, 0x79, RZ ;  /* 0x0000007931297824 */ /* 0x000fe200078e02ff */
[----:B-1----:R-:W-:-:S04]  /*17050*/  IADD3 R30, P5, R39, R126, RZ ;  /* 0x0000007e271e7210 */ /* 0x002fc80007fbe0ff */
[----:B------:R-:W1:Y:S01]  /*17060*/  LDC R48, c[0x0][0x278] ;  /* 0x00009e00ff307b82 */ /* 0x000e620000000800 */
[-C--:B-----5:R-:W-:Y:S01]  /*17070*/  IADD3 R28, P6, R37, R126.reuse, RZ ;  /* 0x0000007e251c7210 */ /* 0x0a0fe20007fde0ff */
[----:B--2---:R-:W-:Y:S01]  /*17080*/  IMAD R27, R36, 0x7b, RZ ;  /* 0x0000007b241b7824 */ /* 0x004fe200078e02ff */
[----:B------:R-:W-:-:S05]  /*17090*/  IADD3 R32, P4, R41, R126, RZ ;  /* 0x0000007e29207210 */ /* 0x000fca0007f9e0ff */
[----:B------:R-:W2:Y:S01]  /*170a0*/  LDC R36, c[0x0][0x278] ;  /* 0x00009e00ff247b82 */ /* 0x000ea20000000800 */
[----:B------:R-:W-:Y:S02]  /*170b0*/  LEA.HI.X.SX32 R29, R37, R127, 0x1, P6 ;  /* 0x0000007f251d7211 */ /* 0x000fe400030f0eff */
[----:B------:R-:W-:Y:S01]  /*170c0*/  IADD3 R34, P6, R43, R126, RZ ;  /* 0x0000007e2b227210 */ /* 0x000fe20007fde0ff */
[----:B------:R-:W-:-:S03]  /*170d0*/  IMAD R37, R40, 0x7c, RZ ;  /* 0x0000007c28257824 */ /* 0x000fc600078e02ff */
[-C--:B------:R-:W-:Y:S01]  /*170e0*/  LEA.HI.X.SX32 R35, R43, R127.reuse, 0x1, P6 ;  /* 0x0000007f2b237211 */ /* 0x080fe200030f0eff */
[----:B------:R-:W5:Y:S08]  /*170f0*/  LDC R40, c[0x0][0x278] ;  /* 0x00009e00ff287b82 */ /* 0x000f700000000800 */
[----:B------:R-:W1:Y:S01]  /*17100*/  LDC R43, c[0x0][0x278] ;  /* 0x00009e00ff2b7b82 */ /* 0x000e620000000800 */
[----:B------:R-:W-:Y:S01]  /*17110*/  PRMT R239, R24, 0x7772, RZ ;  /* 0x0000777218ef7816 */ /* 0x000fe200000000ff */
[----:B------:R3:W-:Y:S01]  /*17120*/  STG.E.U8 desc[UR50][R28.64], R234 ;  /* 0x000000ea1c007986 */ /* 0x0007e2000c101132 */
[----:B------:R-:W-:Y:S01]  /*17130*/  LEA.HI.X.SX32 R31, R39, R127, 0x1, P5 ;  /* 0x0000007f271f7211 */ /* 0x000fe200028f0eff */
[----:B0-----:R-:W-:Y:S01]  /*17140*/  IMAD R39, R42, 0x7d, RZ ;  /* 0x0000007d2a277824 */ /* 0x001fe200078e02ff */
[----:B------:R-:W-:-:S02]  /*17150*/  PRMT R240, R24, 0x7773, RZ ;  /* 0x0000777318f07816 */ /* 0x000fc400000000ff */
[----:B------:R-:W-:Y:S01]  /*17160*/  LEA.HI.X.SX32 R33, R41, R127, 0x1, P4 ;  /* 0x0000007f29217211 */ /* 0x000fe200020f0eff */
[----:B------:R-:W0:Y:S01]  /*17170*/  LDC R42, c[0x0][0x278] ;  /* 0x00009e00ff2a7b82 */ /* 0x000e220000000800 */
[----:B------:R-:W-:Y:S01]  /*17180*/  PRMT R238, R25, 0x7772, RZ ;  /* 0x0000777219ee7816 */ /* 0x000fe200000000ff */
[----:B------:R4:W-:Y:S01]  /*17190*/  STG.E.U8 desc[UR50][R30.64], R239 ;  /* 0x000000ef1e007986 */ /* 0x0009e2000c101132 */
[----:B---3--:R-:W-:Y:S02]  /*171a0*/  IADD3 R28, P5, R27, R126, RZ ;  /* 0x0000007e1b1c7210 */ /* 0x008fe40007fbe0ff */
[----:B------:R-:W-:-:S03]  /*171b0*/  PRMT R241, R25, 0x7773, RZ ;  /* 0x0000777319f17816 */ /* 0x000fc600000000ff */
[----:B------:R-:W3:Y:S01]  /*171c0*/  LDC R49, c[0x0][0x278] ;  /* 0x00009e00ff317b82 */ /* 0x000ee20000000800 */
[-C--:B------:R-:W-:Y:S01]  /*171d0*/  LEA.HI.X.SX32 R29, R27, R127.reuse, 0x1, P5 ;  /* 0x0000007f1b1d7211 */ /* 0x080fe200028f0eff */
[----:B------:R-:W-:Y:S01]  /*171e0*/  IMAD R27, R47, 0x7f, RZ ;  /* 0x0000007f2f1b7824 */ /* 0x000fe200078e02ff */
[----:B------:R2:W-:Y:S01]  /*171f0*/  STG.E.U8 desc[UR50][R32.64], R240 ;  /* 0x000000f020007986 */ /* 0x0005e2000c101132 */
[----:B----4-:R-:W-:Y:S01]  /*17200*/  IMAD R41, R38, 0x7e, RZ ;  /* 0x0000007e26297824 */ /* 0x010fe200078e02ff */
[C---:B------:R-:W-:Y:S02]  /*17210*/  IADD3 R30, P4, R37.reuse, R126, RZ ;  /* 0x0000007e251e7210 */ /* 0x040fe40007f9e0ff */
[----:B------:R4:W-:Y:S01]  /*17220*/  STG.E.U8 desc[UR50][R34.64], R238 ;  /* 0x000000ee22007986 */ /* 0x0009e2000c101132 */
[----:B------:R-:W3:Y:S01]  /*17230*/  LDC R38, c[0x0][0x278] ;  /* 0x00009e00ff267b82 */ /* 0x000ee20000000800 */
[----:B------:R-:W-:Y:S02]  /*17240*/  LEA.HI.X.SX32 R31, R37, R127, 0x1, P4 ;  /* 0x0000007f251f7211 */ /* 0x000fe400020f0eff */
[----:B------:R5:W-:Y:S01]  /*17250*/  STG.E.U8 desc[UR50][R28.64], R241 ;  /* 0x000000f11c007986 */ /* 0x000be2000c101132 */
[----:B------:R-:W-:-:S02]  /*17260*/  PRMT R243, R26, 0x7772, RZ ;  /* 0x000077721af37816 */ /* 0x000fc400000000ff */
[-C--:B--2---:R-:W-:Y:S02]  /*17270*/  IADD3 R32, P6, R39, R126.reuse, RZ ;  /* 0x0000007e27207210 */ /* 0x084fe40007fde0ff */
[----:B------:R-:W2:Y:S01]  /*17280*/  LDC R47, c[0x0][0x278] ;  /* 0x00009e00ff2f7b82 */ /* 0x000ea20000000800 */
[-C--:B----4-:R-:W-:Y:S02]  /*17290*/  IADD3 R34, P5, R41, R126.reuse, RZ ;  /* 0x0000007e29227210 */ /* 0x090fe40007fbe0ff */
[C---:B-----5:R-:W-:Y:S02]  /*172a0*/  IADD3 R28, P4, R27.reuse, R126, RZ ;  /* 0x0000007e1b1c7210 */ /* 0x060fe40007f9e0ff */
[----:B------:R-:W-:Y:S02]  /*172b0*/  PRMT R244, R26, 0x7773, RZ ;  /* 0x000077731af47816 */ /* 0x000fe400000000ff */
[-C--:B------:R-:W-:Y:S01]  /*172c0*/  LEA.HI.X.SX32 R29, R27, R127.reuse, 0x1, P4 ;  /* 0x0000007f1b1d7211 */ /* 0x080fe200020f0eff */
[----:B-1----:R-:W-:Y:S01]  /*172d0*/  IMAD.SHL.U32 R27, R43, 0x80, RZ ;  /* 0x000000802b1b7824 */ /* 0x002fe200078e00ff */
[-C--:B------:R-:W-:Y:S01]  /*172e0*/  LEA.HI.X.SX32 R33, R39, R127.reuse, 0x1, P6 ;  /* 0x0000007f27217211 */ /* 0x080fe200030f0eff */
[----:B------:R-:W1:Y:S01]  /*172f0*/  LDC R43, c[0x0][0x278] ;  /* 0x00009e00ff2b7b82 */ /* 0x000e620000000800 */
[----:B------:R-:W-:Y:S01]  /*17300*/  LEA.HI.X.SX32 R35, R41, R127, 0x1, P5 ;  /* 0x0000007f29237211 */ /* 0x000fe200028f0eff */
[----:B------:R-:W-:-:S02]  /*17310*/  IMAD R41, R40, 0x83, RZ ;  /* 0x0000008328297824 */ /* 0x000fc400078e02ff */
[----:B------:R-:W-:Y:S01]  /*17320*/  IMAD R39, R48, 0x82, RZ ;  /* 0x0000008230277824 */ /* 0x000fe200078e02ff */
[----:B------:R-:W-:Y:S03]  /*17330*/  STG.E.U8 desc[UR50][R30.64], R243 ;  /* 0x000000f31e007986 */ /* 0x000fe6000c101132 */
[----:B------:R-:W4:Y:S01]  /*17340*/  LDC R40, c[0x0][0x278] ;  /* 0x00009e00ff287b82 */ /* 0x000f220000000800 */
[----:B------:R5:W-:Y:S01]  /*17350*/  STG.E.U8 desc[UR50][R32.64], R244 ;  /* 0x000000f420007986 */ /* 0x000be2000c101132 */
[----:B------:R-:W-:-:S03]  /*17360*/  IMAD R37, R36, 0x81, RZ ;  /* 0x0000008124257824 */ /* 0x000fc600078e02ff */
[----:B------:R-:W-:Y:S03]  /*17370*/  STG.E.U8 desc[UR50][R34.64], R237 ;  /* 0x000000ed22007986 */ /* 0x000fe6000c101132 */
[----:B------:R-:W4:Y:S01]  /*17380*/  LDC R48, c[0x0][0x278] ;  /* 0x00009e00ff307b82 */ /* 0x000f220000000800 */
[----:B------:R0:W-:Y:S01]  /*17390*/  STG.E.U8 desc[UR50][R28.64], R242 ;  /* 0x000000f21c007986 */ /* 0x0001e2000c101132 */
[-C--:B-----5:R-:W-:Y:S02]  /*173a0*/  IADD3 R32, P4, R39, R126.reuse, RZ ;  /* 0x0000007e27207210 */ /* 0x0a0fe40007f9e0ff */
[-C--:B------:R-:W-:Y:S02]  /*173b0*/  IADD3 R30, P5, R37, R126.reuse, RZ ;  /* 0x0000007e251e7210 */ /* 0x080fe40007fbe0ff */
[-C--:B------:R-:W-:Y:S02]  /*173c0*/  LEA.HI.X.SX32 R33, R39, R127.reuse, 0x1, P4 ;  /* 0x0000007f27217211 */ /* 0x080fe400020f0eff */
[C---:B0-----:R-:W-:Y:S01]  /*173d0*/  IADD3 R28, P6, R27.reuse, R126, RZ ;  /* 0x0000007e1b1c7210 */ /* 0x041fe20007fde0ff */
[----:B------:R-:W-:Y:S01]  /*173e0*/  IMAD R39, R42, 0x85, RZ ;  /* 0x000000852a277824 */ /* 0x000fe200078e02ff */
[----:B------:R-:W-:Y:S01]  /*173f0*/  PRMT R21, R84, 0x7770, RZ ;  /* 0x0000777054157816 */ /* 0x000fe200000000ff */
[----:B------:R-:W0:Y:S01]  /*17400*/  LDC R42, c[0x0][0x278] ;  /* 0x00009e00ff2a7b82 */ /* 0x000e220000000800 */
[----:B------:R-:W-:-:S02]  /*17410*/  LEA.HI.X.SX32 R29, R27, R127, 0x1, P6 ;  /* 0x0000007f1b1d7211 */ /* 0x000fc400030f0eff */
[-C--:B------:R-:W-:Y:S01]  /*17420*/  IADD3 R34, P6, R41, R126.reuse, RZ ;  /* 0x0000007e29227210 */ /* 0x080fe20007fde0ff */
[----:B---3--:R-:W-:Y:S01]  /*17430*/  IMAD R27, R38, 0x84, RZ ;  /* 0x00000084261b7824 */ /* 0x008fe200078e02ff */
[----:B------:R-:W-:Y:S02]  /*17440*/  PRMT R18, R84, 0x7771, RZ ;  /* 0x0000777154127816 */ /* 0x000fe400000000ff */
[-C--:B------:R-:W-:Y:S01]  /*17450*/  LEA.HI.X.SX32 R31, R37, R127.reuse, 0x1, P5 ;  /* 0x0000007f251f7211 */ /* 0x080fe200028f0eff */
[----:B------:R-:W3:Y:S01]  /*17460*/  LDC R38, c[0x0][0x278] ;  /* 0x00009e00ff267b82 */ /* 0x000ee20000000800 */
[C---:B------:R-:W-:Y:S02]  /*17470*/  PRMT R26, R85.reuse, 0x7770, RZ ;  /* 0x00007770551a7816 */ /* 0x040fe400000000ff */
[----:B------:R-:W-:Y:S02]  /*17480*/  PRMT R25, R85, 0x7771, RZ ;  /* 0x0000777155197816 */ /* 0x000fe400000000ff */
[----:B------:R-:W-:Y:S01]  /*17490*/  LEA.HI.X.SX32 R35, R41, R127, 0x1, P6 ;  /* 0x0000007f29237211 */ /* 0x000fe200030f0eff */
[----:B------:R2:W-:Y:S01]  /*174a0*/  STG.E.U8 desc[UR50][R28.64], R21 ;  /* 0x000000151c007986 */ /* 0x0005e2000c101132 */
[----:B------:R-:W-:-:S03]  /*174b0*/  IADD3 R36, P5, R27, R126, RZ ;  /* 0x0000007e1b247210 */ /* 0x000fc60007fbe0ff */
[----:B------:R5:W-:Y:S04]  /*174c0*/  STG.E.U8 desc[UR50][R30.64], R18 ;  /* 0x000000121e007986 */ /* 0x000be8000c101132 */
[----:B------:R-:W-:Y:S01]  /*174d0*/  STG.E.U8 desc[UR50][R32.64], R26 ;  /* 0x0000001a20007986 */ /* 0x000fe2000c101132 */
[----:B------:R-:W-:-:S03]  /*174e0*/  PRMT R23, R86, 0x7770, RZ ;  /* 0x0000777056177816 */ /* 0x000fc600000000ff */
[----:B------:R4:W-:Y:S01]  /*174f0*/  STG.E.U8 desc[UR50][R34.64], R25 ;  /* 0x0000001922007986 */ /* 0x0009e2000c101132 */
[----:B--2---:R-:W-:Y:S01]  /*17500*/  IMAD R21, R47, 0x86, RZ ;  /* 0x000000862f157824 */ /* 0x004fe200078e02ff */
[----:B-----5:R-:W-:Y:S01]  /*17510*/  IADD3 R30, P4, R39, R126, RZ ;  /* 0x0000007e271e7210 */ /* 0x020fe20007f9e0ff */
[----:B-1----:R-:W-:Y:S01]  /*17520*/  IMAD R41, R43, 0x87, RZ ;  /* 0x000000872b297824 */ /* 0x002fe200078e02ff */
[-C--:B------:R-:W-:Y:S01]  /*17530*/  LEA.HI.X.SX32 R37, R27, R127.reuse, 0x1, P5 ;  /* 0x0000007f1b257211 */ /* 0x080fe200028f0eff */
[----:B------:R-:W1:Y:S01]  /*17540*/  LDC R18, c[0x0][0x278] ;  /* 0x00009e00ff127b82 */ /* 0x000e620000000800 */
[----:B------:R-:W-:Y:S02]  /*17550*/  PRMT R16, R86, 0x7771, RZ ;  /* 0x0000777156107816 */ /* 0x000fe400000000ff */
[----:B------:R-:W-:Y:S01]  /*17560*/  LEA.HI.X.SX32 R31, R39, R127, 0x1, P4 ;  /* 0x0000007f271f7211 */ /* 0x000fe200020f0eff */
[----:B----4-:R-:W-:-:S04]  /*17570*/  IMAD R25, R40, 0x88, RZ ;  /* 0x0000008828197824 */ /* 0x010fc800078e02ff */
[----:B------:R-:W2:Y:S01]  /*17580*/  LDC R34, c[0x0][0x278] ;  /* 0x00009e00ff227b82 */ /* 0x000ea20000000800 */
[-C--:B------:R-:W-:Y:S01]  /*17590*/  IADD3 R28, P6, R21, R126.reuse, RZ ;  /* 0x0000007e151c7210 */ /* 0x080fe20007fde0ff */
[----:B------:R3:W-:Y:S01]  /*175a0*/  STG.E.U8 desc[UR50][R36.64], R23 ;  /* 0x0000001724007986 */ /* 0x0007e2000c101132 */
[-C--:B------:R-:W-:Y:S02]  /*175b0*/  IADD3 R26, P5, R41, R126.reuse, RZ ;  /* 0x0000007e291a7210 */ /* 0x080fe40007fbe0ff */
[----:B------:R-:W-:Y:S01]  /*175c0*/  PRMT R24, R87, 0x7770, RZ ;  /* 0x0000777057187816 */ /* 0x000fe200000000ff */
[----:B------:R4:W-:Y:S01]  /*175d0*/  STG.E.U8 desc[UR50][R30.64], R16 ;  /* 0x000000101e007986 */ /* 0x0009e2000c101132 */
[----:B------:R-:W-:Y:S01]  /*175e0*/  IADD3 R32, P4, R25, R126, RZ ;  /* 0x0000007e19207210 */ /* 0x000fe20007f9e0ff */
[----:B------:R-:W5:Y:S01]  /*175f0*/  LDC R35, c[0x0][0x278] ;  /* 0x00009e00ff237b82 */ /* 0x000f620000000800 */
[----:B------:R-:W-:Y:S01]  /*17600*/  LEA.HI.X.SX32 R29, R21, R127, 0x1, P6 ;  /* 0x0000007f151d7211 */ /* 0x000fe200030f0eff */
[----:B------:R-:W-:Y:S01]  /*17610*/  IMAD R21, R48, 0x89, RZ ;  /* 0x0000008930157824 */ /* 0x000fe200078e02ff */
[----:B------:R-:W-:-:S02]  /*17620*/  PRMT R22, R87, 0x7771, RZ ;  /* 0x0000777157167816 */ /* 0x000fc400000000ff */
[-C--:B------:R-:W-:Y:S01]  /*17630*/  LEA.HI.X.SX32 R27, R41, R127.reuse, 0x1, P5 ;  /* 0x0000007f291b7211 */ /* 0x080fe200028f0eff */
[----:B------:R0:W-:Y:S01]  /*17640*/  STG.E.U8 desc[UR50][R28.64], R24 ;  /* 0x000000181c007986 */ /* 0x0001e2000c101132 */
[----:B------:R-:W-:Y:S01]  /*17650*/  PRMT R20, R84, 0x7772, RZ ;  /* 0x0000777254147816 */ /* 0x000fe200000000ff */
[----:B---3--:R-:W-:Y:S01]  /*17660*/  IMAD R23, R38, 0x8a, RZ ;  /* 0x0000008a26177824 */ /* 0x008fe200078e02ff */
[----:B------:R-:W-:Y:S01]  /*17670*/  PRMT R13, R84, 0x7773, RZ ;  /* 0x00007773540d7816 */ /* 0x000fe200000000ff */
[----:B----4-:R-:W3:Y:S01]  /*17680*/  LDC R16, c[0x0][0x278] ;  /* 0x00009e00ff107b82 */ /* 0x010ee20000000800 */
[----:B------:R-:W-:Y:S01]  /*17690*/  LEA.HI.X.SX32 R33, R25, R127, 0x1, P4 ;  /* 0x0000007f19217211 */ /* 0x000fe200020f0eff */
[----:B------:R-:W-:Y:S01]  /*176a0*/  IMAD R25, R49, 0x8b, RZ ;  /* 0x0000008b31197824 */ /* 0x000fe200078e02ff */
[----:B------:R-:W-:Y:S01]  /*176b0*/  IADD3 R30, P6, R21, R126, RZ ;  /* 0x0000007e151e7210 */ /* 0x000fe20007fde0ff */
[----:B------:R4:W-:Y:S01]  /*176c0*/  STG.E.U8 desc[UR50][R26.64], R22 ;  /* 0x000000161a007986 */ /* 0x0009e2000c101132 */
[----:B0-----:R-:W-:-:S03]  /*176d0*/  IMAD R29, R42, 0x8c, RZ ;  /* 0x0000008c2a1d7824 */ /* 0x001fc600078e02ff */
[----:B------:R-:W0:Y:S01]  /*176e0*/  LDC R28, c[0x0][0x278] ;  /* 0x00009e00ff1c7b82 */ /* 0x000e220000000800 */
[----:B------:R1:W-:Y:S01]  /*176f0*/  STG.E.U8 desc[UR50][R32.64], R20 ;  /* 0x0000001420007986 */ /* 0x0003e2000c101132 */
[----:B------:R-:W-:Y:S02]  /*17700*/  LEA.HI.X.SX32 R31, R21, R127, 0x1, P6 ;  /* 0x0000007f151f7211 */ /* 0x000fe400030f0eff */
[-C--:B------:R-:W-:Y:S02]  /*17710*/  IADD3 R24, P6, R29, R126.reuse, RZ ;  /* 0x0000007e1d187210 */ /* 0x080fe40007fde0ff */
[-C--:B----4-:R-:W-:Y:S02]  /*17720*/  IADD3 R22, P5, R23, R126.reuse, RZ ;  /* 0x0000007e17167210 */ /* 0x090fe40007fbe0ff */
[----:B------:R-:W4:Y:S01]  /*17730*/  LDC R36, c[0x0][0x278] ;  /* 0x00009e00ff247b82 */ /* 0x000f220000000800 */
[----:B-1----:R-:W-:-:S07]  /*17740*/  IADD3 R20, P4, R25, R126, RZ ;  /* 0x0000007e19147210 */ /* 0x002fce0007f9e0ff */
[----:B------:R-:W1:Y:S01]  /*17750*/  LDC R32, c[0x0][0x278] ;  /* 0x00009e00ff207b82 */ /* 0x000e620000000800 */
[-C--:B------:R-:W-:Y:S02]  /*17760*/  LEA.HI.X.SX32 R21, R25, R127.reuse, 0x1, P4 ;  /* 0x0000007f19157211 */ /* 0x080fe400020f0eff */
[----:B------:R-:W-:Y:S01]  /*17770*/  LEA.HI.X.SX32 R25, R29, R127, 0x1, P6 ;  /* 0x0000007f1d197211 */ /* 0x000fe200030f0eff */
[----:B--2---:R-:W-:Y:S01]  /*17780*/  IMAD R29, R34, 0x8e, RZ ;  /* 0x0000008e221d7824 */ /* 0x004fe200078e02ff */
[----:B------:R-:W-:-:S03]  /*17790*/  PRMT R8, R85, 0x7772, RZ ;  /* 0x0000777255087816 */ /* 0x000fc600000000ff */
[----:B------:R-:W2:Y:S01]  /*177a0*/  LDC R34, c[0x0][0x278] ;  /* 0x00009e00ff227b82 */ /* 0x000ea20000000800 */
[----:B------:R-:W-:Y:S01]  /*177b0*/  LEA.HI.X.SX32 R23, R23, R127, 0x1, P5 ;  /* 0x0000007f17177211 */ /* 0x000fe200028f0eff */
[----:B------:R-:W-:Y:S01]  /*177c0*/  IMAD R27, R18, 0x8d, RZ ;  /* 0x0000008d121b7824 */ /* 0x000fe200078e02ff */
[----:B------:R5:W-:Y:S01]  /*177d0*/  STG.E.U8 desc[UR50][R30.64], R13 ;  /* 0x0000000d1e007986 */ /* 0x000be2000c101132 */
[----:B------:R-:W-:-:S04]  /*177e0*/  PRMT R19, R85, 0x7773, RZ ;  /* 0x0000777355137816 */ /* 0x000fc800000000ff */
[----:B------:R-:W4:Y:S01]  /*177f0*/  LDC R33, c[0x0][0x278] ;  /* 0x00009e00ff217b82 */ /* 0x000f220000000800 */
[----:B------:R3:W-:Y:S01]  /*17800*/  STG.E.U8 desc[UR50][R22.64], R8 ;  /* 0x0000000816007986 */ /* 0x0007e2000c101132 */
[C---:B------:R-:W-:Y:S02]  /*17810*/  PRMT R17, R86.reuse, 0x7772, RZ ;  /* 0x0000777256117816 */ /* 0x040fe400000000ff */
[-C--:B------:R-:W-:Y:S01]  /*17820*/  IADD3 R26, P5, R27, R126.reuse, RZ ;  /* 0x0000007e1b1a7210 */ /* 0x080fe20007fbe0ff */
[----:B-----5:R-:W-:Y:S01]  /*17830*/  IMAD R13, R35, 0x8f, RZ ;  /* 0x0000008f230d7824 */ /* 0x020fe200078e02ff */
[-C--:B------:R-:W-:Y:S01]  /*17840*/  IADD3 R18, P4, R29, R126.reuse, RZ ;  /* 0x0000007e1d127210 */ /* 0x080fe20007f9e0ff */
[----:B------:R5:W-:Y:S01]  /*17850*/  STG.E.U8 desc[UR50][R20.64], R19 ;  /* 0x0000001314007986 */ /* 0x000be2000c101132 */
[----:B------:R-:W-:Y:S01]  /*17860*/  PRMT R14, R86, 0x7773, RZ ;  /* 0x00007773560e7816 */ /* 0x000fe200000000ff */
[----:B------:R-:W4:Y:S01]  /*17870*/  LDC R30, c[0x0][0x278] ;  /* 0x00009e00ff1e7b82 */ /* 0x000f220000000800 */
[----:B---3--:R-:W-:Y:S01]  /*17880*/  IMAD R23, R16, 0x90, RZ ;  /* 0x0000009010177824 */ /* 0x008fe200078e02ff */
[----:B------:R-:W-:Y:S01]  /*17890*/  LEA.HI.X.SX32 R27, R27, R127, 0x1, P5 ;  /* 0x0000007f1b1b7211 */ /* 0x000fe200028f0eff */
[----:B------:R0:W-:Y:S01]  /*178a0*/  STG.E.U8 desc[UR50][R24.64], R17 ;  /* 0x0000001118007986 */ /* 0x0001e2000c101132 */
[----:B------:R-:W-:-:S04]  /*178b0*/  IADD3 R16, P6, R13, R126, RZ ;  /* 0x0000007e0d107210 */ /* 0x000fc80007fde0ff */
[----:B------:R-:W3:Y:S01]  /*178c0*/  LDC R8, c[0x0][0x278] ;  /* 0x00009e00ff087b82 */ /* 0x000ee20000000800 */
[----:B-----5:R-:W-:Y:S02]  /*178d0*/  IADD3 R20, P5, R23, R126, RZ ;  /* 0x0000007e17147210 */ /* 0x020fe40007fbe0ff */
[----:B------:R-:W-:Y:S02]  /*178e0*/  PRMT R11, R87, 0x7772, RZ ;  /* 0x00007772570b7816 */ /* 0x000fe400000000ff */
[----:B------:R-:W-:Y:S01]  /*178f0*/  LEA.HI.X.SX32 R19, R29, R127, 0x1, P4 ;  /* 0x0000007f1d137211 */ /* 0x000fe200020f0eff */
[----:B0-----:R-:W-:Y:S01]  /*17900*/  IMAD R25, R28, 0x91, RZ ;  /* 0x000000911c197824 */ /* 0x001fe200078e02ff */
[----:B------:R-:W-:Y:S01]  /*17910*/  PRMT R15, R87, 0x7773, RZ ;  /* 0x00007773570f7816 */ /* 0x000fe200000000ff */
[----:B------:R-:W0:Y:S01]  /*17920*/  LDC R28, c[0x0][0x278] ;  /* 0x00009e00ff1c7b82 */ /* 0x000e220000000800 */
[C---:B------:R-:W-:Y:S02]  /*17930*/  PRMT R9, R80.reuse, 0x7773, RZ ;  /* 0x0000777350097816 */ /* 0x040fe400000000ff */
[----:B------:R-:W-:-:S02]  /*17940*/  PRMT R10, R80, 0x7772, RZ ;  /* 0x00007772500a7816 */ /* 0x000fc400000000ff */
[C---:B------:R-:W-:Y:S02]  /*17950*/  PRMT R12, R80.reuse, 0x7771, RZ ;  /* 0x00007771500c7816 */ /* 0x040fe400000000ff */
[-C--:B------:R-:W-:Y:S01]  /*17960*/  LEA.HI.X.SX32 R17, R13, R127.reuse, 0x1, P6 ;  /* 0x0000007f0d117211 */ /* 0x080fe200030f0eff */
[----:B------:R5:W-:Y:S01]  /*17970*/  STG.E.U8 desc[UR50][R26.64], R14 ;  /* 0x0000000e1a007986 */ /* 0x000be2000c101132 */
[----:B------:R-:W-:Y:S01]  /*17980*/  PRMT R80, R80, 0x7770, RZ ;  /* 0x0000777050507816 */ /* 0x000fe200000000ff */
[----:B------:R-:W0:Y:S01]  /*17990*/  LDC R24, c[0x0][0x278] ;  /* 0x00009e00ff187b82 */ /* 0x000e220000000800 */
[----:B------:R-:W-:Y:S01]  /*179a0*/  LEA.HI.X.SX32 R21, R23, R127, 0x1, P5 ;  /* 0x0000007f17157211 */ /* 0x000fe200028f0eff */
[----:B-1----:R-:W-:Y:S01]  /*179b0*/  IMAD R13, R32, 0x92, RZ ;  /* 0x00000092200d7824 */ /* 0x002fe200078e02ff */
[----:B------:R1:W-:Y:S01]  /*179c0*/  STG.E.U8 desc[UR50][R18.64], R11 ;  /* 0x0000000b12007986 */ /* 0x0003e2000c101132 */
[----:B------:R-:W-:-:S03]  /*179d0*/  IADD3 R22, P4, R25, R126, RZ ;  /* 0x0000007e19167210 */ /* 0x000fc60007f9e0ff */
[----:B------:R-:W-:Y:S01]  /*179e0*/  STG.E.U8 desc[UR50][R16.64], R15 ;  /* 0x0000000f10007986 */ /* 0x000fe2000c101132 */
[----:B-----5:R-:W5:Y:S03]  /*179f0*/  LDC R26, c[0x0][0x278] ;  /* 0x00009e00ff1a7b82 */ /* 0x020f660000000800 */
[----:B------:R3:W-:Y:S01]  /*17a00*/  STG.E.U8 desc[UR50][R20.64], R80 ;  /* 0x0000005014007986 */ /* 0x0007e2000c101132 */
[-C--:B------:R-:W-:Y:S02]  /*17a10*/  LEA.HI.X.SX32 R23, R25, R127.reuse, 0x1, P4 ;  /* 0x0000007f19177211 */ /* 0x080fe400020f0eff */
[----:B-1----:R-:W-:Y:S01]  /*17a20*/  IADD3 R18, P6, R13, R126, RZ ;  /* 0x0000007e0d127210 */ /* 0x002fe20007fde0ff */
[----:B--2---:R-:W-:Y:S02]  /*17a30*/  IMAD R11, R34, 0x95, RZ ;  /* 0x00000095220b7824 */ /* 0x004fe400078e02ff */
[----:B----4-:R-:W-:Y:S01]  /*17a40*/  IMAD R25, R33, 0x93, RZ ;  /* 0x0000009321197824 */ /* 0x010fe200078e02ff */
[----:B---3--:R-:W1:Y:S01]  /*17a50*/  LDC R20, c[0x0][0x278] ;  /* 0x00009e00ff147b82 */ /* 0x008e620000000800 */
[----:B------:R-:W-:Y:S01]  /*17a60*/  IMAD R27, R36, 0x94, RZ ;  /* 0x00000094241b7824 */ /* 0x000fe200078e02ff */
[----:B------:R-:W-:-:S02]  /*17a70*/  LEA.HI.X.SX32 R19, R13, R127, 0x1, P6 ;  /* 0x0000007f0d137211 */ /* 0x000fc400030f0eff */
[-C--:B------:R-:W-:Y:S01]  /*17a80*/  IADD3 R16, P6, R11, R126.reuse, RZ ;  /* 0x0000007e0b107210 */ /* 0x080fe20007fde0ff */
[----:B------:R2:W-:Y:S01]  /*17a90*/  STG.E.U8 desc[UR50][R22.64], R12 ;  /* 0x0000000c16007986 */ /* 0x0005e2000c101132 */
[C---:B------:R-:W-:Y:S02]  /*17aa0*/  PRMT R45, R81.reuse, 0x7773, RZ ;  /* 0x00007773512d7816 */ /* 0x040fe400000000ff */
[C---:B------:R-:W-:Y:S02]  /*17ab0*/  PRMT R46, R81.reuse, 0x7772, RZ ;  /* 0x00007772512e7816 */ /* 0x040fe400000000ff */
[----:B------:R-:W-:Y:S02]  /*17ac0*/  PRMT R44, R81, 0x7771, RZ ;  /* 0x00007771512c7816 */ /* 0x000fe400000000ff */
[----:B------:R-:W-:Y:S02]  /*17ad0*/  IADD3 R14, P5, R25, R126, RZ ;  /* 0x0000007e190e7210 */ /* 0x000fe40007fbe0ff */
[----:B------:R-:W-:-:S02]  /*17ae0*/  PRMT R81, R81, 0x7770, RZ ;  /* 0x0000777051517816 */ /* 0x000fc400000000ff */
[-C--:B------:R-:W-:Y:S01]  /*17af0*/  LEA.HI.X.SX32 R17, R11, R127.reuse, 0x1, P6 ;  /* 0x0000007f0b117211 */ /* 0x080fe200030f0eff */
[----:B--2---:R-:W2:Y:S01]  /*17b00*/  LDC R22, c[0x0][0x278] ;  /* 0x00009e00ff167b82 */ /* 0x004ea20000000800 */
[-C--:B------:R-:W-:Y:S01]  /*17b10*/  IADD3 R12, P4, R27, R126.reuse, RZ ;  /* 0x0000007e1b0c7210 */ /* 0x080fe20007f9e0ff */
[----:B------:R-:W-:Y:S01]  /*17b20*/  IMAD R11, R8, 0x96, RZ ;  /* 0x00000096080b7824 */ /* 0x000fe200078e02ff */
[-C--:B------:R-:W-:Y:S01]  /*17b30*/  LEA.HI.X.SX32 R15, R25, R127.reuse, 0x1, P5 ;  /* 0x0000007f190f7211 */ /* 0x080fe200028f0eff */
[----:B------:R3:W-:Y:S01]  /*17b40*/  STG.E.U8 desc[UR50][R18.64], R81 ;  /* 0x0000005112007986 */ /* 0x0007e2000c101132 */
[----:B------:R-:W-:Y:S02]  /*17b50*/  PRMT R86, R82, 0x7770, RZ ;  /* 0x0000777052567816 */ /* 0x000fe400000000ff */
[----:B------:R-:W-:Y:S01]  /*17b60*/  LEA.HI.X.SX32 R13, R27, R127, 0x1, P4 ;  /* 0x0000007f1b0d7211 */ /* 0x000fe200020f0eff */
[----:B0-----:R-:W-:Y:S01]  /*17b70*/  IMAD R25, R28, 0x99, RZ ;  /* 0x000000991c197824 */ /* 0x001fe200078e02ff */
[----:B------:R-:W-:Y:S01]  /*17b80*/  PRMT R59, R82, 0x7771, RZ ;  /* 0x00007771523b7816 */ /* 0x000fe200000000ff */
[----:B------:R0:W-:Y:S01]  /*17b90*/  STG.E.U8 desc[UR50][R14.64], R44 ;  /* 0x0000002c0e007986 */ /* 0x0001e2000c101132 */
[----:B------:R-:W-:Y:S01]  /*17ba0*/  IMAD R21, R24, 0x97, RZ ;  /* 0x0000009718157824 */ /* 0x000fe200078e02ff */
[----:B------:R-:W4:Y:S01]  /*17bb0*/  LDC R8, c[0x0][0x278] ;  /* 0x00009e00ff087b82 */ /* 0x000f220000000800 */
[----:B---3--:R-:W-:Y:S01]  /*17bc0*/  IADD3 R18, P5, R11, R126, RZ ;  /* 0x0000007e0b127210 */ /* 0x008fe20007fbe0ff */
[----:B------:R3:W-:Y:S01]  /*17bd0*/  STG.E.U8 desc[UR50][R12.64], R86 ;  /* 0x000000560c007986 */ /* 0x0007e2000c101132 */
[----:B-----5:R-:W-:-:S02]  /*17be0*/  IMAD R23, R26, 0x98, RZ ;  /* 0x000000981a177824 */ /* 0x020fc400078e02ff */
[----:B------:R-:W-:Y:S01]  /*17bf0*/  LEA.HI.X.SX32 R19, R11, R127, 0x1, P5 ;  /* 0x0000007f0b137211 */ /* 0x000fe200028f0eff */
[----:B------:R5:W-:Y:S02]  /*17c00*/  STG.E.U8 desc[UR50][R16.64], R59 ;  /* 0x0000003b10007986 */ /* 0x000be4000c101132 */
[----:B------:R-:W4:Y:S01]  /*17c10*/  LDC R27, c[0x0][0x278] ;  /* 0x00009e00ff1b7b82 */ /* 0x000f220000000800 */
[----:B-1----:R-:W-:Y:S01]  /*17c20*/  IMAD R11, R20, 0x9a, RZ ;  /* 0x0000009a140b7824 */ /* 0x002fe200078e02ff */
[-C--:B0-----:R-:W-:Y:S02]  /*17c30*/  IADD3 R14, P6, R23, R126.reuse, RZ ;  /* 0x0000007e170e7210 */ /* 0x081fe40007fde0ff */
[----:B------:R-:W-:Y:S02]  /*17c40*/  PRMT R89, R83, 0x7770, RZ ;  /* 0x0000777053597816 */ /* 0x000fe400000000ff */
[-C--:B---3--:R-:W-:Y:S02]  /*17c50*/  IADD3 R12, P4, R21, R126.reuse, RZ ;  /* 0x0000007e150c7210 */ /* 0x088fe40007f9e0ff */
[----:B------:R-:W0:Y:S01]  /*17c60*/  LDC R24, c[0x0][0x278] ;  /* 0x00009e00ff187b82 */ /* 0x000e220000000800 */
[----:B-----5:R-:W-:-:S04]  /*17c70*/  IADD3 R16, P5, R25, R126, RZ ;  /* 0x0000007e19107210 */ /* 0x020fc80007fbe0ff */
[----:B------:R-:W-:-:S03]  /*17c80*/  LEA.HI.X.SX32 R17, R25, R127, 0x1, P5 ;  /* 0x0000007f19117211 */ /* 0x000fc600028f0eff */
[----:B------:R-:W1:Y:S01]  /*17c90*/  LDC R26, c[0x0][0x278] ;  /* 0x00009e00ff1a7b82 */ /* 0x000e620000000800 */
[----:B------:R-:W-:Y:S02]  /*17ca0*/  PRMT R84, R83, 0x7771, RZ ;  /* 0x0000777153547816 */ /* 0x000fe400000000ff */
[----:B------:R-:W-:Y:S02]  /*17cb0*/  LEA.HI.X.SX32 R13, R21, R127, 0x1, P4 ;  /* 0x0000007f150d7211 */ /* 0x000fe400020f0eff */
[----:B------:R-:W-:-:S03]  /*17cc0*/  IADD3 R20, P4, R11, R126, RZ ;  /* 0x0000007e0b147210 */ /* 0x000fc60007f9e0ff */
[----:B------:R-:W3:Y:S01]  /*17cd0*/  LDC R25, c[0x0][0x278] ;  /* 0x00009e00ff197b82 */ /* 0x000ee20000000800 */
[-C--:B------:R-:W-:Y:S01]  /*17ce0*/  LEA.HI.X.SX32 R15, R23, R127.reuse, 0x1, P6 ;  /* 0x0000007f170f7211 */ /* 0x080fe200030f0eff */
[----:B------:R5:W-:Y:S01]  /*17cf0*/  STG.E.U8 desc[UR50][R18.64], R89 ;  /* 0x0000005912007986 */ /* 0x000be2000c101132 */
[----:B------:R-:W-:Y:S01]  /*17d00*/  LEA.HI.X.SX32 R21, R11, R127, 0x1, P4 ;  /* 0x0000007f0b157211 */ /* 0x000fe200020f0eff */
[----:B--2---:R-:W-:Y:S02]  /*17d10*/  IMAD R11, R22, 0x9b, RZ ;  /* 0x0000009b160b7824 */ /* 0x004fe400078e02ff */
[----:B------:R-:W-:Y:S02]  /*17d20*/  STG.E.U8 desc[UR50][R12.64], R84 ;  /* 0x000000540c007986 */ /* 0x000fe4000c101132 */
[----:B------:R-:W2:Y:S02]  /*17d30*/  LDC R22, c[0x0][0x278] ;  /* 0x00009e00ff167b82 */ /* 0x000ea40000000800 */
[----:B------:R-:W-:Y:S04]  /*17d40*/  STG.E.U8 desc[UR50][R14.64], R10 ;  /* 0x0000000a0e007986 */ /* 0x000fe8000c101132 */
[----:B------:R0:W-:Y:S02]  /*17d50*/  STG.E.U8 desc[UR50][R16.64], R9 ;  /* 0x0000000910007986 */ /* 0x0001e4000c101132 */
[----:B-----5:R-:W5:Y:S01]  /*17d60*/  LDC R18, c[0x0][0x278] ;  /* 0x00009e00ff127b82 */ /* 0x020f620000000800 */
[----:B----4-:R-:W-:Y:S01]  /*17d70*/  IMAD R19, R8, 0x9c, RZ ;  /* 0x0000009c08137824 */ /* 0x010fe200078e02ff */
[----:B------:R-:W-:-:S02]  /*17d80*/  PRMT R57, R82, 0x7772, RZ ;  /* 0x0000777252397816 */ /* 0x000fc400000000ff */
[----:B------:R-:W-:Y:S02]  /*17d90*/  PRMT R58, R82, 0x7773, RZ ;  /* 0x00007773523a7816 */ /* 0x000fe400000000ff */
[----:B------:R-:W-:Y:S02]  /*17da0*/  PRMT R85, R83, 0x7772, RZ ;  /* 0x0000777253557816 */ /* 0x000fe400000000ff */
[----:B------:R-:W-:Y:S01]  /*17db0*/  PRMT R91, R76, 0x7770, RZ ;  /* 0x000077704c5b7816 */ /* 0x000fe200000000ff */
[----:B------:R-:W4:Y:S08]  /*17dc0*/  LDC R28, c[0x0][0x278] ;  /* 0x00009e00ff1c7b82 */ /* 0x000f300000000800 */
[----:B0-----:R-:W0:Y:S01]  /*17dd0*/  LDC R16, c[0x0][0x278] ;  /* 0x00009e00ff107b82 */ /* 0x001e220000000800 */
[----:B------:R-:W-:Y:S01]  /*17de0*/  IADD3 R12, P6, R11, R126, RZ ;  /* 0x0000007e0b0c7210 */ /* 0x000fe20007fde0ff */
[----:B------:R1:W-:Y:S01]  /*17df0*/  STG.E.U8 desc[UR50][R20.64], R46 ;  /* 0x0000002e14007986 */ /* 0x0003e2000c101132 */
[----:B------:R-:W-:-:S02]  /*17e00*/  IMAD R23, R27, 0x9d, RZ ;  /* 0x0000009d1b177824 */ /* 0x000fc400078e02ff */
[----:B------:R-:W-:Y:S01]  /*17e10*/  IMAD R15, R24, 0x9e, RZ ;  /* 0x0000009e180f7824 */ /* 0x000fe200078e02ff */
[----:B------:R-:W-:Y:S01]  /*17e20*/  LEA.HI.X.SX32 R13, R11, R127, 0x1, P6 ;  /* 0x0000007f0b0d7211 */ /* 0x000fe200030f0eff */
[----:B---3--:R-:W-:Y:S01]  /*17e30*/  IMAD R17, R25, 0x9f, RZ ;  /* 0x0000009f19117824 */ /* 0x008fe200078e02ff */
[----:B------:R-:W3:Y:S01]  /*17e40*/  LDC R24, c[0x0][0x278] ;  /* 0x00009e00ff187b82 */ /* 0x000ee20000000800 */
[-C--:B------:R-:W-:Y:S02]  /*17e50*/  IADD3 R8, P5, R19, R126.reuse, RZ ;  /* 0x0000007e13087210 */ /* 0x080fe40007fbe0ff */
[----:B------:R-:W-:-:S05]  /*17e60*/  IADD3 R10, P4, R23, R126, RZ ;  /* 0x0000007e170a7210 */ /* 0x000fca0007f9e0ff */
[----:B-1----:R-:W1:Y:S01]  /*17e70*/  LDC R20, c[0x0][0x278] ;  /* 0x00009e00ff147b82 */ /* 0x002e620000000800 */
[-C--:B------:R-:W-:Y:S01]  /*17e80*/  IADD3 R14, P6, R15, R126.reuse, RZ ;  /* 0x0000007e0f0e7210 */ /* 0x080fe20007fde0ff */
[----:B------:R4:W-:Y:S01]  /*17e90*/  STG.E.U8 desc[UR50][R12.64], R45 ;  /* 0x0000002d0c007986 */ /* 0x0009e2000c101132 */
[-C--:B------:R-:W-:Y:S01]  /*17ea0*/  LEA.HI.X.SX32 R9, R19, R127.reuse, 0x1, P5 ;  /* 0x0000007f13097211 */ /* 0x080fe200028f0eff */
[----:B------:R-:W-:Y:S01]  /*17eb0*/  IMAD R19, R26, 0xa0, RZ ;  /* 0x000000a01a137824 */ /* 0x000fe200078e02ff */
[-C--:B------:R-:W-:Y:S01]  /*17ec0*/  LEA.HI.X.SX32 R11, R23, R127.reuse, 0x1, P4 ;  /* 0x0000007f170b7211 */ /* 0x080fe200020f0eff */
[----:B-----5:R-:W-:Y:S01]  /*17ed0*/  IMAD R21, R18, 0xa1, RZ ;  /* 0x000000a112157824 */ /* 0x020fe200078e02ff */
[-C--:B------:R-:W-:Y:S01]  /*17ee0*/  LEA.HI.X.SX32 R15, R15, R127.reuse, 0x1, P6 ;  /* 0x0000007f0f0f7211 */ /* 0x080fe200030f0eff */
[----:B------:R5:W-:Y:S01]  /*17ef0*/  STG.E.U8 desc[UR50][R8.64], R57 ;  /* 0x0000003908007986 */ /* 0x000be2000c101132 */
[----:B--2---:R-:W-:Y:S01]  /*17f00*/  IMAD R23, R22, 0xa2, RZ ;  /* 0x000000a216177824 */ /* 0x004fe200078e02ff */
[----:B------:R-:W2:Y:S01]  /*17f10*/  LDC R18, c[0x0][0x278] ;  /* 0x00009e00ff127b82 */ /* 0x000ea20000000800 */
[CC--:B----4-:R-:W-:Y:S01]  /*17f20*/  IADD3 R12, P5, R17.reuse, R126.reuse, RZ ;  /* 0x0000007e110c7210 */ /* 0x0d0fe20007fbe0ff */
[----:B------:R4:W-:Y:S03]  /*17f30*/  STG.E.U8 desc[UR50][R10.64], R58 ;  /* 0x0000003a0a007986 */ /* 0x0009e6000c101132 */
[----:B------:R-:W-:Y:S01]  /*17f40*/  LEA.HI.X.SX32 R13, R17, R127, 0x1, P5 ;  /* 0x0000007f110d7211 */ /* 0x000fe200028f0eff */
[----:B0-----:R-:W-:Y:S01]  /*17f50*/  IMAD R17, R16, 0xa3, RZ ;  /* 0x000000a310117824 */ /* 0x001fe200078e02ff */
[----:B-----5:R-:W-:Y:S01]  /*17f60*/  IADD3 R8, P4, R19, R126, RZ ;  /* 0x0000007e13087210 */ /* 0x020fe20007f9e0ff */
[----:B------:R-:W0:Y:S01]  /*17f70*/  LDC R25, c[0x0][0x278] ;  /* 0x00009e00ff197b82 */ /* 0x000e220000000800 */
[----:B------:R5:W-:Y:S01]  /*17f80*/  STG.E.U8 desc[UR50][R14.64], R85 ;  /* 0x000000550e007986 */ /* 0x000be2000c101132 */
[----:B------:R-:W-:-:S02]  /*17f90*/  PRMT R82, R83, 0x7773, RZ ;  /* 0x0000777353527816 */ /* 0x000fc400000000ff */
[----:B------:R-:W-:Y:S02]  /*17fa0*/  LEA.HI.X.SX32 R9, R19, R127, 0x1, P4 ;  /* 0x0000007f13097211 */ /* 0x000fe400020f0eff */
[-C--:B----4-:R-:W-:Y:S02]  /*17fb0*/  IADD3 R10, P6, R21, R126.reuse, RZ ;  /* 0x0000007e150a7210 */ /* 0x090fe40007fde0ff */
[----:B------:R-:W4:Y:S01]  /*17fc0*/  LDC R26, c[0x0][0x278] ;  /* 0x00009e00ff1a7b82 */ /* 0x000f220000000800 */
[-C--:B------:R-:W-:Y:S02]  /*17fd0*/  IADD3 R16, P4, R17, R126.reuse, RZ ;  /* 0x0000007e11107210 */ /* 0x080fe40007f9e0ff */
[----:B-----5:R-:W-:Y:S02]  /*17fe0*/  IADD3 R14, P5, R23, R126, RZ ;  /* 0x0000007e170e7210 */ /* 0x020fe40007fbe0ff */
[----:B------:R-:W-:-:S03]  /*17ff0*/  PRMT R88, R76, 0x7771, RZ ;  /* 0x000077714c587816 */ /* 0x000fc600000000ff */
[----:B------:R-:W5:Y:S01]  /*18000*/  LDC R22, c[0x0][0x278] ;  /* 0x00009e00ff167b82 */ /* 0x000f620000000800 */
[-C--:B------:R-:W-:Y:S02]  /*18010*/  LEA.HI.X.SX32 R11, R21, R127.reuse, 0x1, P6 ;  /* 0x0000007f150b7211 */ /* 0x080fe400030f0eff */
[----:B------:R-:W-:Y:S02]  /*18020*/  PRMT R95, R77, 0x7770, RZ ;  /* 0x000077704d5f7816 */ /* 0x000fe400000000ff */
[-C--:B------:R-:W-:Y:S01]  /*18030*/  LEA.HI.X.SX32 R15, R23, R127.reuse, 0x1, P5 ;  /* 0x0000007f170f7211 */ /* 0x080fe200028f0eff */
[----:B------:R1:W-:Y:S01]  /*18040*/  STG.E.U8 desc[UR50][R12.64], R82 ;  /* 0x000000520c007986 */ /* 0x0003e2000c101132 */
[----:B------:R-:W-:Y:S02]  /*18050*/  PRMT R92, R77, 0x7771, RZ ;  /* 0x000077714d5c7816 */ /* 0x000fe400000000ff */
[----:B------:R-:W-:Y:S01]  /*18060*/  LEA.HI.X.SX32 R17, R17, R127, 0x1, P4 ;  /* 0x0000007f11117211 */ /* 0x000fe200020f0eff */
[----:B------:R2:W-:Y:S01]  /*18070*/  STG.E.U8 desc[UR50][R8.64], R91 ;  /* 0x0000005b08007986 */ /* 0x0005e2000c101132 */
[----:B---3--:R-:W-:-:S02]  /*18080*/  IMAD R19, R24, 0xa5, RZ ;  /* 0x000000a518137824 */ /* 0x008fc400078e02ff */
[----:B------:R-:W3:Y:S01]  /*18090*/  LDC R24, c[0x0][0x278] ;  /* 0x00009e00ff187b82 */ /* 0x000ee20000000800 */
[----:B------:R-:W-:Y:S01]  /*180a0*/  STG.E.U8 desc[UR50][R10.64], R88 ;  /* 0x000000580a007986 */ /* 0x000fe2000c101132 */
[----:B-1----:R-:W-:-:S03]  /*180b0*/  IMAD R13, R20, 0xa4, RZ ;  /* 0x000000a4140d7824 */ /* 0x002fc600078e02ff */
[----:B------:R-:W-:Y:S03]  /*180c0*/  STG.E.U8 desc[UR50][R14.64], R95 ;  /* 0x0000005f0e007986 */ /* 0x000fe6000c101132 */
[----:B------:R-:W1:Y:S01]  /*180d0*/  LDC R20, c[0x0][0x278] ;  /* 0x00009e00ff147b82 */ /* 0x000e620000000800 */
[----:B------:R0:W-:Y:S01]  /*180e0*/  STG.E.U8 desc[UR50][R16.64], R92 ;  /* 0x0000005c10007986 */ /* 0x0001e2000c101132 */
[----:B--2---:R-:W-:-:S06]  /*180f0*/  IADD3 R8, P6, R13, R126, RZ ;  /* 0x0000007e0d087210 */ /* 0x004fcc0007fde0ff */
[----:B0-----:R-:W0:Y:S01]  /*18100*/  LDC R16, c[0x0][0x278] ;  /* 0x00009e00ff107b82 */ /* 0x001e220000000800 */
[----:B------:R-:W-:Y:S02]  /*18110*/  IMAD R17, R18, 0xa8, RZ ;  /* 0x000000a812117824 */ /* 0x000fe400078e02ff */
[----:B------:R-:W-:Y:S01]  /*18120*/  IMAD R21, R25, 0xa6, RZ ;  /* 0x000000a619157824 */ /* 0x000fe200078e02ff */
[----:B------:R-:W-:Y:S01]  /*18130*/  PRMT R97, R78, 0x7770, RZ ;  /* 0x000077704e617816 */ /* 0x000fe200000000ff */
[----:B----4-:R-:W-:-:S03]  /*18140*/  IMAD R23, R26, 0xa7, RZ ;  /* 0x000000a71a177824 */ /* 0x010fc600078e02ff */
[----:B------:R-:W2:Y:S01]  /*18150*/  LDC R18, c[0x0][0x278] ;  /* 0x00009e00ff127b82 */ /* 0x000ea20000000800 */
[----:B------:R-:W-:Y:S02]  /*18160*/  LEA.HI.X.SX32 R9, R13, R127, 0x1, P6 ;  /* 0x0000007f0d097211 */ /* 0x000fe400030f0eff */
[----:B------:R-:W-:-:S05]  /*18170*/  IADD3 R10, P5, R19, R126, RZ ;  /* 0x0000007e130a7210 */ /* 0x000fca0007fbe0ff */
[----:B------:R-:W4:Y:S01]  /*18180*/  LDC R25, c[0x0][0x278] ;  /* 0x00009e00ff197b82 */ /* 0x000f220000000800 */
[C---:B------:R-:W-:Y:S02]  /*18190*/  PRMT R83, R76.reuse, 0x7773, RZ ;  /* 0x000077734c537816 */ /* 0x040fe400000000ff */
[----:B------:R-:W-:Y:S01]  /*181a0*/  PRMT R87, R76, 0x7772, RZ ;  /* 0x000077724c577816 */ /* 0x000fe200000000ff */
[----:B------:R3:W-:Y:S01]  /*181b0*/  STG.E.U8 desc[UR50][R8.64], R97 ;  /* 0x0000006108007986 */ /* 0x0007e2000c101132 */
[C---:B------:R-:W-:Y:S02]  /*181c0*/  PRMT R76, R77.reuse, 0x7773, RZ ;  /* 0x000077734d4c7816 */ /* 0x040fe400000000ff */
[----:B------:R-:W-:Y:S01]  /*181d0*/  PRMT R90, R77, 0x7772, RZ ;  /* 0x000077724d5a7816 */ /* 0x000fe200000000ff */
[----:B------:R-:W4:Y:S01]  /*181e0*/  LDC R26, c[0x0][0x278] ;  /* 0x00009e00ff1a7b82 */ /* 0x000f220000000800 */
[----:B------:R-:W-:Y:S02]  /*181f0*/  IADD3 R12, P4, R21, R126, RZ ;  /* 0x0000007e150c7210 */ /* 0x000fe40007f9e0ff */
[----:B------:R-:W-:-:S02]  /*18200*/  PRMT R77, R78, 0x7771, RZ ;  /* 0x000077714e4d7816 */ /* 0x000fc400000000ff */
[-C--:B------:R-:W-:Y:S02]  /*18210*/  IADD3 R14, P6, R23, R126.reuse, RZ ;  /* 0x0000007e170e7210 */ /* 0x080fe40007fde0ff */
[-C--:B------:R-:W-:Y:S01]  /*18220*/  LEA.HI.X.SX32 R11, R19, R127.reuse, 0x1, P5 ;  /* 0x0000007f130b7211 */ /* 0x080fe200028f0eff */
[----:B-----5:R-:W-:Y:S01]  /*18230*/  IMAD R19, R22, 0xa9, RZ ;  /* 0x000000a916137824 */ /* 0x020fe200078e02ff */
[-C--:B---3--:R-:W-:Y:S01]  /*18240*/  IADD3 R8, P5, R17, R126.reuse, RZ ;  /* 0x0000007e11087210 */ /* 0x088fe20007fbe0ff */
[----:B------:R-:W3:Y:S01]  /*18250*/  LDC R22, c[0x0][0x278] ;  /* 0x00009e00ff167b82 */ /* 0x000ee20000000800 */
[----:B------:R-:W-:Y:S02]  /*18260*/  PRMT R101, R79, 0x7770, RZ ;  /* 0x000077704f657816 */ /* 0x000fe400000000ff */
[-C--:B------:R-:W-:Y:S01]  /*18270*/  LEA.HI.X.SX32 R13, R21, R127.reuse, 0x1, P4 ;  /* 0x0000007f150d7211 */ /* 0x080fe200020f0eff */
[----:B-1----:R-:W-:Y:S01]  /*18280*/  IMAD R21, R20, 0xaa, RZ ;  /* 0x000000aa14157824 */ /* 0x002fe200078e02ff */
[----:B------:R-:W-:Y:S01]  /*18290*/  PRMT R98, R79, 0x7771, RZ ;  /* 0x000077714f627816 */ /* 0x000fe200000000ff */
[----:B------:R1:W-:Y:S01]  /*182a0*/  STG.E.U8 desc[UR50][R10.64], R77 ;  /* 0x0000004d0a007986 */ /* 0x0003e2000c101132 */
[-C--:B------:R-:W-:Y:S01]  /*182b0*/  LEA.HI.X.SX32 R15, R23, R127.reuse, 0x1, P6 ;  /* 0x0000007f170f7211 */ /* 0x080fe200030f0eff */
[----:B------:R-:W-:Y:S01]  /*182c0*/  IMAD R23, R24, 0xab, RZ ;  /* 0x000000ab18177824 */ /* 0x000fe200078e02ff */
[----:B------:R-:W-:Y:S01]  /*182d0*/  LEA.HI.X.SX32 R9, R17, R127, 0x1, P5 ;  /* 0x0000007f11097211 */ /* 0x000fe200028f0eff */
[----:B0-----:R-:W-:Y:S01]  /*182e0*/  IMAD R17, R16, 0xac, RZ ;  /* 0x000000ac10117824 */ /* 0x001fe200078e02ff */
[----:B------:R0:W-:Y:S01]  /*182f0*/  STG.E.U8 desc[UR50][R12.64], R101 ;  /* 0x000000650c007986 */ /* 0x0001e2000c101132 */
[----:B------:R-:W5:Y:S03]  /*18300*/  LDC R20, c[0x0][0x278] ;  /* 0x00009e00ff147b82 */ /* 0x000f660000000800 */
[----:B------:R2:W-:Y:S01]  /*18310*/  STG.E.U8 desc[UR50][R14.64], R98 ;  /* 0x000000620e007986 */ /* 0x0005e2000c101132 */
[----:B-1----:R-:W-:-:S02]  /*18320*/  IADD3 R10, P4, R19, R126, RZ ;  /* 0x0000007e130a7210 */ /* 0x002fc40007f9e0ff */
[----:B------:R-:W-:Y:S02]  /*18330*/  PRMT R94, R78, 0x7772, RZ ;  /* 0x000077724e5e7816 */ /* 0x000fe400000000ff */
[----:B------:R-:W1:Y:S01]  /*18340*/  LDC R24, c[0x0][0x278] ;  /* 0x00009e00ff187b82 */ /* 0x000e620000000800 */
[-C--:B------:R-:W-:Y:S02]  /*18350*/  LEA.HI.X.SX32 R11, R19, R127.reuse, 0x1, P4 ;  /* 0x0000007f130b7211 */ /* 0x080fe400020f0eff */
[-C--:B0-----:R-:W-:Y:S02]  /*18360*/  IADD3 R12, P6, R21, R126.reuse, RZ ;  /* 0x0000007e150c7210 */ /* 0x081fe40007fde0ff */
[-C--:B------:R-:W-:Y:S02]  /*18370*/  IADD3 R16, P4, R17, R126.reuse, RZ ;  /* 0x0000007e11107210 */ /* 0x080fe40007f9e0ff */
[----:B--2---:R-:W-:Y:S02]  /*18380*/  IADD3 R14, P5, R23, R126, RZ ;  /* 0x0000007e170e7210 */ /* 0x004fe40007fbe0ff */
[----:B------:R-:W-:-:S02]  /*18390*/  LEA.HI.X.SX32 R13, R21, R127, 0x1, P6 ;  /* 0x0000007f150d7211 */ /* 0x000fc400030f0eff */
[-C--:B------:R-:W-:Y:S01]  /*183a0*/  LEA.HI.X.SX32 R15, R23, R127.reuse, 0x1, P5 ;  /* 0x0000007f170f7211 */ /* 0x080fe200028f0eff */
[----:B------:R4:W-:Y:S01]  /*183b0*/  STG.E.U8 desc[UR50][R8.64], R87 ;  /* 0x0000005708007986 */ /* 0x0009e2000c101132 */
[----:B------:R-:W-:Y:S01]  /*183c0*/  LEA.HI.X.SX32 R17, R17, R127, 0x1, P4 ;  /* 0x0000007f11117211 */ /* 0x000fe200020f0eff */
[----:B------:R-:W-:Y:S02]  /*183d0*/  IMAD R19, R18, 0xae, RZ ;  /* 0x000000ae12137824 */ /* 0x000fe400078e02ff */
[----:B------:R-:W-:Y:S01]  /*183e0*/  STG.E.U8 desc[UR50][R10.64], R83 ;  /* 0x000000530a007986 */ /* 0x000fe2000c101132 */
[----:B------:R-:W0:Y:S03]  /*183f0*/  LDC R18, c[0x0][0x278] ;  /* 0x00009e00ff127b82 */ /* 0x000e260000000800 */
[----:B------:R-:W-:Y:S01]  /*18400*/  STG.E.U8 desc[UR50][R12.64], R90 ;  /* 0x0000005a0c007986 */ /* 0x000fe2000c101132 */
[----:B----4-:R-:W-:-:S03]  /*18410*/  IMAD R9, R25, 0xad, RZ ;  /* 0x000000ad19097824 */ /* 0x010fc600078e02ff */
[----:B------:R-:W-:Y:S01]  /*18420*/  STG.E.U8 desc[UR50][R14.64], R76 ;  /* 0x0000004c0e007986 */ /* 0x000fe2000c101132 */
[----:B------:R-:W2:Y:S03]  /*18430*/  LDC R25, c[0x0][0x278] ;  /* 0x00009e00ff197b82 */ /* 0x000ea60000000800 */
[----:B------:R4:W-:Y:S01]  /*18440*/  STG.E.U8 desc[UR50][R16.64], R94 ;  /* 0x0000005e10007986 */ /* 0x0009e2000c101132 */
[C---:B------:R-:W-:Y:S01]  /*18450*/  IADD3 R8, P6, R9.reuse, R126, RZ ;  /* 0x0000007e09087210 */ /* 0x040fe20007fde0ff */
[----:B---3--:R-:W-:Y:S01]  /*18460*/  IMAD R23, R22, 0xb0, RZ ;  /* 0x000000b016177824 */ /* 0x008fe200078e02ff */
[----:B------:R-:W-:Y:S01]  /*18470*/  PRMT R93, R78, 0x7773, RZ ;  /* 0x000077734e5d7816 */ /* 0x000fe200000000ff */
[----:B------:R-:W-:Y:S01]  /*18480*/  IMAD R21, R26, 0xaf, RZ ;  /* 0x000000af1a157824 */ /* 0x000fe200078e02ff */
[----:B------:R-:W3:Y:S08]  /*18490*/  LDC R22, c[0x0][0x278] ;  /* 0x00009e00ff167b82 */ /* 0x000ef00000000800 */
[----:B----4-:R-:W4:Y:S01]  /*184a0*/  LDC R16, c[0x0][0x278] ;  /* 0x00009e00ff107b82 */ /* 0x010f220000000800 */
[----:B-----5:R-:W-:Y:S01]  /*184b0*/  IMAD R17, R20, 0xb1, RZ ;  /* 0x000000b114117824 */ /* 0x020fe200078e02ff */
[----:B------:R-:W-:-:S02]  /*184c0*/  LEA.HI.X.SX32 R9, R9, R127, 0x1, P6 ;  /* 0x0000007f09097211 */ /* 0x000fc400030f0eff */
[-C--:B------:R-:W-:Y:S02]  /*184d0*/  IADD3 R10, P5, R19, R126.reuse, RZ ;  /* 0x0000007e130a7210 */ /* 0x080fe40007fbe0ff */
[-C--:B------:R-:W-:Y:S02]  /*184e0*/  IADD3 R14, P6, R23, R126.reuse, RZ ;  /* 0x0000007e170e7210 */ /* 0x080fe40007fde0ff */
[----:B------:R-:W5:Y:S01]  /*184f0*/  LDC R20, c[0x0][0x278] ;  /* 0x00009e00ff147b82 */ /* 0x000f620000000800 */
[----:B------:R-:W-:Y:S01]  /*18500*/  IADD3 R12, P4, R21, R126, RZ ;  /* 0x0000007e150c7210 */ /* 0x000fe20007f9e0ff */
[----:B------:R0:W-:Y:S01]  /*18510*/  STG.E.U8 desc[UR50][R8.64], R93 ;  /* 0x0000005d08007986 */ /* 0x0001e2000c101132 */
[----:B------:R-:W-:Y:S02]  /*18520*/  PRMT R78, R79, 0x7772, RZ ;  /* 0x000077724f4e7816 */ /* 0x000fe400000000ff */
[-C--:B------:R-:W-:Y:S01]  /*18530*/  LEA.HI.X.SX32 R11, R19, R127.reuse, 0x1, P5 ;  /* 0x0000007f130b7211 */ /* 0x080fe200028f0eff */
[----:B-1----:R-:W-:Y:S01]  /*18540*/  IMAD R19, R24, 0xb2, RZ ;  /* 0x000000b218137824 */ /* 0x002fe200078e02ff */
[-C--:B------:R-:W-:Y:S01]  /*18550*/  LEA.HI.X.SX32 R15, R23, R127.reuse, 0x1, P6 ;  /* 0x0000007f170f7211 */ /* 0x080fe200030f0eff */
[----:B0-----:R-:W-:Y:S01]  /*18560*/  IMAD R23, R18, 0xb4, RZ ;  /* 0x000000b412177824 */ /* 0x001fe200078e02ff */
[----:B------:R-:W-:Y:S01]  /*18570*/  PRMT R96, R79, 0x7773, RZ ;  /* 0x000077734f607816 */ /* 0x000fe200000000ff */
[----:B------:R-:W0:Y:S01]  /*18580*/  LDC R18, c[0x0][0x278] ;  /* 0x00009e00ff127b82 */ /* 0x000e220000000800 */
[----:B------:R-:W-:-:S02]  /*18590*/  LEA.HI.X.SX32 R13, R21, R127, 0x1, P4 ;  /* 0x0000007f150d7211 */ /* 0x000fc400020f0eff */
[----:B------:R-:W-:Y:S01]  /*185a0*/  IADD3 R8, P5, R17, R126, RZ ;  /* 0x0000007e11087210 */ /* 0x000fe20007fbe0ff */
[----:B--2---:R-:W-:Y:S01]  /*185b0*/  IMAD R21, R25, 0xb3, RZ ;  /* 0x000000b319157824 */ /* 0x004fe200078e02ff */
[----:B------:R-:W-:Y:S01]  /*185c0*/  PRMT R104, R72, 0x7770, RZ ;  /* 0x0000777048687816 */ /* 0x000fe200000000ff */
[----:B------:R1:W-:Y:S01]  /*185d0*/  STG.E.U8 desc[UR50][R10.64], R78 ;  /* 0x0000004e0a007986 */ /* 0x0003e2000c101132 */
[----:B------:R-:W-:Y:S01]  /*185e0*/  LEA.HI.X.SX32 R9, R17, R127, 0x1, P5 ;  /* 0x0000007f11097211 */ /* 0x000fe200028f0eff */
[----:B----4-:R-:W-:Y:S01]  /*185f0*/  IMAD R17, R16, 0xb5, RZ ;  /* 0x000000b510117824 */ /* 0x010fe200078e02ff */
[----:B------:R-:W2:Y:S01]  /*18600*/  LDC R24, c[0x0][0x278] ;  /* 0x00009e00ff187b82 */ /* 0x000ea20000000800 */
[----:B------:R4:W-:Y:S01]  /*18610*/  STG.E.U8 desc[UR50][R12.64], R96 ;  /* 0x000000600c007986 */ /* 0x0009e2000c101132 */
[----:B------:R-:W-:-:S03]  /*18620*/  PRMT R100, R72, 0x7771, RZ ;  /* 0x0000777148647816 */ /* 0x000fc600000000ff */
[----:B------:R3:W-:Y:S03]  /*18630*/  STG.E.U8 desc[UR50][R14.64], R104 ;  /* 0x000000680e007986 */ /* 0x0007e6000c101132 */
[----:B------:R-:W2:Y:S01]  /*18640*/  LDC R26, c[0x0][0x278] ;  /* 0x00009e00ff1a7b82 */ /* 0x000ea20000000800 */
[-C--:B-1----:R-:W-:Y:S02]  /*18650*/  IADD3 R10, P4, R19, R126.reuse, RZ ;  /* 0x0000007e130a7210 */ /* 0x082fe40007f9e0ff */
[----:B----4-:R-:W-:Y:S02]  /*18660*/  IADD3 R12, P6, R21, R126, RZ ;  /* 0x0000007e150c7210 */ /* 0x010fe40007fde0ff */
[----:B------:R-:W-:-:S03]  /*18670*/  LEA.HI.X.SX32 R11, R19, R127, 0x1, P4 ;  /* 0x0000007f130b7211 */ /* 0x000fc600020f0eff */
[----:B------:R-:W1:Y:S01]  /*18680*/  LDC R25, c[0x0][0x278] ;  /* 0x00009e00ff197b82 */ /* 0x000e620000000800 */
[-C--:B---3--:R-:W-:Y:S02]  /*18690*/  IADD3 R14, P5, R23, R126.reuse, RZ ;  /* 0x0000007e170e7210 */ /* 0x088fe40007fbe0ff */
[----:B------:R-:W-:Y:S02]  /*186a0*/  IADD3 R16, P4, R17, R126, RZ ;  /* 0x0000007e11107210 */ /* 0x000fe40007f9e0ff */
[C---:B------:R-:W-:Y:S02]  /*186b0*/  PRMT R106, R73.reuse, 0x7770, RZ ;  /* 0x00007770496a7816 */ /* 0x040fe400000000ff */
[----:B------:R-:W-:Y:S02]  /*186c0*/  PRMT R103, R73, 0x7771, RZ ;  /* 0x0000777149677816 */ /* 0x000fe400000000ff */
[----:B------:R-:W-:Y:S02]  /*186d0*/  LEA.HI.X.SX32 R13, R21, R127, 0x1, P6 ;  /* 0x0000007f150d7211 */ /* 0x000fe400030f0eff */
[----:B------:R-:W-:-:S02]  /*186e0*/  PRMT R110, R74, 0x7770, RZ ;  /* 0x000077704a6e7816 */ /* 0x000fc400000000ff */
[-C--:B------:R-:W-:Y:S01]  /*186f0*/  LEA.HI.X.SX32 R15, R23, R127.reuse, 0x1, P5 ;  /* 0x0000007f170f7211 */ /* 0x080fe200028f0eff */
[----:B------:R3:W-:Y:S01]  /*18700*/  STG.E.U8 desc[UR50][R8.64], R100 ;  /* 0x0000006408007986 */ /* 0x0007e2000c101132 */
[----:B------:R-:W-:Y:S02]  /*18710*/  PRMT R107, R74, 0x7771, RZ ;  /* 0x000077714a6b7816 */ /* 0x000fe400000000ff */
[----:B------:R-:W-:Y:S01]  /*18720*/  LEA.HI.X.SX32 R17, R17, R127, 0x1, P4 ;  /* 0x0000007f11117211 */ /* 0x000fe200020f0eff */
[----:B------:R-:W-:Y:S01]  /*18730*/  STG.E.U8 desc[UR50][R10.64], R106 ;  /* 0x0000006a0a007986 */ /* 0x000fe2000c101132 */
[----:B-----5:R-:W-:Y:S02]  /*18740*/  IMAD R19, R20, 0xb7, RZ ;  /* 0x000000b714137824 */ /* 0x020fe400078e02ff */
[----:B------:R-:W4:Y:S01]  /*18750*/  LDC R20, c[0x0][0x278] ;  /* 0x00009e00ff147b82 */ /* 0x000f220000000800 */
[----:B------:R-:W-:Y:S01]  /*18760*/  STG.E.U8 desc[UR50][R12.64], R103 ;  /* 0x000000670c007986 */ /* 0x000fe2000c101132 */
[----:B---3--:R-:W-:-:S03]  /*18770*/  IMAD R9, R22, 0xb6, RZ ;  /* 0x000000b616097824 */ /* 0x008fc600078e02ff */
[----:B------:R-:W-:Y:S03]  /*18780*/  STG.E.U8 desc[UR50][R14.64], R110 ;  /* 0x0000006e0e007986 */ /* 0x000fe6000c101132 */
[----:B------:R-:W3:Y:S01]  /*18790*/  LDC R22, c[0x0][0x278] ;  /* 0x00009e00ff167b82 */ /* 0x000ee20000000800 */
[----:B------:R5:W-:Y:S01]  /*187a0*/  STG.E.U8 desc[UR50][R16.64], R107 ;  /* 0x0000006b10007986 */ /* 0x000be2000c101132 */
[C---:B------:R-:W-:Y:S02]  /*187b0*/  PRMT R79, R72.reuse, 0x7773, RZ ;  /* 0x00007773484f7816 */ /* 0x040fe400000000ff */
[----:B------:R-:W-:-:S04]  /*187c0*/  PRMT R99, R72, 0x7772, RZ ;  /* 0x0000777248637816 */ /* 0x000fc800000000ff */
[----:B-----5:R-:W5:Y:S01]  /*187d0*/  LDC R16, c[0x0][0x278] ;  /* 0x00009e00ff107b82 */ /* 0x020f620000000800 */
[----:B0-----:R-:W-:Y:S01]  /*187e0*/  IMAD R17, R18, 0xba, RZ ;  /* 0x000000ba12117824 */ /* 0x001fe200078e02ff */
[----:B------:R-:W-:Y:S01]  /*187f0*/  IADD3 R8, P6, R9, R126, RZ ;  /* 0x0000007e09087210 */ /* 0x000fe20007fde0ff */
[----:B--2---:R-:W-:Y:S01]  /*18800*/  IMAD R23, R24, 0xb9, RZ ;  /* 0x000000b918177824 */ /* 0x004fe200078e02ff */
[----:B------:R-:W-:-:S04]  /*18810*/  PRMT R72, R73, 0x7773, RZ ;  /* 0x0000777349487816 */ /* 0x000fc800000000ff */
[----:B------:R-:W0:Y:S01]  /*18820*/  LDC R18, c[0x0][0x278] ;  /* 0x00009e00ff127b82 */ /* 0x000e220000000800 */
[----:B------:R-:W-:Y:S01]  /*18830*/  PRMT R102, R73, 0x7772, RZ ;  /* 0x0000777249667816 */ /* 0x000fe200000000ff */
[----:B------:R-:W-:Y:S01]  /*18840*/  IMAD R21, R26, 0xb8, RZ ;  /* 0x000000b81a157824 */ /* 0x000fe200078e02ff */
[C---:B------:R-:W-:Y:S02]  /*18850*/  PRMT R73, R74.reuse, 0x7773, RZ ;  /* 0x000077734a497816 */ /* 0x040fe400000000ff */
[----:B------:R-:W-:Y:S02]  /*18860*/  PRMT R105, R74, 0x7772, RZ ;  /* 0x000077724a697816 */ /* 0x000fe400000000ff */
[C---:B------:R-:W-:Y:S01]  /*18870*/  PRMT R108, R75.reuse, 0x7773, RZ ;  /* 0x000077734b6c7816 */ /* 0x040fe200000000ff */
[----:B------:R-:W2:Y:S01]  /*18880*/  LDC R24, c[0x0][0x278] ;  /* 0x00009e00ff187b82 */ /* 0x000ea20000000800 */
[C---:B------:R-:W-:Y:S02]  /*18890*/  PRMT R109, R75.reuse, 0x7772, RZ ;  /* 0x000077724b6d7816 */ /* 0x040fe400000000ff */
[----:B------:R-:W-:-:S02]  /*188a0*/  PRMT R74, R75, 0x7771, RZ ;  /* 0x000077714b4a7816 */ /* 0x000fc400000000ff */
[----:B------:R-:W-:Y:S02]  /*188b0*/  PRMT R75, R75, 0x7770, RZ ;  /* 0x000077704b4b7816 */ /* 0x000fe400000000ff */
[-C--:B------:R-:W-:Y:S01]  /*188c0*/  LEA.HI.X.SX32 R9, R9, R127.reuse, 0x1, P6 ;  /* 0x0000007f09097211 */ /* 0x080fe200030f0eff */
[----:B------:R-:W2:Y:S01]  /*188d0*/  LDC R26, c[0x0][0x278] ;  /* 0x00009e00ff1a7b82 */ /* 0x000ea20000000800 */
[-C--:B------:R-:W-:Y:S02]  /*188e0*/  IADD3 R10, P5, R19, R126.reuse, RZ ;  /* 0x0000007e130a7210 */ /* 0x080fe40007fbe0ff */
[-C--:B------:R-:W-:Y:S01]  /*188f0*/  IADD3 R12, P4, R21, R126.reuse, RZ ;  /* 0x0000007e150c7210 */ /* 0x080fe20007f9e0ff */
[----:B------:R4:W-:Y:S01]  /*18900*/  STG.E.U8 desc[UR50][R8.64], R75 ;  /* 0x0000004b08007986 */ /* 0x0009e2000c101132 */
[-C--:B------:R-:W-:Y:S02]  /*18910*/  IADD3 R14, P6, R23, R126.reuse, RZ ;  /* 0x0000007e170e7210 */ /* 0x080fe40007fde0ff */
[-C--:B------:R-:W-:Y:S01]  /*18920*/  LEA.HI.X.SX32 R11, R19, R127.reuse, 0x1, P5 ;  /* 0x0000007f130b7211 */ /* 0x080fe200028f0eff */
[----:B-1----:R-:W-:Y:S01]  /*18930*/  IMAD R19, R25, 0xbb, RZ ;  /* 0x000000bb19137824 */ /* 0x002fe200078e02ff */
[-C--:B------:R-:W-:Y:S01]  /*18940*/  LEA.HI.X.SX32 R13, R21, R127.reuse, 0x1, P4 ;  /* 0x0000007f150d7211 */ /* 0x080fe200020f0eff */
[----:B------:R-:W1:Y:S01]  /*18950*/  LDC R25, c[0x0][0x278] ;  /* 0x00009e00ff197b82 */ /* 0x000e620000000800 */
[----:B------:R-:W-:Y:S01]  /*18960*/  LEA.HI.X.SX32 R15, R23, R127, 0x1, P6 ;  /* 0x0000007f170f7211 */ /* 0x000fe200030f0eff */
[----:B---3--:R-:W-:Y:S01]  /*18970*/  IMAD R21, R22, 0xbc, RZ ;  /* 0x000000bc16157824 */ /* 0x008fe200078e02ff */
[----:B----4-:R-:W-:Y:S01]  /*18980*/  IADD3 R8, P5, R17, R126, RZ ;  /* 0x0000007e11087210 */ /* 0x010fe20007fbe0ff */
[----:B------:R3:W-:Y:S01]  /*18990*/  STG.E.U8 desc[UR50][R10.64], R74 ;  /* 0x0000004a0a007986 */ /* 0x0007e2000c101132 */
[----:B------:R-:W-:-:S03]  /*189a0*/  IMAD R23, R20, 0xbd, RZ ;  /* 0x000000bd14177824 */ /* 0x000fc600078e02ff */
[----:B------:R-:W4:Y:S01]  /*189b0*/  LDC R22, c[0x0][0x278] ;  /* 0x00009e00ff167b82 */ /* 0x000f220000000800 */
[----:B------:R-:W-:Y:S01]  /*189c0*/  LEA.HI.X.SX32 R9, R17, R127, 0x1, P5 ;  /* 0x0000007f11097211 */ /* 0x000fe200028f0eff */
[----:B-----5:R-:W-:Y:S01]  /*189d0*/  IMAD R17, R16, 0xbe, RZ ;  /* 0x000000be10117824 */ /* 0x020fe200078e02ff */
[----:B------:R5:W-:Y:S04]  /*189e0*/  STG.E.U8 desc[UR50][R12.64], R99 ;  /* 0x000000630c007986 */ /* 0x000be8000c101132 */
[----:B------:R0:W-:Y:S01]  /*189f0*/  STG.E.U8 desc[UR50][R14.64], R79 ;  /* 0x0000004f0e007986 */ /* 0x0001e2000c101132 */
[----:B------:R-:W4:Y:S01]  /*18a00*/  LDC R20, c[0x0][0x278] ;  /* 0x00009e00ff147b82 */ /* 0x000f220000000800 */
[----:B---3--:R-:W-:-:S04]  /*18a10*/  IADD3 R10, P4, R19, R126, RZ ;  /* 0x0000007e130a7210 */ /* 0x008fc80007f9e0ff */
[-C--:B------:R-:W-:Y:S02]  /*18a20*/  LEA.HI.X.SX32 R11, R19, R127.reuse, 0x1, P4 ;  /* 0x0000007f130b7211 */ /* 0x080fe400020f0eff */
[-C--:B-----5:R-:W-:Y:S02]  /*18a30*/  IADD3 R12, P6, R21, R126.reuse, RZ ;  /* 0x0000007e150c7210 */ /* 0x0a0fe40007fde0ff */
[-C--:B------:R-:W-:Y:S02]  /*18a40*/  IADD3 R16, P4, R17, R126.reuse, RZ ;  /* 0x0000007e11107210 */ /* 0x080fe40007f9e0ff */
[----:B0-----:R-:W-:Y:S01]  /*18a50*/  IADD3 R14, P5, R23, R126, RZ ;  /* 0x0000007e170e7210 */ /* 0x001fe20007fbe0ff */
[----:B------:R-:W-:Y:S01]  /*18a60*/  IMAD R19, R18, 0xc0, RZ ;  /* 0x000000c012137824 */ /* 0x000fe200078e02ff */
[-C--:B------:R-:W-:Y:S01]  /*18a70*/  LEA.HI.X.SX32 R13, R21, R127.reuse, 0x1, P6 ;  /* 0x0000007f150d7211 */ /* 0x080fe200030f0eff */
[----:B------:R-:W0:Y:S01]  /*18a80*/  LDC R18, c[0x0][0x278] ;  /* 0x00009e00ff127b82 */ /* 0x000e220000000800 */
[-C--:B------:R-:W-:Y:S01]  /*18a90*/  LEA.HI.X.SX32 R15, R23, R127.reuse, 0x1, P5 ;  /* 0x0000007f170f7211 */ /* 0x080fe200028f0eff */
[----:B------:R2:W-:Y:S01]  /*18aa0*/  STG.E.U8 desc[UR50][R8.64], R102 ;  /* 0x0000006608007986 */ /* 0x0005e2000c101132 */
[----:B------:R-:W-:-:S03]  /*18ab0*/  LEA.HI.X.SX32 R17, R17, R127, 0x1, P4 ;  /* 0x0000007f11117211 */ /* 0x000fc600020f0eff */
[----:B------:R-:W-:Y:S04]  /*18ac0*/  STG.E.U8 desc[UR50][R10.64], R72 ;  /* 0x000000480a007986 */ /* 0x000fe8000c101132 */
[----:B------:R-:W-:Y:S01]  /*18ad0*/  STG.E.U8 desc[UR50][R12.64], R105 ;  /* 0x000000690c007986 */ /* 0x000fe2000c101132 */
[----:B--2---:R-:W-:-:S03]  /*18ae0*/  IMAD R9, R24, 0xbf, RZ ;  /* 0x000000bf18097824 */ /* 0x004fc600078e02ff */
[----:B------:R-:W-:Y:S01]  /*18af0*/  STG.E.U8 desc[UR50][R14.64], R73 ;  /* 0x000000490e007986 */ /* 0x000fe2000c101132 */
[----:B------:R-:W2:Y:S03]  /*18b00*/  LDC R24, c[0x0][0x278] ;  /* 0x00009e00ff187b82 */ /* 0x000ea60000000800 */
[----:B------:R3:W-:Y:S01]  /*18b10*/  STG.E.U8 desc[UR50][R16.64], R109 ;  /* 0x0000006d10007986 */ /* 0x0007e2000c101132 */
[----:B------:R-:W-:Y:S01]  /*18b20*/  IADD3 R8, P6, R9, R126, RZ ;  /* 0x0000007e09087210 */ /* 0x000fe20007fde0ff */
[----:B-1----:R-:W-:-:S03]  /*18b30*/  IMAD R23, R25, 0xc2, RZ ;  /* 0x000000c219177824 */ /* 0x002fc600078e02ff */
[----:B---3--:R-:W1:Y:S01]  /*18b40*/  LDC R16, c[0x0][0x278] ;  /* 0x00009e00ff107b82 */ /* 0x008e620000000800 */
[----:B------:R-:W-:Y:S01]  /*18b50*/  LEA.HI.X.SX32 R9, R9, R127, 0x1, P6 ;  /* 0x0000007f09097211 */ /* 0x000fe200030f0eff */
[----:B------:R-:W-:Y:S01]  /*18b60*/  IMAD R21, R26, 0xc1, RZ ;  /* 0x000000c11a157824 */ /* 0x000fe200078e02ff */
[-C--:B------:R-:W-:Y:S01]  /*18b70*/  IADD3 R14, P6, R23, R126.reuse, RZ ;  /* 0x0000007e170e7210 */ /* 0x080fe20007fde0ff */
[----:B----4-:R-:W-:Y:S01]  /*18b80*/  IMAD R17, R20, 0xc3, RZ ;  /* 0x000000c314117824 */ /* 0x010fe200078e02ff */
[----:B------:R-:W-:-:S03]  /*18b90*/  IADD3 R10, P5, R19, R126, RZ ;  /* 0x0000007e130a7210 */ /* 0x000fc60007fbe0ff */
[----:B------:R-:W3:Y:S01]  /*18ba0*/  LDC R25, c[0x0][0x278] ;  /* 0x00009e00ff197b82 */ /* 0x000ee20000000800 */
[----:B------:R-:W-:Y:S01]  /*18bb0*/  LEA.HI.X.SX32 R15, R23, R127, 0x1, P6 ;  /* 0x0000007f170f7211 */ /* 0x000fe200030f0eff */
[----:B0-----:R-:W-:Y:S01]  /*18bc0*/  IMAD R23, R18, 0xc6, RZ ;  /* 0x000000c612177824 */ /* 0x001fe200078e02ff */
[----:B------:R-:W-:-:S05]  /*18bd0*/  PRMT R111, R68, 0x7773, RZ ;  /* 0x00007773446f7816 */ /* 0x000fca00000000ff */
[----:B------:R-:W0:Y:S01]  /*18be0*/  LDC R20, c[0x0][0x278] ;  /* 0x00009e00ff147b82 */ /* 0x000e220000000800 */
[C---:B------:R-:W-:Y:S01]  /*18bf0*/  PRMT R112, R68.reuse, 0x7772, RZ ;  /* 0x0000777244707816 */ /* 0x040fe200000000ff */
[----:B------:R4:W-:Y:S01]  /*18c00*/  STG.E.U8 desc[UR50][R8.64], R108 ;  /* 0x0000006c08007986 */ /* 0x0009e2000c101132 */
[C---:B------:R-:W-:Y:S02]  /*18c10*/  PRMT R113, R68.reuse, 0x7771, RZ ;  /* 0x0000777144717816 */ /* 0x040fe400000000ff */
[----:B------:R-:W-:Y:S02]  /*18c20*/  IADD3 R12, P4, R21, R126, RZ ;  /* 0x0000007e150c7210 */ /* 0x000fe40007f9e0ff */
[----:B------:R-:W-:Y:S01]  /*18c30*/  PRMT R68, R68, 0x7770, RZ ;  /* 0x0000777044447816 */ /* 0x000fe200000000ff */
[----:B------:R-:W5:Y:S01]  /*18c40*/  LDC R18, c[0x0][0x278] ;  /* 0x00009e00ff127b82 */ /* 0x000f620000000800 */
[-C--:B------:R-:W-:Y:S01]  /*18c50*/  LEA.HI.X.SX32 R11, R19, R127.reuse, 0x1, P5 ;  /* 0x0000007f130b7211 */ /* 0x080fe200028f0eff */
[----:B------:R-:W-:Y:S01]  /*18c60*/  IMAD R19, R22, 0xc4, RZ ;  /* 0x000000c416137824 */ /* 0x000fe200078e02ff */
[----:B------:R-:W-:-:S02]  /*18c70*/  LEA.HI.X.SX32 R13, R21, R127, 0x1, P4 ;  /* 0x0000007f150d7211 */ /* 0x000fc400020f0eff */
[----:B----4-:R-:W-:Y:S01]  /*18c80*/  IADD3 R8, P5, R17, R126, RZ ;  /* 0x0000007e11087210 */ /* 0x010fe20007fbe0ff */
[----:B--2---:R-:W-:Y:S01]  /*18c90*/  IMAD R21, R24, 0xc5, RZ ;  /* 0x000000c518157824 */ /* 0x004fe200078e02ff */
[----:B------:R-:W-:Y:S01]  /*18ca0*/  PRMT R120, R69, 0x7770, RZ ;  /* 0x0000777045787816 */ /* 0x000fe200000000ff */
[----:B------:R2:W-:Y:S01]  /*18cb0*/  STG.E.U8 desc[UR50][R10.64], R68 ;  /* 0x000000440a007986 */ /* 0x0005e2000c101132 */
[----:B------:R-:W-:Y:S01]  /*18cc0*/  LEA.HI.X.SX32 R9, R17, R127, 0x1, P5 ;  /* 0x0000007f11097211 */ /* 0x000fe200028f0eff */
[----:B-1----:R-:W-:Y:S01]  /*18cd0*/  IMAD R17, R16, 0xc7, RZ ;  /* 0x000000c710117824 */ /* 0x002fe200078e02ff */
[----:B------:R-:W1:Y:S01]  /*18ce0*/  LDC R22, c[0x0][0x278] ;  /* 0x00009e00ff167b82 */ /* 0x000e620000000800 */
[----:B------:R4:W-:Y:S01]  /*18cf0*/  STG.E.U8 desc[UR50][R12.64], R113 ;  /* 0x000000710c007986 */ /* 0x0009e2000c101132 */
[----:B------:R-:W-:-:S03]  /*18d00*/  PRMT R114, R69, 0x7773, RZ ;  /* 0x0000777345727816 */ /* 0x000fc600000000ff */
[----:B------:R3:W-:Y:S01]  /*18d10*/  STG.E.U8 desc[UR50][R14.64], R120 ;  /* 0x000000780e007986 */ /* 0x0007e2000c101132 */
[----:B------:R-:W-:Y:S02]  /*18d20*/  PRMT R115, R69, 0x7772, RZ ;  /* 0x0000777245737816 */ /* 0x000fe400000000ff */
[----:B------:R-:W1:Y:S01]  /*18d30*/  LDC R26, c[0x0][0x278] ;  /* 0x00009e00ff1a7b82 */ /* 0x000e620000000800 */
[-C--:B--2---:R-:W-:Y:S02]  /*18d40*/  IADD3 R10, P4, R19, R126.reuse, RZ ;  /* 0x0000007e130a7210 */ /* 0x084fe40007f9e0ff */
[----:B------:R-:W-:Y:S02]  /*18d50*/  PRMT R116, R69, 0x7771, RZ ;  /* 0x0000777145747816 */ /* 0x000fe400000000ff */
[-C--:B----4-:R-:W-:Y:S02]  /*18d60*/  IADD3 R12, P6, R21, R126.reuse, RZ ;  /* 0x0000007e150c7210 */ /* 0x090fe40007fde0ff */
[----:B------:R-:W-:Y:S01]  /*18d70*/  LEA.HI.X.SX32 R11, R19, R127, 0x1, P4 ;  /* 0x0000007f130b7211 */ /* 0x000fe200020f0eff */
[----:B------:R-:W2:Y:S01]  /*18d80*/  LDC R24, c[0x0][0x278] ;  /* 0x00009e00ff187b82 */ /* 0x000ea20000000800 */
[----:B---3--:R-:W-:-:S02]  /*18d90*/  IADD3 R14, P5, R23, R126, RZ ;  /* 0x0000007e170e7210 */ /* 0x008fc40007fbe0ff */
[----:B------:R-:W-:Y:S02]  /*18da0*/  IADD3 R16, P4, R17, R126, RZ ;  /* 0x0000007e11107210 */ /* 0x000fe40007f9e0ff */
[C---:B------:R-:W-:Y:S02]  /*18db0*/  PRMT R69, R70.reuse, 0x7773, RZ ;  /* 0x0000777346457816 */ /* 0x040fe400000000ff */
[C---:B------:R-:W-:Y:S02]  /*18dc0*/  PRMT R118, R70.reuse, 0x7772, RZ ;  /* 0x0000777246767816 */ /* 0x040fe400000000ff */
[C---:B------:R-:W-:Y:S02]  /*18dd0*/  PRMT R119, R70.reuse, 0x7771, RZ ;  /* 0x0000777146777816 */ /* 0x040fe400000000ff */
[----:B------:R-:W-:Y:S02]  /*18de0*/  PRMT R122, R70, 0x7770, RZ ;  /* 0x00007770467a7816 */ /* 0x000fe400000000ff */
[----:B------:R-:W-:-:S02]  /*18df0*/  PRMT R70, R71, 0x7773, RZ ;  /* 0x0000777347467816 */ /* 0x000fc400000000ff */
[C---:B------:R-:W-:Y:S02]  /*18e00*/  PRMT R121, R71.reuse, 0x7772, RZ ;  /* 0x0000777247797816 */ /* 0x040fe400000000ff */
[----:B------:R-:W-:Y:S02]  /*18e10*/  PRMT R123, R71, 0x7771, RZ ;  /* 0x00007771477b7816 */ /* 0x000fe400000000ff */
[-C--:B------:R-:W-:Y:S02]  /*18e20*/  LEA.HI.X.SX32 R13, R21, R127.reuse, 0x1, P6 ;  /* 0x0000007f150d7211 */ /* 0x080fe400030f0eff */
[----:B------:R-:W-:Y:S02]  /*18e30*/  PRMT R71, R71, 0x7770, RZ ;  /* 0x0000777047477816 */ /* 0x000fe400000000ff */
[-C--:B------:R-:W-:Y:S01]  /*18e40*/  LEA.HI.X.SX32 R15, R23, R127.reuse, 0x1, P5 ;  /* 0x0000007f170f7211 */ /* 0x080fe200028f0eff */
[----:B------:R3:W-:Y:S01]  /*18e50*/  STG.E.U8 desc[UR50][R8.64], R116 ;  /* 0x0000007408007986 */ /* 0x0007e2000c101132 */
[----:B------:R-:W-:Y:S01]  /*18e60*/  LEA.HI.X.SX32 R17, R17, R127, 0x1, P4 ;  /* 0x0000007f11117211 */ /* 0x000fe200020f0eff */
[----:B0-----:R-:W-:-:S02]  /*18e70*/  IMAD R19, R20, 0xc9, RZ ;  /* 0x000000c914137824 */ /* 0x001fc400078e02ff */
[----:B------:R-:W-:Y:S01]  /*18e80*/  STG.E.U8 desc[UR50][R10.64], R122 ;  /* 0x0000007a0a007986 */ /* 0x000fe2000c101132 */
[----:B------:R-:W0:Y:S03]  /*18e90*/  LDC R20, c[0x0][0x278] ;  /* 0x00009e00ff147b82 */ /* 0x000e260000000800 */
[----:B------:R-:W-:Y:S01]  /*18ea0*/  STG.E.U8 desc[UR50][R12.64], R119 ;  /* 0x000000770c007986 */ /* 0x000fe2000c101132 */
[----:B---3--:R-:W-:-:S03]  /*18eb0*/  IMAD R9, R25, 0xc8, RZ ;  /* 0x000000c819097824 */ /* 0x008fc600078e02ff */
[----:B------:R-:W-:Y:S01]  /*18ec0*/  STG.E.U8 desc[UR50][R14.64], R71 ;  /* 0x000000470e007986 */ /* 0x000fe2000c101132 */
[----:B------:R-:W3:Y:S03]  /*18ed0*/  LDC R25, c[0x0][0x278] ;  /* 0x00009e00ff197b82 */ /* 0x000ee60000000800 */
[----:B------:R4:W-:Y:S01]  /*18ee0*/  STG.E.U8 desc[UR50][R16.64], R123 ;  /* 0x0000007b10007986 */ /* 0x0009e2000c101132 */
[----:B------:R-:W-:-:S04]  /*18ef0*/  IADD3 R8, P6, R9, R126, RZ ;  /* 0x0000007e09087210 */ /* 0x000fc80007fde0ff */
[----:B----4-:R-:W4:Y:S01]  /*18f00*/  LDC R16, c[0x0][0x278] ;  /* 0x00009e00ff107b82 */ /* 0x010f220000000800 */
[----:B-----5:R-:W-:-:S07]  /*18f10*/  IMAD R17, R18, 0xcc, RZ ;  /* 0x000000cc12117824 */ /* 0x020fce00078e02ff */
[----:B------:R-:W5:Y:S01]  /*18f20*/  LDC R18, c[0x0][0x278] ;  /* 0x00009e00ff127b82 */ /* 0x000f620000000800 */
[----:B-1----:R-:W-:Y:S01]  /*18f30*/  IMAD R23, R22, 0xcb, RZ ;  /* 0x000000cb16177824 */ /* 0x002fe200078e02ff */
[----:B------:R-:W-:Y:S01]  /*18f40*/  IADD3 R10, P5, R19, R126, RZ ;  /* 0x0000007e130a7210 */ /* 0x000fe20007fbe0ff */
[----:B------:R-:W-:Y:S01]  /*18f50*/  IMAD R21, R26, 0xca, RZ ;  /* 0x000000ca1a157824 */ /* 0x000fe200078e02ff */
[----:B------:R-:W-:-:S04]  /*18f60*/  LEA.HI.X.SX32 R9, R9, R127, 0x1, P6 ;  /* 0x0000007f09097211 */ /* 0x000fc800030f0eff */
[----:B------:R-:W1:Y:S01]  /*18f70*/  LDC R22, c[0x0][0x278] ;  /* 0x00009e00ff167b82 */ /* 0x000e620000000800 */
[-C--:B------:R-:W-:Y:S01]  /*18f80*/  IADD3 R12, P4, R21, R126.reuse, RZ ;  /* 0x0000007e150c7210 */ /* 0x080fe20007f9e0ff */
[----:B------:R0:W-:Y:S01]  /*18f90*/  STG.E.U8 desc[UR50][R8.64], R112 ;  /* 0x0000007008007986 */ /* 0x0001e2000c101132 */
[----:B------:R-:W-:Y:S01]  /*18fa0*/  LEA.HI.X.SX32 R11, R19, R127, 0x1, P5 ;  /* 0x0000007f130b7211 */ /* 0x000fe200028f0eff */
[----:B--2---:R-:W-:Y:S01]  /*18fb0*/  IMAD R19, R24, 0xcd, RZ ;  /* 0x000000cd18137824 */ /* 0x004fe200078e02ff */
[----:B------:R-:W-:-:S03]  /*18fc0*/  IADD3 R14, P6, R23, R126, RZ ;  /* 0x0000007e170e7210 */ /* 0x000fc60007fde0ff */
[----:B------:R-:W2:Y:S01]  /*18fd0*/  LDC R24, c[0x0][0x278] ;  /* 0x00009e00ff187b82 */ /* 0x000ea20000000800 */
[-C--:B------:R-:W-:Y:S01]  /*18fe0*/  LEA.HI.X.SX32 R13, R21, R127.reuse, 0x1, P4 ;  /* 0x0000007f150d7211 */ /* 0x080fe200020f0eff */
[----:B------:R4:W-:Y:S01]  /*18ff0*/  STG.E.U8 desc[UR50][R10.64], R111 ;  /* 0x0000006f0a007986 */ /* 0x0009e2000c101132 */
[-C--:B------:R-:W-:Y:S02]  /*19000*/  LEA.HI.X.SX32 R15, R23, R127.reuse, 0x1, P6 ;  /* 0x0000007f170f7211 */ /* 0x080fe400030f0eff */
[-C--:B0-----:R-:W-:Y:S01]  /*19010*/  IADD3 R8, P5, R17, R126.reuse, RZ ;  /* 0x0000007e11087210 */ /* 0x081fe20007fbe0ff */
[----:B---3--:R-:W-:Y:S02]  /*19020*/  IMAD R21, R25, 0xce, RZ ;  /* 0x000000ce19157824 */ /* 0x008fe400078e02ff */
[----:B------:R-:W0:Y:S01]  /*19030*/  LDC R26, c[0x0][0x278] ;  /* 0x00009e00ff1a7b82 */ /* 0x000e220000000800 */
[----:B------:R-:W-:Y:S01]  /*19040*/  IMAD R23, R20, 0xcf, RZ ;  /* 0x000000cf14177824 */ /* 0x000fe200078e02ff */
[----:B------:R-:W-:Y:S01]  /*19050*/  LEA.HI.X.SX32 R9, R17, R127, 0x1, P5 ;  /* 0x0000007f11097211 */ /* 0x000fe200028f0eff */
[----:B----4-:R-:W-:Y:S01]  /*19060*/  IMAD R17, R16, 0xd0, RZ ;  /* 0x000000d010117824 */ /* 0x010fe200078e02ff */
[----:B------:R-:W-:-:S04]  /*19070*/  IADD3 R10, P4, R19, R126, RZ ;  /* 0x0000007e130a7210 */ /* 0x000fc80007f9e0ff */
[----:B------:R-:W3:Y:S01]  /*19080*/  LDC R20, c[0x0][0x278] ;  /* 0x00009e00ff147b82 */ /* 0x000ee20000000800 */
[----:B------:R4:W-:Y:S01]  /*19090*/  STG.E.U8 desc[UR50][R12.64], R115 ;  /* 0x000000730c007986 */ /* 0x0009e2000c101132 */
[----:B------:R-:W-:Y:S01]  /*190a0*/  LEA.HI.X.SX32 R11, R19, R127, 0x1, P4 ;  /* 0x0000007f130b7211 */ /* 0x000fe200020f0eff */
[----:B-----5:R-:W-:Y:S02]  /*190b0*/  IMAD R19, R18, 0xd2, RZ ;  /* 0x000000d212137824 */ /* 0x020fe400078e02ff */
[----:B------:R5:W-:Y:S01]  /*190c0*/  STG.E.U8 desc[UR50][R14.64], R114 ;  /* 0x000000720e007986 */ /* 0x000be2000c101132 */
[-C--:B------:R-:W-:Y:S02]  /*190d0*/  IADD3 R16, P4, R17, R126.reuse, RZ ;  /* 0x0000007e11107210 */ /* 0x080fe40007f9e0ff */
[----:B------:R-:W0:Y:S01]  /*190e0*/  LDC R18, c[0x0][0x278] ;  /* 0x00009e00ff127b82 */ /* 0x000e220000000800 */
[----:B----4-:R-:W-:Y:S02]  /*190f0*/  IADD3 R12, P6, R21, R126, RZ ;  /* 0x0000007e150c7210 */ /* 0x010fe40007fde0ff */
[----:B------:R-:W-:-:S05]  /*19100*/  PRMT R136, R64, 0x7770, RZ ;  /* 0x0000777040887816 */ /* 0x000fca00000000ff */
[----:B------:R-:W4:Y:S01]  /*19110*/  LDC R25, c[0x0][0x278] ;  /* 0x00009e00ff197b82 */ /* 0x000f220000000800 */
[----:B-----5:R-:W-:Y:S02]  /*19120*/  IADD3 R14, P5, R23, R126, RZ ;  /* 0x0000007e170e7210 */ /* 0x020fe40007fbe0ff */
[-C--:B------:R-:W-:Y:S02]  /*19130*/  LEA.HI.X.SX32 R13, R21, R127.reuse, 0x1, P6 ;  /* 0x0000007f150d7211 */ /* 0x080fe400030f0eff */
[-C--:B------:R-:W-:Y:S01]  /*19140*/  LEA.HI.X.SX32 R15, R23, R127.reuse, 0x1, P5 ;  /* 0x0000007f170f7211 */ /* 0x080fe200028f0eff */
[----:B------:R1:W-:Y:S01]  /*19150*/  STG.E.U8 desc[UR50][R8.64], R118 ;  /* 0x0000007608007986 */ /* 0x0003e2000c101132 */
[----:B------:R-:W-:-:S03]  /*19160*/  LEA.HI.X.SX32 R17, R17, R127, 0x1, P4 ;  /* 0x0000007f11117211 */ /* 0x000fc600020f0eff */
[----:B------:R-:W-:Y:S04]  /*19170*/  STG.E.U8 desc[UR50][R10.64], R69 ;  /* 0x000000450a007986 */ /* 0x000fe8000c101132 */
[----:B------:R-:W-:Y:S01]  /*19180*/  STG.E.U8 desc[UR50][R12.64], R121 ;  /* 0x000000790c007986 */ /* 0x000fe2000c101132 */
[----:B-1----:R-:W-:-:S03]  /*19190*/  IMAD R9, R22, 0xd1, RZ ;  /* 0x000000d116097824 */ /* 0x002fc600078e02ff */
[----:B------:R-:W-:Y:S01]  /*191a0*/  STG.E.U8 desc[UR50][R14.64], R70 ;  /* 0x000000460e007986 */ /* 0x000fe2000c101132 */
[----:B------:R-:W1:Y:S03]  /*191b0*/  LDC R22, c[0x0][0x278] ;  /* 0x00009e00ff167b82 */ /* 0x000e660000000800 */
[----:B------:R5:W-:Y:S01]  /*191c0*/  STG.E.U8 desc[UR50][R16.64], R136 ;  /* 0x0000008810007986 */ /* 0x000be2000c101132 */
[----:B------:R-:W-:Y:S01]  /*191d0*/  IADD3 R8, P6, R9, R126, RZ ;  /* 0x0000007e09087210 */ /* 0x000fe20007fde0ff */
[----:B--2---:R-:W-:-:S03]  /*191e0*/  IMAD R23, R24, 0xd4, RZ ;  /* 0x000000d418177824 */ /* 0x004fc600078e02ff */
[----:B------:R-:W2:Y:S08]  /*191f0*/  LDC R24, c[0x0][0x278] ;  /* 0x00009e00ff187b82 */ /* 0x000eb00000000800 */
[----:B-----5:R-:W5:Y:S01]  /*19200*/  LDC R16, c[0x0][0x278] ;  /* 0x00009e00ff107b82 */ /* 0x020f620000000800 */
[----:B------:R-:W-:Y:S01]  /*19210*/  LEA.HI.X.SX32 R9, R9, R127, 0x1, P6 ;  /* 0x0000007f09097211 */ /* 0x000fe200030f0eff */
[----:B---3--:R-:W-:Y:S01]  /*19220*/  IMAD R17, R20, 0xd5, RZ ;  /* 0x000000d514117824 */ /* 0x008fe200078e02ff */
[----:B------:R-:W-:Y:S01]  /*19230*/  IADD3 R14, P6, R23, R126, RZ ;  /* 0x0000007e170e7210 */ /* 0x000fe20007fde0ff */
[----:B0-----:R-:W-:Y:S01]  /*19240*/  IMAD R21, R26, 0xd3, RZ ;  /* 0x000000d31a157824 */ /* 0x001fe200078e02ff */
[----:B------:R-:W-:-:S03]  /*19250*/  PRMT R124, R64, 0x7771, RZ ;  /* 0x00007771407c7816 */ /* 0x000fc600000000ff */
[----:B------:R-:W0:Y:S01]  /*19260*/  LDC R20, c[0x0][0x278] ;  /* 0x00009e00ff147b82 */ /* 0x000e220000000800 */
[----:B------:R-:W-:Y:S01]  /*19270*/  LEA.HI.X.SX32 R15, R23, R127, 0x1, P6 ;  /* 0x0000007f170f7211 */ /* 0x000fe200030f0eff */
[----:B------:R-:W-:Y:S01]  /*19280*/  IMAD R23, R18, 0xd8, RZ ;  /* 0x000000d812177824 */ /* 0x000fe200078e02ff */
[----:B------:R-:W-:Y:S02]  /*19290*/  IADD3 R10, P5, R19, R126, RZ ;  /* 0x0000007e130a7210 */ /* 0x000fe40007fbe0ff */
[C---:B------:R-:W-:Y:S02]  /*192a0*/  PRMT R117, R64.reuse, 0x7773, RZ ;  /* 0x0000777340757816 */ /* 0x040fe400000000ff */
[----:B------:R-:W-:Y:S01]  /*192b0*/  PRMT R125, R64, 0x7772, RZ ;  /* 0x00007772407d7816 */ /* 0x000fe200000000ff */
[----:B------:R-:W3:Y:S01]  /*192c0*/  LDC R18, c[0x0][0x278] ;  /* 0x00009e00ff127b82 */ /* 0x000ee20000000800 */
[C---:B------:R-:W-:Y:S01]  /*192d0*/  PRMT R134, R65.reuse, 0x7773, RZ ;  /* 0x0000777341867816 */ /* 0x040fe200000000ff */
[----:B------:R1:W-:Y:S01]  /*192e0*/  STG.E.U8 desc[UR50][R8.64], R124 ;  /* 0x0000007c08007986 */ /* 0x0003e2000c101132 */
[----:B------:R-:W-:-:S02]  /*192f0*/  PRMT R64, R65, 0x7772, RZ ;  /* 0x0000777241407816 */ /* 0x000fc400000000ff */
[----:B------:R-:W-:Y:S02]  /*19300*/  PRMT R135, R65, 0x7771, RZ ;  /* 0x0000777141877816 */ /* 0x000fe400000000ff */
[-C--:B------:R-:W-:Y:S01]  /*19310*/  IADD3 R12, P4, R21, R126.reuse, RZ ;  /* 0x0000007e150c7210 */ /* 0x080fe20007f9e0ff */
[----:B------:R-:W3:Y:S01]  /*19320*/  LDC R26, c[0x0][0x278] ;  /* 0x00009e00ff1a7b82 */ /* 0x000ee20000000800 */
[----:B------:R-:W-:Y:S02]  /*19330*/  PRMT R65, R65, 0x7770, RZ ;  /* 0x0000777041417816 */ /* 0x000fe400000000ff */
[-C--:B------:R-:W-:Y:S01]  /*19340*/  LEA.HI.X.SX32 R11, R19, R127.reuse, 0x1, P5 ;  /* 0x0000007f130b7211 */ /* 0x080fe200028f0eff */
[----:B----4-:R-:W-:Y:S01]  /*19350*/  IMAD R19, R25, 0xd6, RZ ;  /* 0x000000d619137824 */ /* 0x010fe200078e02ff */
[----:B-1----:R-:W-:Y:S02]  /*19360*/  IADD3 R8, P5, R17, R126, RZ ;  /* 0x0000007e11087210 */ /* 0x002fe40007fbe0ff */
[-C--:B------:R-:W-:Y:S01]  /*19370*/  LEA.HI.X.SX32 R13, R21, R127.reuse, 0x1, P4 ;  /* 0x0000007f150d7211 */ /* 0x080fe200020f0eff */
[----:B------:R-:W1:Y:S01]  /*19380*/  LDC R25, c[0x0][0x278] ;  /* 0x00009e00ff197b82 */ /* 0x000e620000000800 */
[----:B------:R-:W-:Y:S01]  /*19390*/  IMAD R21, R22, 0xd7, RZ ;  /* 0x000000d716157824 */ /* 0x000fe200078e02ff */
[----:B------:R4:W-:Y:S01]  /*193a0*/  STG.E.U8 desc[UR50][R10.64], R65 ;  /* 0x000000410a007986 */ /* 0x0009e2000c101132 */
[----:B------:R-:W-:Y:S01]  /*193b0*/  LEA.HI.X.SX32 R9, R17, R127, 0x1, P5 ;  /* 0x0000007f11097211 */ /* 0x000fe200028f0eff */
[----:B-----5:R-:W-:-:S04]  /*193c0*/  IMAD R17, R16, 0xd9, RZ ;  /* 0x000000d910117824 */ /* 0x020fc800078e02ff */
[----:B------:R-:W5:Y:S01]  /*193d0*/  LDC R22, c[0x0][0x278] ;  /* 0x00009e00ff167b82 */ /* 0x000f620000000800 */
[----:B------:R2:W-:Y:S01]  /*193e0*/  STG.E.U8 desc[UR50][R12.64], R135 ;  /* 0x000000870c007986 */ /* 0x0005e2000c101132 */
[----:B----4-:R-:W-:-:S03]  /*193f0*/  IADD3 R10, P4, R19, R126, RZ ;  /* 0x0000007e130a7210 */ /* 0x010fc60007f9e0ff */
[----:B------:R4:W-:Y:S01]  /*19400*/  STG.E.U8 desc[UR50][R14.64], R143 ;  /* 0x0000008f0e007986 */ /* 0x0009e2000c101132 */
[----:B------:R-:W-:-:S03]  /*19410*/  LEA.HI.X.SX32 R11, R19, R127, 0x1, P4 ;  /* 0x0000007f130b7211 */ /* 0x000fc600020f0eff */
[----:B------:R0:W-:Y:S01]  /*19420*/  STG.E.U8 desc[UR50][R8.64], R139 ;  /* 0x0000008b08007986 */ /* 0x0001e2000c101132 */
[-C--:B--2---:R-:W-:Y:S02]  /*19430*/  IADD3 R12, P6, R21, R126.reuse, RZ ;  /* 0x0000007e150c7210 */ /* 0x084fe40007fde0ff */
[-C--:B------:R-:W-:Y:S02]  /*19440*/  IADD3 R16, P4, R17, R126.reuse, RZ ;  /* 0x0000007e11107210 */ /* 0x080fe40007f9e0ff */
[-C--:B----4-:R-:W-:Y:S02]  /*19450*/  IADD3 R14, P5, R23, R126.reuse, RZ ;  /* 0x0000007e170e7210 */ /* 0x090fe40007fbe0ff */
[-C--:B------:R-:W-:Y:S01]  /*19460*/  LEA.HI.X.SX32 R13, R21, R127.reuse, 0x1, P6 ;  /* 0x0000007f150d7211 */ /* 0x080fe200030f0eff */
[----:B0-----:R-:W-:Y:S02]  /*19470*/  IMAD R9, R24, 0xda, RZ ;  /* 0x000000da18097824 */ /* 0x001fe400078e02ff */
[----:B------:R-:W0:Y:S01]  /*19480*/  LDC R24, c[0x0][0x278] ;  /* 0x00009e00ff187b82 */ /* 0x000e220000000800 */
[-C--:B------:R-:W-:Y:S01]  /*19490*/  LEA.HI.X.SX32 R15, R23, R127.reuse, 0x1, P5 ;  /* 0x0000007f170f7211 */ /* 0x080fe200028f0eff */
[----:B------:R-:W-:Y:S01]  /*194a0*/  IMAD R19, R20, 0xdb, RZ ;  /* 0x000000db14137824 */ /* 0x000fe200078e02ff */
[-C--:B------:R-:W-:Y:S01]  /*194b0*/  LEA.HI.X.SX32 R17, R17, R127.reuse, 0x1, P4 ;  /* 0x0000007f11117211 */ /* 0x080fe200020f0eff */
[----:B------:R2:W-:Y:S04]  /*194c0*/  STG.E.U8 desc[UR50][R10.64], R144 ;  /* 0x000000900a007986 */ /* 0x0005e8000c101132 */
[----:B------:R-:W4:Y:S01]  /*194d0*/  LDC R20, c[0x0][0x278] ;  /* 0x00009e00ff147b82 */ /* 0x000f220000000800 */
[----:B------:R-:W-:Y:S04]  /*194e0*/  STG.E.U8 desc[UR50][R12.64], R142 ;  /* 0x0000008e0c007986 */ /* 0x000fe8000c101132 */
[----:B------:R-:W-:Y:S04]  /*194f0*/  STG.E.U8 desc[UR50][R14.64], R125 ;  /* 0x0000007d0e007986 */ /* 0x000fe8000c101132 */
[----:B------:R5:W-:Y:S01]  /*19500*/  STG.E.U8 desc[UR50][R16.64], R117 ;  /* 0x0000007510007986 */ /* 0x000be2000c101132 */
[-C--:B--2---:R-:W-:Y:S01]  /*19510*/  IADD3 R10, P5, R19, R126.reuse, RZ ;  /* 0x0000007e130a7210 */ /* 0x084fe20007fbe0ff */
[----:B---3--:R-:W-:Y:S01]  /*19520*/  IMAD R21, R26, 0xdc, RZ ;  /* 0x000000dc1a157824 */ /* 0x008fe200078e02ff */
[----:B------:R-:W-:Y:S01]  /*19530*/  IADD3 R8, P6, R9, R126, RZ ;  /* 0x0000007e09087210 */ /* 0x000fe20007fde0ff */
[----:B-1----:R-:W-:Y:S01]  /*19540*/  IMAD R23, R25, 0xdd, RZ ;  /* 0x000000dd19177824 */ /* 0x002fe200078e02ff */
[----:B------:R-:W-:Y:S01]  /*19550*/  LEA.HI.X.SX32 R11, R19, R127, 0x1, P5 ;  /* 0x0000007f130b7211 */ /* 0x000fe200028f0eff */
[----:B------:R-:W1:Y:S01]  /*19560*/  LDC R25, c[0x0][0x278] ;  /* 0x00009e00ff197b82 */ /* 0x000e620000000800 */
[----:B-----5:R-:W-:-:S07]  /*19570*/  IMAD R17, R18, 0xde, RZ ;  /* 0x000000de12117824 */ /* 0x020fce00078e02ff */
[----:B------:R-:W2:Y:S01]  /*19580*/  LDC R18, c[0x0][0x278] ;  /* 0x00009e00ff127b82 */ /* 0x000ea20000000800 */
[----:B------:R-:W-:Y:S01]  /*19590*/  IMAD R19, R22, 0xdf, RZ ;  /* 0x000000df16137824 */ /* 0x000fe200078e02ff */
[----:B------:R-:W-:-:S06]  /*195a0*/  IADD3 R12, P4, R21, R126, RZ ;  /* 0x0000007e150c7210 */ /* 0x000fcc0007f9e0ff */
[----:B------:R-:W3:Y:S01]  /*195b0*/  LDC R16, c[0x0][0x278] ;  /* 0x00009e00ff107b82 */ /* 0x000ee20000000800 */
[-C--:B------:R-:W-:Y:S02]  /*195c0*/  LEA.HI.X.SX32 R9, R9, R127.reuse, 0x1, P6 ;  /* 0x0000007f09097211 */ /* 0x080fe400030f0eff */
[----:B------:R-:W-:-:S05]  /*195d0*/  LEA.HI.X.SX32 R13, R21, R127, 0x1, P4 ;  /* 0x0000007f150d7211 */ /* 0x000fca00020f0eff */
[----:B------:R-:W5:Y:S01]  /*195e0*/  LDC R22, c[0x0][0x278] ;  /* 0x00009e00ff167b82 */ /* 0x000f620000000800 */
[CC--:B------:R-:W-:Y:S01]  /*195f0*/  IADD3 R14, P6, R23.reuse, R126.reuse, RZ ;  /* 0x0000007e170e7210 */ /* 0x0c0fe20007fde0ff */
[----:B0-----:R-:W-:Y:S01]  /*19600*/  IMAD R21, R24, 0xe0, RZ ;  /* 0x000000e018157824 */ /* 0x001fe200078e02ff */
[----:B------:R0:W-:Y:S02]  /*19610*/  STG.E.U8 desc[UR50][R8.64], R64 ;  /* 0x0000004008007986 */ /* 0x0001e4000c101132 */
[----:B------:R-:W-:Y:S02]  /*19620*/  LEA.HI.X.SX32 R15, R23, R127, 0x1, P6 ;  /* 0x0000007f170f7211 */ /* 0x000fe400030f0eff */
[----:B------:R1:W-:Y:S01]  /*19630*/  STG.E.U8 desc[UR50][R10.64], R134 ;  /* 0x000000860a007986 */ /* 0x0003e2000c101132 */
[----:B------:R-:W5:Y:S01]  /*19640*/  LDC R26, c[0x0][0x278] ;  /* 0x00009e00ff1a7b82 */ /* 0x000f620000000800 */
[----:B----4-:R-:W-:Y:S02]  /*19650*/  IMAD R23, R20, 0xe1, RZ ;  /* 0x000000e114177824 */ /* 0x010fe400078e02ff */
[----:B------:R4:W-:Y:S01]  /*19660*/  STG.E.U8 desc[UR50][R12.64], R138 ;  /* 0x0000008a0c007986 */ /* 0x0009e2000c101132 */
[----:B0-----:R-:W-:-:S04]  /*19670*/  IADD3 R8, P5, R17, R126, RZ ;  /* 0x0000007e11087210 */ /* 0x001fc80007fbe0ff */
[----:B------:R-:W0:Y:S01]  /*19680*/  LDC R20, c[0x0][0x278] ;  /* 0x00009e00ff147b82 */ /* 0x000e220000000800 */
[-C--:B-1----:R-:W-:Y:S02]  /*19690*/  IADD3 R10, P4, R19, R126.reuse, RZ ;  /* 0x0000007e130a7210 */ /* 0x082fe40007f9e0ff */
[----:B----4-:R-:W-:-:S05]  /*196a0*/  IADD3 R12, P6, R21, R126, RZ ;  /* 0x0000007e150c7210 */ /* 0x010fca0007fde0ff */
[----:B------:R-:W1:Y:S01]  /*196b0*/  LDC R24, c[0x0][0x278] ;  /* 0x00009e00ff187b82 */ /* 0x000e620000000800 */
[-C--:B------:R-:W-:Y:S02]  /*196c0*/  LEA.HI.X.SX32 R9, R17, R127.reuse, 0x1, P5 ;  /* 0x0000007f11097211 */ /* 0x080fe400028f0eff */
[-C--:B------:R-:W-:Y:S02]  /*196d0*/  LEA.HI.X.SX32 R11, R19, R127.reuse, 0x1, P4 ;  /* 0x0000007f130b7211 */ /* 0x080fe400020f0eff */
[----:B------:R-:W-:Y:S01]  /*196e0*/  LEA.HI.X.SX32 R13, R21, R127, 0x1, P6 ;  /* 0x0000007f150d7211 */ /* 0x000fe200030f0eff */
[----:B--2---:R-:W-:Y:S01]  /*196f0*/  IMAD R21, R18, 0xe4, RZ ;  /* 0x000000e412157824 */ /* 0x004fe200078e02ff */
[----:B------:R2:W-:Y:S01]  /*19700*/  STG.E.U8 desc[UR50][R14.64], R137 ;  /* 0x000000890e007986 */ /* 0x0005e2000c101132 */
[----:B---3--:R-:W-:Y:S01]  /*19710*/  IMAD R17, R16, 0xe2, RZ ;  /* 0x000000e210117824 */ /* 0x008fe200078e02ff */
[----:B------:R-:W3:Y:S02]  /*19720*/  LDC R18, c[0x0][0x278] ;  /* 0x00009e00ff127b82 */ /* 0x000ee40000000800 */
[----:B------:R-:W-:Y:S01]  /*19730*/  STG.E.U8 desc[UR50][R8.64], R141 ;  /* 0x0000008d08007986 */ /* 0x000fe2000c101132 */
[----:B------:R-:W-:-:S03]  /*19740*/  IMAD R19, R25, 0xe3, RZ ;  /* 0x000000e319137824 */ /* 0x000fc600078e02ff */
[----:B------:R4:W-:Y:S01]  /*19750*/  STG.E.U8 desc[UR50][R10.64], R140 ;  /* 0x0000008c0a007986 */ /* 0x0009e2000c101132 */
[----:B-----5:R-:W-:Y:S01]  /*19760*/  IMAD R25, R22, 0xe6, RZ ;  /* 0x000000e616197824 */ /* 0x020fe200078e02ff */
[-C--:B------:R-:W-:Y:S01]  /*19770*/  IADD3 R16, P4, R17, R126.reuse, RZ ;  /* 0x0000007e11107210 */ /* 0x080fe20007f9e0ff */
[----:B------:R-:W5:Y:S01]  /*19780*/  LDC R22, c[0x0][0x278] ;  /* 0x00009e00ff167b82 */ /* 0x000f620000000800 */
[-C--:B--2---:R-:W-:Y:S02]  /*19790*/  IADD3 R14, P5, R23, R126.reuse, RZ ;  /* 0x0000007e170e7210 */ /* 0x084fe40007fbe0ff */
[----:B----4-:R-:W-:-:S04]  /*197a0*/  IADD3 R10, P6, R21, R126, RZ ;  /* 0x0000007e150a7210 */ /* 0x010fc80007fde0ff */
[-C--:B------:R-:W-:Y:S02]  /*197b0*/  LEA.HI.X.SX32 R11, R21, R127.reuse, 0x1, P6 ;  /* 0x0000007f150b7211 */ /* 0x080fe400030f0eff */
[----:B------:R-:W2:Y:S01]  /*197c0*/  LDC R21, c[0x0][0x278] ;  /* 0x00009e00ff157b82 */ /* 0x000ea20000000800 */
[-C--:B------:R-:W-:Y:S02]  /*197d0*/  LEA.HI.X.SX32 R15, R23, R127.reuse, 0x1, P5 ;  /* 0x0000007f170f7211 */ /* 0x080fe400028f0eff */
[-C--:B------:R-:W-:Y:S01]  /*197e0*/  LEA.HI.X.SX32 R17, R17, R127.reuse, 0x1, P4 ;  /* 0x0000007f11117211 */ /* 0x080fe200020f0eff */
[----:B------:R4:W-:Y:S01]  /*197f0*/  STG.E.U8 desc[UR50][R12.64], R133 ;  /* 0x000000850c007986 */ /* 0x0009e2000c101132 */
[----:B------:R-:W-:Y:S01]  /*19800*/  IMAD R23, R26, 0xe5, RZ ;  /* 0x000000e51a177824 */ /* 0x000fe200078e02ff */
[C---:B------:R-:W-:Y:S02]  /*19810*/  IADD3 R8, P5, R19.reuse, R126, RZ ;  /* 0x0000007e13087210 */ /* 0x040fe40007fbe0ff */
[----:B------:R0:W-:Y:S04]  /*19820*/  STG.E.U8 desc[UR50][R14.64], R132 ;  /* 0x000000840e007986 */ /* 0x0001e8000c101132 */
[----:B------:R1:W-:Y:S01]  /*19830*/  STG.E.U8 desc[UR50][R16.64], R148 ;  /* 0x0000009410007986 */ /* 0x0003e2000c101132 */
[----:B------:R-:W-:-:S02]  /*19840*/  LEA.HI.X.SX32 R9, R19, R127, 0x1, P5 ;  /* 0x0000007f13097211 */ /* 0x000fc400028f0eff */
[-C--:B----4-:R-:W-:Y:S02]  /*19850*/  IADD3 R12, P4, R23, R126.reuse, RZ ;  /* 0x0000007e170c7210 */ /* 0x090fe40007f9e0ff */
[-C--:B0-----:R-:W-:Y:S01]  /*19860*/  IADD3 R14, P5, R25, R126.reuse, RZ ;  /* 0x0000007e190e7210 */ /* 0x081fe20007fbe0ff */
[----:B-1----:R-:W-:Y:S02]  /*19870*/  IMAD R17, R20, 0xe7, RZ ;  /* 0x000000e714117824 */ /* 0x002fe400078e02ff */
[----:B------:R-:W0:Y:S01]  /*19880*/  LDC R20, c[0x0][0x278] ;  /* 0x00009e00ff147b82 */ /* 0x000e220000000800 */
[-C--:B------:R-:W-:Y:S01]  /*19890*/  LEA.HI.X.SX32 R13, R23, R127.reuse, 0x1, P4 ;  /* 0x0000007f170d7211 */ /* 0x080fe200020f0eff */
[----:B------:R-:W-:Y:S01]  /*198a0*/  STG.E.U8 desc[UR50][R8.64], R147 ;  /* 0x0000009308007986 */ /* 0x000fe2000c101132 */
[-C--:B------:R-:W-:Y:S01]  /*198b0*/  LEA.HI.X.SX32 R15, R25, R127.reuse, 0x1, P5 ;  /* 0x0000007f190f7211 */ /* 0x080fe200028f0eff */
[----:B------:R-:W-:Y:S01]  /*198c0*/  IMAD R19, R24, 0xe8, RZ ;  /* 0x000000e818137824 */ /* 0x000fe200078e02ff */
[C---:B------:R-:W-:Y:S01]  /*198d0*/  IADD3 R16, P4, R17.reuse, R126, RZ ;  /* 0x0000007e11107210 */ /* 0x040fe20007f9e0ff */
[----:B------:R3:W-:Y:S02]  /*198e0*/  STG.E.U8 desc[UR50][R10.64], R152 ;  /* 0x000000980a007986 */ /* 0x0007e4000c101132 */
[----:B------:R-:W1:Y:S01]  /*198f0*/  LDC R23, c[0x0][0x278] ;  /* 0x00009e00ff177b82 */ /* 0x000e620000000800 */
[----:B------:R-:W-:Y:S01]  /*19900*/  LEA.HI.X.SX32 R17, R17, R127, 0x1, P4 ;  /* 0x0000007f11117211 */ /* 0x000fe200020f0eff */
[----:B------:R5:W-:Y:S04]  /*19910*/  STG.E.U8 desc[UR50][R12.64], R151 ;  /* 0x000000970c007986 */ /* 0x000be8000c101132 */
[----:B------:R2:W-:Y:S01]  /*19920*/  STG.E.U8 desc[UR50][R14.64], R156 ;  /* 0x0000009c0e007986 */ /* 0x0005e2000c101132 */
[----:B---3--:R-:W-:-:S03]  /*19930*/  IMAD R11, R18, 0xe9, RZ ;  /* 0x000000e9120b7824 */ /* 0x008fc600078e02ff */
[----:B------:R-:W3:Y:S01]  /*19940*/  LDS.128 R24, [R5] ;  /* 0x0000000005187984 */ /* 0x000ee20000000c00 */
[----:B------:R-:W4:Y:S01]  /*19950*/  LDC R18, c[0x0][0x278] ;  /* 0x00009e00ff127b82 */ /* 0x000f220000000800 */
[-C--:B------:R-:W-:Y:S01]  /*19960*/  IADD3 R8, P5, R19, R126.reuse, RZ ;  /* 0x0000007e13087210 */ /* 0x080fe20007fbe0ff */
[----:B-----5:R-:W-:Y:S01]  /*19970*/  IMAD R13, R22, 0xea, RZ ;  /* 0x000000ea160d7824 */ /* 0x020fe200078e02ff */
[-C--:B------:R-:W-:Y:S01]  /*19980*/  IADD3 R10, P4, R11, R126.reuse, RZ ;  /* 0x0000007e0b0a7210 */ /* 0x080fe20007f9e0ff */
[----:B--2---:R-:W-:Y:S01]  /*19990*/  IMAD R15, R21, 0xeb, RZ ;  /* 0x000000eb150f7824 */ /* 0x004fe200078e02ff */
[-C--:B------:R-:W-:Y:S01]  /*199a0*/  LEA.HI.X.SX32 R9, R19, R127.reuse, 0x1, P5 ;  /* 0x0000007f13097211 */ /* 0x080fe200028f0eff */
[----:B------:R2:W-:Y:S01]  /*199b0*/  STG.E.U8 desc[UR50][R16.64], R155 ;  /* 0x0000009b10007986 */ /* 0x0005e2000c101132 */
[----:B------:R-:W-:Y:S01]  /*199c0*/  IADD3 R12, P5, R13, R126, RZ ;  /* 0x0000007e0d0c7210 */ /* 0x000fe20007fbe0ff */
[----:B------:R-:W5:Y:S01]  /*199d0*/  LDC R22, c[0x0][0x278] ;  /* 0x00009e00ff167b82 */ /* 0x000f620000000800 */
[----:B------:R-:W-:-:S02]  /*199e0*/  LEA.HI.X.SX32 R11, R11, R127, 0x1, P4 ;  /* 0x0000007f0b0b7211 */ /* 0x000fc400020f0eff */
[-C--:B------:R-:W-:Y:S02]  /*199f0*/  IADD3 R14, P4, R15, R126.reuse, RZ ;  /* 0x0000007e0f0e7210 */ /* 0x080fe40007f9e0ff */
[-C--:B------:R-:W-:Y:S02]  /*19a00*/  LEA.HI.X.SX32 R13, R13, R127.reuse, 0x1, P5 ;  /* 0x0000007f0d0d7211 */ /* 0x080fe400028f0eff */
[----:B------:R-:W-:Y:S01]  /*19a10*/  LEA.HI.X.SX32 R15, R15, R127, 0x1, P4 ;  /* 0x0000007f0f0f7211 */ /* 0x000fe200020f0eff */
[----:B------:R-:W-:Y:S01]  /*19a20*/  STG.E.U8 desc[UR50][R8.64], R131 ;  /* 0x0000008308007986 */ /* 0x000fe2000c101132 */
[----:B0-----:R-:W-:Y:S02]  /*19a30*/  IMAD R19, R20, 0xec, RZ ;  /* 0x000000ec14137824 */ /* 0x001fe400078e02ff */
[----:B------:R-:W0:Y:S01]  /*19a40*/  LDC R20, c[0x0][0x278] ;  /* 0x00009e00ff147b82 */ /* 0x000e220000000800 */
[----:B------:R-:W-:Y:S04]  /*19a50*/  STG.E.U8 desc[UR50][R10.64], R130 ;  /* 0x000000820a007986 */ /* 0x000fe8000c101132 */
[----:B------:R-:W-:Y:S01]  /*19a60*/  STG.E.U8 desc[UR50][R12.64], R146 ;  /* 0x000000920c007986 */ /* 0x000fe2000c101132 */
[----:B--2---:R-:W-:-:S03]  /*19a70*/  IADD3 R16, P5, R19, R126, RZ ;  /* 0x0000007e13107210 */ /* 0x004fc60007fbe0ff */
[----:B------:R2:W-:Y:S01]  /*19a80*/  STG.E.U8 desc[UR50][R14.64], R145 ;  /* 0x000000910e007986 */ /* 0x0005e2000c101132 */
[----:B-1----:R-:W-:Y:S01]  /*19a90*/  IMAD R21, R23, 0xed, RZ ;  /* 0x000000ed17157824 */ /* 0x002fe200078e02ff */
[----:B------:R-:W-:Y:S01]  /*19aa0*/  LEA.HI.X.SX32 R17, R19, R127, 0x1, P5 ;  /* 0x0000007f13117211 */ /* 0x000fe200028f0eff */
[----:B------:R-:W-:Y:S02]  /*19ab0*/  IMAD R5, R28, 0xee, RZ ;  /* 0x000000ee1c057824 */ /* 0x000fe400078e02ff */
[----:B----4-:R-:W-:Y:S01]  /*19ac0*/  IMAD R23, R18, 0xef, RZ ;  /* 0x000000ef12177824 */ /* 0x010fe200078e02ff */
[----:B--2---:R-:W1:Y:S01]  /*19ad0*/  LDC R15, c[0x0][0x278] ;  /* 0x00009e00ff0f7b82 */ /* 0x004e620000000800 */
[-C--:B------:R-:W-:Y:S01]  /*19ae0*/  IADD3 R8, P4, R21, R126.reuse, RZ ;  /* 0x0000007e15087210 */ /* 0x080fe20007f9e0ff */
[----:B------:R2:W-:Y:S01]  /*19af0*/  STG.E.U8 desc[UR50][R16.64], R150 ;  /* 0x0000009610007986 */ /* 0x0005e2000c101132 */
[----:B------:R-:W-:-:S05]  /*19b00*/  IADD3 R10, P5, R5, R126, RZ ;  /* 0x0000007e050a7210 */ /* 0x000fca0007fbe0ff */
[----:B------:R-:W4:Y:S01]  /*19b10*/  LDC R14, c[0x0][0x278] ;  /* 0x00009e00ff0e7b82 */ /* 0x000f220000000800 */
[----:B------:R-:W-:Y:S02]  /*19b20*/  IADD3 R18, P6, R23, R126, RZ ;  /* 0x0000007e17127210 */ /* 0x000fe40007fde0ff */
[-C--:B------:R-:W-:Y:S02]  /*19b30*/  LEA.HI.X.SX32 R9, R21, R127.reuse, 0x1, P4 ;  /* 0x0000007f15097211 */ /* 0x080fe400020f0eff */
[----:B------:R-:W-:-:S03]  /*19b40*/  LEA.HI.X.SX32 R11, R5, R127, 0x1, P5 ;  /* 0x0000007f050b7211 */ /* 0x000fc600028f0eff */
[----:B--2---:R-:W2:Y:S01]  /*19b50*/  LDC R17, c[0x0][0x278] ;  /* 0x00009e00ff117b82 */ /* 0x004ea20000000800 */
[----:B------:R-:W-:Y:S01]  /*19b60*/  LEA.HI.X.SX32 R19, R23, R127, 0x1, P6 ;  /* 0x0000007f17137211 */ /* 0x000fe200030f0eff */
[----:B------:R-:W-:Y:S01]  /*19b70*/  STG.E.U8 desc[UR50][R8.64], R149 ;  /* 0x0000009508007986 */ /* 0x000fe2000c101132 */
[----:B-----5:R-:W-:-:S05]  /*19b80*/  IMAD R5, R22, 0xf0, RZ ;  /* 0x000000f016057824 */ /* 0x020fca00078e02ff */
[----:B------:R-:W5:Y:S01]  /*19b90*/  LDC R16, c[0x0][0x278] ;  /* 0x00009e00ff107b82 */ /* 0x000f620000000800 */
[----:B------:R1:W-:Y:S04]  /*19ba0*/  STG.E.U8 desc[UR50][R10.64], R154 ;  /* 0x0000009a0a007986 */ /* 0x0003e8000c101132 */
[----:B------:R0:W-:Y:S01]  /*19bb0*/  STG.E.U8 desc[UR50][R18.64], R153 ;  /* 0x0000009912007986 */ /* 0x0001e2000c101132 */
[----:B------:R-:W-:Y:S02]  /*19bc0*/  IADD3 R12, P4, R5, R126, RZ ;  /* 0x0000007e050c7210 */ /* 0x000fe40007f9e0ff */
[----:B---3--:R-:W-:Y:S01]  /*19bd0*/  PRMT R51, R24, 0x7770, RZ ;  /* 0x0000777018337816 */ /* 0x008fe200000000ff */
[----:B------:R-:W3:Y:S01]  /*19be0*/  LDC R22, c[0x0][0x278] ;  /* 0x00009e00ff167b82 */ /* 0x000ee20000000800 */
[----:B-1----:R-:W-:-:S07]  /*19bf0*/  IMAD R11, R15, 0xf2, RZ ;  /* 0x000000f20f0b7824 */ /* 0x002fce00078e02ff */
[----:B0-----:R-:W0:Y:S01]  /*19c00*/  LDC R18, c[0x0][0x278] ;  /* 0x00009e00ff127b82 */ /* 0x001e220000000800 */
[----:B------:R-:W-:Y:S01]  /*19c10*/  IMAD R15, R20, 0xf3, RZ ;  /* 0x000000f3140f7824 */ /* 0x000fe200078e02ff */
[----:B------:R-:W-:Y:S01]  /*19c20*/  LEA.HI.X.SX32 R13, R5, R127, 0x1, P4 ;  /* 0x0000007f050d7211 */ /* 0x000fe200020f0eff */
[----:B----4-:R-:W-:-:S05]  /*19c30*/  IMAD R5, R14, 0xf1, RZ ;  /* 0x000000f10e057824 */ /* 0x010fca00078e02ff */
[----:B------:R-:W1:Y:S01]  /*19c40*/  LDC R20, c[0x0][0x278] ;  /* 0x00009e00ff147b82 */ /* 0x000e620000000800 */
[----:B------:R-:W-:Y:S01]  /*19c50*/  IADD3 R8, P5, R5, R126, RZ ;  /* 0x0000007e05087210 */ /* 0x000fe20007fbe0ff */
[----:B--2---:R-:W-:-:S06]  /*19c60*/  IMAD R17, R17, 0xf4, RZ ;  /* 0x000000f411117824 */ /* 0x004fcc00078e02ff */
[----:B------:R-:W2:Y:S01]  /*19c70*/  LDC R19, c[0x0][0x278] ;  /* 0x00009e00ff137b82 */ /* 0x000ea20000000800 */
[C---:B------:R-:W-:Y:S01]  /*19c80*/  PRMT R39, R24.reuse, 0x7773, RZ ;  /* 0x0000777318277816 */ /* 0x040fe200000000ff */
[----:B------:R4:W-:Y:S01]  /*19c90*/  STG.E.U8 desc[UR50][R12.64], R51 ;  /* 0x000000330c007986 */ /* 0x0009e2000c101132 */
[C---:B------:R-:W-:Y:S02]  /*19ca0*/  PRMT R41, R24.reuse, 0x7772, RZ ;  /* 0x0000777218297816 */ /* 0x040fe400000000ff */
[----:B------:R-:W-:Y:S02]  /*19cb0*/  PRMT R49, R24, 0x7771, RZ ;  /* 0x0000777118317816 */ /* 0x000fe400000000ff */
[----:B------:R-:W-:Y:S01]  /*19cc0*/  LEA.HI.X.SX32 R9, R5, R127, 0x1, P5 ;  /* 0x0000007f05097211 */ /* 0x000fe200028f0eff */
[----:B------:R-:W3:Y:S01]  /*19cd0*/  LDC R24, c[0x0][0x278] ;  /* 0x00009e00ff187b82 */ /* 0x000ee20000000800 */
[-C--:B------:R-:W-:Y:S01]  /*19ce0*/  IADD3 R10, P4, R11, R126.reuse, RZ ;  /* 0x0000007e0b0a7210 */ /* 0x080fe20007f9e0ff */
[----:B-----5:R-:W-:Y:S01]  /*19cf0*/  IMAD R5, R16, 0xf5, RZ ;  /* 0x000000f510057824 */ /* 0x020fe200078e02ff */
[----:B------:R-:W-:-:S02]  /*19d00*/  IADD3 R14, P6, R17, R126, RZ ;  /* 0x0000007e110e7210 */ /* 0x000fc40007fde0ff */
[C---:B----4-:R-:W-:Y:S01]  /*19d10*/  IADD3 R12, P5, R15.reuse, R126, RZ ;  /* 0x0000007e0f0c7210 */ /* 0x050fe20007fbe0ff */
[----:B------:R4:W-:Y:S01]  /*19d20*/  STG.E.U8 desc[UR50][R8.64], R49 ;  /* 0x0000003108007986 */ /* 0x0009e2000c101132 */
[C---:B------:R-:W-:Y:S01]  /*19d30*/  PRMT R31, R26.reuse, 0x7773, RZ ;  /* 0x000077731a1f7816 */ /* 0x040fe200000000ff */
[----:B------:R-:W5:Y:S01]  /*19d40*/  LDC R28, c[0x0][0x278] ;  /* 0x00009e00ff1c7b82 */ /* 0x000f620000000800 */
[C---:B------:R-:W-:Y:S02]  /*19d50*/  PRMT R33, R26.reuse, 0x7772, RZ ;  /* 0x000077721a217816 */ /* 0x040fe400000000ff */
[C---:B------:R-:W-:Y:S02]  /*19d60*/  PRMT R21, R26.reuse, 0x7771, RZ ;  /* 0x000077711a157816 */ /* 0x040fe400000000ff */
[----:B------:R-:W-:Y:S02]  /*19d70*/  PRMT R43, R26, 0x7770, RZ ;  /* 0x000077701a2b7816 */ /* 0x000fe400000000ff */
[-C--:B------:R-:W-:Y:S01]  /*19d80*/  LEA.HI.X.SX32 R13, R15, R127.reuse, 0x1, P5 ;  /* 0x0000007f0f0d7211 */ /* 0x080fe200028f0eff */
[----:B------:R-:W5:Y:S01]  /*19d90*/  LDC R26, c[0x0][0x278] ;  /* 0x00009e00ff1a7b82 */ /* 0x000f620000000800 */
[----:B------:R-:W-:-:S02]  /*19da0*/  LEA.HI.X.SX32 R11, R11, R127, 0x1, P4 ;  /* 0x0000007f0b0b7211 */ /* 0x000fc400020f0eff */
[-C--:B------:R-:W-:Y:S01]  /*19db0*/  LEA.HI.X.SX32 R15, R17, R127.reuse, 0x1, P6 ;  /* 0x0000007f110f7211 */ /* 0x080fe200030f0eff */
[----:B0-----:R-:W-:Y:S01]  /*19dc0*/  IMAD R17, R18, 0xf6, RZ ;  /* 0x000000f612117824 */ /* 0x001fe200078e02ff */
[----:B----4-:R-:W-:Y:S02]  /*19dd0*/  IADD3 R8, P4, R5, R126, RZ ;  /* 0x0000007e05087210 */ /* 0x010fe40007f9e0ff */
[----:B------:R-:W-:Y:S01]  /*19de0*/  PRMT R47, R25, 0x7770, RZ ;  /* 0x00007770192f7816 */ /* 0x000fe200000000ff */
[----:B------:R-:W0:Y:S01]  /*19df0*/  LDC R18, c[0x0][0x278] ;  /* 0x00009e00ff127b82 */ /* 0x000e220000000800 */
[----:B------:R-:W-:Y:S01]  /*19e00*/  LEA.HI.X.SX32 R9, R5, R127, 0x1, P4 ;  /* 0x0000007f05097211 */ /* 0x000fe200020f0eff */
[----:B-1----:R-:W-:Y:S01]  /*19e10*/  IMAD R5, R20, 0xf8, RZ ;  /* 0x000000f814057824 */ /* 0x002fe200078e02ff */
[----:B------:R-:W-:Y:S01]  /*19e20*/  PRMT R45, R25, 0x7771, RZ ;  /* 0x00007771192d7816 */ /* 0x000fe200000000ff */
[----:B------:R1:W-:Y:S01]  /*19e30*/  STG.E.U8 desc[UR50][R10.64], R47 ;  /* 0x0000002f0a007986 */ /* 0x0003e2000c101132 */
[----:B--2---:R-:W-:-:S03]  /*19e40*/  IMAD R19, R19, 0xf7, RZ ;  /* 0x000000f713137824 */ /* 0x004fc600078e02ff */
[----:B------:R-:W2:Y:S01]  /*19e50*/  LDC R20, c[0x0][0x278] ;  /* 0x00009e00ff147b82 */ /* 0x000ea20000000800 */
[----:B------:R4:W-:Y:S01]  /*19e60*/  STG.E.U8 desc[UR50][R12.64], R45 ;  /* 0x0000002d0c007986 */ /* 0x0009e2000c101132 */
[----:B-1----:R-:W-:-:S03]  /*19e70*/  IADD3 R10, P5, R17, R126, RZ ;  /* 0x0000007e110a7210 */ /* 0x002fc60007fbe0ff */
[----:B------:R1:W-:Y:S01]  /*19e80*/  STG.E.U8 desc[UR50][R14.64], R43 ;  /* 0x0000002b0e007986 */ /* 0x0003e2000c101132 */
[-C--:B------:R-:W-:Y:S01]  /*19e90*/  LEA.HI.X.SX32 R11, R17, R127.reuse, 0x1, P5 ;  /* 0x0000007f110b7211 */ /* 0x080fe200028f0eff */
[----:B---3--:R-:W-:Y:S01]  /*19ea0*/  IMAD R17, R22, 0xf9, RZ ;  /* 0x000000f916117824 */ /* 0x008fe200078e02ff */
[-C--:B----4-:R-:W-:Y:S02]  /*19eb0*/  IADD3 R12, P4, R19, R126.reuse, RZ ;  /* 0x0000007e130c7210 */ /* 0x090fe40007f9e0ff */
[-C--:B-1----:R-:W-:Y:S02]  /*19ec0*/  IADD3 R14, P5, R5, R126.reuse, RZ ;  /* 0x0000007e050e7210 */ /* 0x082fe40007fbe0ff */
[-C--:B------:R-:W-:Y:S02]  /*19ed0*/  LEA.HI.X.SX32 R13, R19, R127.reuse, 0x1, P4 ;  /* 0x0000007f130d7211 */ /* 0x080fe400020f0eff */
[----:B------:R-:W-:Y:S01]  /*19ee0*/  LEA.HI.X.SX32 R15, R5, R127, 0x1, P5 ;  /* 0x0000007f050f7211 */ /* 0x000fe200028f0eff */
[----:B------:R-:W-:Y:S01]  /*19ef0*/  IMAD R5, R24, 0xfa, RZ ;  /* 0x000000fa18057824 */ /* 0x000fe200078e02ff */
[----:B------:R-:W-:-:S02]  /*19f00*/  IADD3 R16, P4, R17, R126, RZ ;  /* 0x0000007e11107210 */ /* 0x000fc40007f9e0ff */
[C---:B------:R-:W-:Y:S02]  /*19f10*/  PRMT R35, R25.reuse, 0x7773, RZ ;  /* 0x0000777319237816 */ /* 0x040fe400000000ff */
[----:B------:R-:W-:Y:S02]  /*19f20*/  PRMT R37, R25, 0x7772, RZ ;  /* 0x0000777219257816 */ /* 0x000fe400000000ff */
[C---:B------:R-:W-:Y:S02]  /*19f30*/  PRMT R25, R27.reuse, 0x7773, RZ ;  /* 0x000077731b197816 */ /* 0x040fe400000000ff */
[C---:B------:R-:W-:Y:S02]  /*19f40*/  PRMT R29, R27.reuse, 0x7772, RZ ;  /* 0x000077721b1d7816 */ /* 0x040fe400000000ff */
[C---:B------:R-:W-:Y:S01]  /*19f50*/  PRMT R23, R27.reuse, 0x7771, RZ ;  /* 0x000077711b177816 */ /* 0x040fe200000000ff */
[----:B------:R1:W-:Y:S01]  /*19f60*/  STG.E.U8 desc[UR50][R8.64], R21 ;  /* 0x0000001508007986 */ /* 0x0003e2000c101132 */
[----:B------:R-:W-:Y:S01]  /*19f70*/  PRMT R27, R27, 0x7770, RZ ;  /* 0x000077701b1b7816 */ /* 0x000fe200000000ff */
[----:B-----5:R-:W-:Y:S01]  /*19f80*/  IMAD R19, R26, 0xfb, RZ ;  /* 0x000000fb1a137824 */ /* 0x020fe200078e02ff */
[----:B------:R-:W-:Y:S01]  /*19f90*/  LEA.HI.X.SX32 R17, R17, R127, 0x1, P4 ;  /* 0x0000007f11117211 */ /* 0x000fe200020f0eff */
[----:B------:R-:W3:Y:S02]  /*19fa0*/  S2R R248, SR_TID.X ;  /* 0x0000000000f87919 */ /* 0x000ee40000002100 */
[----:B------:R4:W-:Y:S01]  /*19fb0*/  STG.E.U8 desc[UR50][R10.64], R27 ;  /* 0x0000001b0a007986 */ /* 0x0009e2000c101132 */
[----:B-1----:R-:W-:Y:S01]  /*19fc0*/  IADD3 R8, P4, R5, R126, RZ ;  /* 0x0000007e05087210 */ /* 0x002fe20007f9e0ff */
[----:B0-----:R-:W-:-:S02]  /*19fd0*/  IMAD R21, R18, 0xfc, RZ ;  /* 0x000000fc12157824 */ /* 0x001fc400078e02ff */
[----:B------:R0:W-:Y:S01]  /*19fe0*/  STG.E.U8 desc[UR50][R12.64], R23 ;  /* 0x000000170c007986 */ /* 0x0001e2000c101132 */
[----:B------:R-:W-:Y:S01]  /*19ff0*/  LEA.HI.X.SX32 R9, R5, R127, 0x1, P4 ;  /* 0x0000007f05097211 */ /* 0x000fe200020f0eff */
[----:B------:R-:W-:Y:S02]  /*1a000*/  IMAD R5, R28, 0xfd, RZ ;  /* 0x000000fd1c057824 */ /* 0x000fe400078e02ff */
[----:B------:R1:W-:Y:S01]  /*1a010*/  STG.E.U8 desc[UR50][R14.64], R41 ;  /* 0x000000290e007986 */ /* 0x0003e2000c101132 */
[----:B----4-:R-:W-:-:S03]  /*1a020*/  IADD3 R10, P5, R19, R126, RZ ;  /* 0x0000007e130a7210 */ /* 0x010fc60007fbe0ff */
[----:B------:R2:W-:Y:S01]  /*1a030*/  STG.E.U8 desc[UR50][R16.64], R39 ;  /* 0x0000002710007986 */ /* 0x0005e2000c101132 */
[----:B0-----:R-:W-:Y:S01]  /*1a040*/  IMAD R23, R30, 0xfe, RZ ;  /* 0x000000fe1e177824 */ /* 0x001fe200078e02ff */
[-C--:B------:R-:W-:Y:S02]  /*1a050*/  IADD3 R12, P4, R21, R126.reuse, RZ ;  /* 0x0000007e150c7210 */ /* 0x080fe40007f9e0ff */
[-C--:B------:R-:W-:Y:S02]  /*1a060*/  LEA.HI.X.SX32 R11, R19, R127.reuse, 0x1, P5 ;  /* 0x0000007f130b7211 */ /* 0x080fe400028f0eff */
[-C--:B-1----:R-:W-:Y:S01]  /*1a070*/  IADD3 R14, P5, R5, R126.reuse, RZ ;  /* 0x0000007e050e7210 */ /* 0x082fe20007fbe0ff */
[----:B--2---:R-:W-:Y:S01]  /*1a080*/  IMAD R17, R20, 0xff, RZ ;  /* 0x000000ff14117824 */ /* 0x004fe200078e02ff */
[----:B------:R-:W-:Y:S02]  /*1a090*/  IADD3 R18, P6, R23, R126, RZ ;  /* 0x0000007e17127210 */ /* 0x000fe40007fde0ff */
[----:B------:R-:W-:-:S02]  /*1a0a0*/  LEA.HI.X.SX32 R13, R21, R127, 0x1, P4 ;  /* 0x0000007f150d7211 */ /* 0x000fc400020f0eff */
[----:B------:R-:W-:Y:S02]  /*1a0b0*/  IADD3 R16, P4, R17, R126, RZ ;  /* 0x0000007e11107210 */ /* 0x000fe40007f9e0ff */
[-C--:B------:R-:W-:Y:S01]  /*1a0c0*/  LEA.HI.X.SX32 R15, R5, R127.reuse, 0x1, P5 ;  /* 0x0000007f050f7211 */ /* 0x080fe200028f0eff */
[----:B------:R0:W-:Y:S01]  /*1a0d0*/  STG.E.U8 desc[UR50][R8.64], R37 ;  /* 0x0000002508007986 */ /* 0x0001e2000c101132 */
[-C--:B------:R-:W-:Y:S02]  /*1a0e0*/  LEA.HI.X.SX32 R19, R23, R127.reuse, 0x1, P6 ;  /* 0x0000007f17137211 */ /* 0x080fe400030f0eff */
[----:B------:R-:W-:Y:S01]  /*1a0f0*/  LEA.HI.X.SX32 R17, R17, R127, 0x1, P4 ;  /* 0x0000007f11117211 */ /* 0x000fe200020f0eff */
[----:B------:R3:W-:Y:S04]  /*1a100*/  STG.E.U8 desc[UR50][R10.64], R35 ;  /* 0x000000230a007986 */ /* 0x0007e8000c101132 */
[----:B------:R-:W-:Y:S04]  /*1a110*/  STG.E.U8 desc[UR50][R12.64], R33 ;  /* 0x000000210c007986 */ /* 0x000fe8000c101132 */
[----:B------:R-:W-:Y:S04]  /*1a120*/  STG.E.U8 desc[UR50][R14.64], R31 ;  /* 0x0000001f0e007986 */ /* 0x000fe8000c101132 */
[----:B------:R-:W-:Y:S04]  /*1a130*/  STG.E.U8 desc[UR50][R18.64], R29 ;  /* 0x0000001d12007986 */ /* 0x000fe8000c101132 */
[----:B------:R-:W-:Y:S01]  /*1a140*/  STG.E.U8 desc[UR50][R16.64], R25 ;  /* 0x0000001910007986 */ /* 0x000fe2000c101132 */
[----:B0-----:R-:W-:Y:S01]  /*1a150*/  FSEL R9, R251, -INF , P1 ;  /* 0xff800000fb097808 */ /* 0x001fe20000800000 */
[----:B---3--:R-:W-:Y:S01]  /*1a160*/  IMAD.SHL.U32 R10, R248, 0x2, RZ ;  /* 0x00000002f80a7824 */ /* 0x008fe200078e00ff */
[----:B------:R-:W-:-:S02]  /*1a170*/  FSEL R5, R249, -INF , P0 ;  /* 0xff800000f9057808 */ /* 0x000fc40000000000 */
[----:B------:R-:W-:Y:S02]  /*1a180*/  FSEL R2, R2, -INF , P3 ;  /* 0xff80000002027808 */ /* 0x000fe40001800000 */
[----:B------:R-:W-:Y:S01]  /*1a190*/  FSEL R0, R0, -INF , P2 ;  /* 0xff80000000007808 */ /* 0x000fe20001000000 */
[----:B------:R-:W-:Y:S01]  /*1a1a0*/  FFMA R9, R9, 0.69314718246459960938, R6 ;  /* 0x3f31721809097823 */ /* 0x000fe20000000006 */
[----:B------:R-:W-:Y:S01]  /*1a1b0*/  FFMA R4, R5, 0.69314718246459960938, R4 ;  /* 0x3f31721805047823 */ /* 0x000fe20000000004 */
[----:B------:R-:W-:Y:S01]  /*1a1c0*/  FFMA R8, R2, 0.69314718246459960938, R7 ;  /* 0x3f31721802087823 */ /* 0x000fe20000000007 */
[----:B------:R-:W-:Y:S01]  /*1a1d0*/  BAR.SYNC.DEFER_BLOCKING 0x0 ;  /* 0x0000000000007b1d */ /* 0x000fe20000010000 */
[----:B------:R-:W-:Y:S01]  /*1a1e0*/  LOP3.LUT R6, R10, 0x1f8, RZ, 0xc0, !PT ;  /* 0x000001f80a067812 */ /* 0x000fe200078ec0ff */
[----:B------:R-:W-:-:S06]  /*1a1f0*/  FFMA R5, R0, 0.69314718246459960938, R3 ;  /* 0x3f31721800057823 */ /* 0x000fcc0000000003 */
[----:B------:R-:W0:Y:S01]  /*1a200*/  LDC.64 R10, c[0x0][0x230] ;  /* 0x00008c00ff0a7b82 */ /* 0x000e220000000a00 */
[----:B------:R-:W-:Y:S04]  /*1a210*/  STS.64 [R6+UR5], R8 ;  /* 0x0000000806007988 */ /* 0x000fe80008000a05 */
[----:B------:R-:W-:Y:S01]  /*1a220*/  STS.64 [R6+UR5+0x200], R4 ;  /* 0x0002000406007988 */ /* 0x000fe20008000a05 */
[----:B------:R-:W-:Y:S02]  /*1a230*/  ULDC UR5, c[0x0][0x27c] ;  /* 0x00009f0000057ab9 */ /* 0x000fe40000000800 */
[----:B------:R-:W-:Y:S01]  /*1a240*/  BAR.SYNC.DEFER_BLOCKING 0x0 ;  /* 0x0000000000007b1d */ /* 0x000fe20000010000 */
[----:B------:R-:W-:-:S05]  /*1a250*/  UIMAD UR4, UR4, UR5, URZ ;  /* 0x00000005040472a4 */ /* 0x000fca000f8e023f */
[----:B------:R-:W1:Y:S01]  /*1a260*/  LDS R7, [R246] ;  /* 0x00000000f6077984 */ /* 0x000e620000000800 */
[----:B------:R-:W-:Y:S01]  /*1a270*/  USHF.L.U32 UR6, UR4, 0x2, URZ ;  /* 0x0000000204067899 */ /* 0x000fe2000800063f */
[C---:B------:R-:W-:Y:S01]  /*1a280*/  IMAD.SHL.U32 R3, R252.reuse, 0x4, RZ ;  /* 0x00000004fc037824 */ /* 0x040fe200078e00ff */
[----:B------:R-:W-:Y:S01]  /*1a290*/  UIMAD.WIDE UR4, UR4, 0x4, URZ ;  /* 0x00000004040478a5 */ /* 0x000fe2000f8e023f */
[----:B------:R-:W-:-:S03]  /*1a2a0*/  IMAD.HI R0, R252, 0x4, RZ ;  /* 0x00000004fc007827 */ /* 0x000fc600078e02ff */
[----:B0-----:R-:W-:-:S04]  /*1a2b0*/  IADD3 R2, P0, P1, R3, UR6, R10 ;  /* 0x0000000603027c10 */ /* 0x001fc8000f91e00a */
[----:B------:R-:W-:-:S05]  /*1a2c0*/  IADD3.X R3, R0, UR5, R11, P0, P1 ;  /* 0x0000000500037c10 */ /* 0x000fca00087e240b */
[----:B-1----:R-:W-:Y:S01]  /*1a2d0*/  STG.E desc[UR50][R2.64], R7 ;  /* 0x0000000702007986 */ /* 0x002fe2000c101932 */
[----:B------:R-:W-:Y:S05]  /*1a2e0*/  EXIT ;  /* 0x000000000000794d */ /* 0x000fea0003800000 */
.L_x_2:
[----:B------:R-:W-:-:S00]  /*1a2f0*/  BRA `(.L_x_2) ;  /* 0xfffffffc00fc7947 */ /* 0x000fc0000383ffff */
[----:B------:R-:W-:-:S00]  /*1a300*/  NOP ;  /* 0x0000000000007918 */ /* 0x000fc00000000000 */
[----:B------:R-:W-:-:S00]  /*1a310*/  NOP ;  /* 0x0000000000007918 */ /* 0x000fc00000000000 */
[----:B------:R-:W-:-:S00]  /*1a320*/  NOP ;  /* 0x0000000000007918 */ /* 0x000fc00000000000 */
[----:B------:R-:W-:-:S00]  /*1a330*/  NOP ;  /* 0x0000000000007918 */ /* 0x000fc00000000000 */
[----:B------:R-:W-:-:S00]  /*1a340*/  NOP ;  /* 0x0000000000007918 */ /* 0x000fc00000000000 */
[----:B------:R-:W-:-:S00]  /*1a350*/  NOP ;  /* 0x0000000000007918 */ /* 0x000fc00000000000 */
[----:B------:R-:W-:-:S00]  /*1a360*/  NOP ;  /* 0x0000000000007918 */ /* 0x000fc00000000000 */
[----:B------:R-:W-:-:S00]  /*1a370*/  NOP ;  /* 0x0000000000007918 */ /* 0x000fc00000000000 */
.L_x_3:


//--------------------- .nv.global.init           --------------------------
	.section	.nv.global.init,"aw",@progbits
.nv.global.init:
	.type		_$_str,@object
	.size		_$_str,(.L_0 - _$_str)
_$_str:
        /*0000*/ 	.byte	0x5f, 0x5f, 0x43, 0x55, 0x44, 0x41, 0x5f, 0x46, 0x54, 0x5a, 0x00
.L_0:


//--------------------- .nv.shared.attn_fwd       --------------------------
	.section	.nv.shared.attn_fwd,"aw",@nobits
	.sectionflags	@""
	.align	16
	.zero		1024


//--------------------- .nv.shared.reserved.0     --------------------------
	.section	.nv.shared.reserved.0,"aw",@nobits
	.weak		__nv_reservedSMEM_offset_0_alias
	.size		__nv_reservedSMEM_offset_0_alias, 0, 0
	.other		__nv_reservedSMEM_offset_0_alias,@"STO_CUDA_RESERVED_SHARED STV_DEFAULT"
__nv_reservedSMEM_offset_0_alias:
	.zero		0


//--------------------- .nv.constant0.attn_fwd    --------------------------
	.section	.nv.constant0.attn_fwd,"a",@progbits
	.sectionflags	@""
	.align	4
.nv.constant0.attn_fwd:
	.zero		664


//--------------------- SYMBOLS --------------------------

	.type		.nv.reservedSmem.offset0,@object
	.size		.nv.reservedSmem.offset0,0x4
